//
// Generated by NVIDIA NVVM Compiler
//
// Compiler Build ID: CL-36424714
// Cuda compilation tools, release 13.0, V13.0.88
// Based on NVVM 20.0.0
//

.version 9.0
.target sm_100
.address_size 64

	// .globl	_Z16reduceSinglePassILj512ELb1EEvPKfPfjPiS3_i
.global .align 4 .u32 retirementCount;
// _ZZ12reduceBlocksILj512ELb1EEvPKfPfjPiS3_iE3sid has been demoted
// _ZZ16reduceSinglePassILj512ELb1EEvPKfPfjPiS3_iE6amLast has been demoted
// _ZZ12reduceBlocksILj256ELb1EEvPKfPfjPiS3_iE3sid has been demoted
// _ZZ16reduceSinglePassILj256ELb1EEvPKfPfjPiS3_iE6amLast has been demoted
// _ZZ12reduceBlocksILj128ELb1EEvPKfPfjPiS3_iE3sid has been demoted
// _ZZ16reduceSinglePassILj128ELb1EEvPKfPfjPiS3_iE6amLast has been demoted
// _ZZ12reduceBlocksILj64ELb1EEvPKfPfjPiS3_iE3sid has been demoted
// _ZZ16reduceSinglePassILj64ELb1EEvPKfPfjPiS3_iE6amLast has been demoted
// _ZZ12reduceBlocksILj32ELb1EEvPKfPfjPiS3_iE3sid has been demoted
// _ZZ16reduceSinglePassILj32ELb1EEvPKfPfjPiS3_iE6amLast has been demoted
// _ZZ12reduceBlocksILj16ELb1EEvPKfPfjPiS3_iE3sid has been demoted
// _ZZ16reduceSinglePassILj16ELb1EEvPKfPfjPiS3_iE6amLast has been demoted
// _ZZ12reduceBlocksILj8ELb1EEvPKfPfjPiS3_iE3sid has been demoted
// _ZZ16reduceSinglePassILj8ELb1EEvPKfPfjPiS3_iE6amLast has been demoted
// _ZZ12reduceBlocksILj4ELb1EEvPKfPfjPiS3_iE3sid has been demoted
// _ZZ16reduceSinglePassILj4ELb1EEvPKfPfjPiS3_iE6amLast has been demoted
// _ZZ12reduceBlocksILj2ELb1EEvPKfPfjPiS3_iE3sid has been demoted
// _ZZ16reduceSinglePassILj2ELb1EEvPKfPfjPiS3_iE6amLast has been demoted
// _ZZ12reduceBlocksILj1ELb1EEvPKfPfjPiS3_iE3sid has been demoted
// _ZZ16reduceSinglePassILj1ELb1EEvPKfPfjPiS3_iE6amLast has been demoted
// _ZZ12reduceBlocksILj512ELb0EEvPKfPfjPiS3_iE3sid has been demoted
// _ZZ16reduceSinglePassILj512ELb0EEvPKfPfjPiS3_iE6amLast has been demoted
// _ZZ12reduceBlocksILj256ELb0EEvPKfPfjPiS3_iE3sid has been demoted
// _ZZ16reduceSinglePassILj256ELb0EEvPKfPfjPiS3_iE6amLast has been demoted
// _ZZ12reduceBlocksILj128ELb0EEvPKfPfjPiS3_iE3sid has been demoted
// _ZZ16reduceSinglePassILj128ELb0EEvPKfPfjPiS3_iE6amLast has been demoted
// _ZZ12reduceBlocksILj64ELb0EEvPKfPfjPiS3_iE3sid has been demoted
// _ZZ16reduceSinglePassILj64ELb0EEvPKfPfjPiS3_iE6amLast has been demoted
// _ZZ12reduceBlocksILj32ELb0EEvPKfPfjPiS3_iE3sid has been demoted
// _ZZ16reduceSinglePassILj32ELb0EEvPKfPfjPiS3_iE6amLast has been demoted
// _ZZ12reduceBlocksILj16ELb0EEvPKfPfjPiS3_iE3sid has been demoted
// _ZZ16reduceSinglePassILj16ELb0EEvPKfPfjPiS3_iE6amLast has been demoted
// _ZZ12reduceBlocksILj8ELb0EEvPKfPfjPiS3_iE3sid has been demoted
// _ZZ16reduceSinglePassILj8ELb0EEvPKfPfjPiS3_iE6amLast has been demoted
// _ZZ12reduceBlocksILj4ELb0EEvPKfPfjPiS3_iE3sid has been demoted
// _ZZ16reduceSinglePassILj4ELb0EEvPKfPfjPiS3_iE6amLast has been demoted
// _ZZ12reduceBlocksILj2ELb0EEvPKfPfjPiS3_iE3sid has been demoted
// _ZZ16reduceSinglePassILj2ELb0EEvPKfPfjPiS3_iE6amLast has been demoted
// _ZZ12reduceBlocksILj1ELb0EEvPKfPfjPiS3_iE3sid has been demoted
// _ZZ16reduceSinglePassILj1ELb0EEvPKfPfjPiS3_iE6amLast has been demoted
.extern .shared .align 16 .b8 sdata[];

.visible .entry _Z16reduceSinglePassILj512ELb1EEvPKfPfjPiS3_i(
	.param .u64 .ptr .align 1 _Z16reduceSinglePassILj512ELb1EEvPKfPfjPiS3_i_param_0,
	.param .u64 .ptr .align 1 _Z16reduceSinglePassILj512ELb1EEvPKfPfjPiS3_i_param_1,
	.param .u32 _Z16reduceSinglePassILj512ELb1EEvPKfPfjPiS3_i_param_2,
	.param .u64 .ptr .align 1 _Z16reduceSinglePassILj512ELb1EEvPKfPfjPiS3_i_param_3,
	.param .u64 .ptr .align 1 _Z16reduceSinglePassILj512ELb1EEvPKfPfjPiS3_i_param_4,
	.param .u32 _Z16reduceSinglePassILj512ELb1EEvPKfPfjPiS3_i_param_5
)
{
	.reg .pred 	%p<96>;
	.reg .b16 	%rs<3>;
	.reg .b32 	%r<189>;
	.reg .b32 	%f<114>;
	.reg .b64 	%rd<56>;
	// demoted variable
	.shared .align 4 .b8 _ZZ12reduceBlocksILj512ELb1EEvPKfPfjPiS3_iE3sid[2048];
	// demoted variable
	.shared .align 1 .u8 _ZZ16reduceSinglePassILj512ELb1EEvPKfPfjPiS3_iE6amLast;
	ld.param.u64 	%rd29, [_Z16reduceSinglePassILj512ELb1EEvPKfPfjPiS3_i_param_0];
	ld.param.u64 	%rd30, [_Z16reduceSinglePassILj512ELb1EEvPKfPfjPiS3_i_param_1];
	ld.param.u32 	%r98, [_Z16reduceSinglePassILj512ELb1EEvPKfPfjPiS3_i_param_2];
	ld.param.u64 	%rd31, [_Z16reduceSinglePassILj512ELb1EEvPKfPfjPiS3_i_param_3];
	ld.param.u64 	%rd32, [_Z16reduceSinglePassILj512ELb1EEvPKfPfjPiS3_i_param_4];
	ld.param.u32 	%r99, [_Z16reduceSinglePassILj512ELb1EEvPKfPfjPiS3_i_param_5];
	cvta.to.global.u64 	%rd1, %rd32;
	cvta.to.global.u64 	%rd2, %rd29;
	cvta.to.global.u64 	%rd3, %rd31;
	cvta.to.global.u64 	%rd4, %rd30;
	mov.u32 	%r1, %tid.x;
	mov.u32 	%r2, %ctaid.x;
	shl.b32 	%r100, %r2, 10;
	or.b32  	%r149, %r100, %r1;
	mov.u32 	%r4, %nctaid.x;
	setp.ge.u32 	%p1, %r149, %r98;
	mov.f32 	%f91, 0f497423F0;
	@%p1 bra 	$L__BB0_7;
	mul.lo.s32 	%r5, %r99, %r98;
	shl.b32 	%r6, %r4, 10;
	mov.f32 	%f91, 0f497423F0;
	mov.u32 	%r148, %r149;
$L__BB0_2:
	add.s32 	%r9, %r148, %r5;
	mul.wide.u32 	%rd33, %r9, 4;
	add.s64 	%rd34, %rd2, %rd33;
	ld.global.f32 	%f2, [%rd34];
	setp.geu.f32 	%p2, %f2, %f91;
	setp.leu.f32 	%p3, %f2, 0f00000000;
	or.pred  	%p4, %p2, %p3;
	@%p4 bra 	$L__BB0_4;
	add.s64 	%rd36, %rd1, %rd33;
	ld.global.u32 	%r149, [%rd36];
	mov.f32 	%f91, %f2;
$L__BB0_4:
	add.s32 	%r12, %r9, 512;
	mul.wide.u32 	%rd37, %r12, 4;
	add.s64 	%rd38, %rd2, %rd37;
	ld.global.f32 	%f4, [%rd38];
	setp.geu.f32 	%p5, %f4, %f91;
	setp.leu.f32 	%p6, %f4, 0f00000000;
	or.pred  	%p7, %p5, %p6;
	@%p7 bra 	$L__BB0_6;
	add.s64 	%rd40, %rd1, %rd37;
	ld.global.u32 	%r149, [%rd40];
	mov.f32 	%f91, %f4;
$L__BB0_6:
	add.s32 	%r148, %r148, %r6;
	setp.lt.u32 	%p8, %r148, %r98;
	@%p8 bra 	$L__BB0_2;
$L__BB0_7:
	bar.sync 	0;
	shl.b32 	%r101, %r1, 2;
	mov.u32 	%r102, sdata;
	add.s32 	%r17, %r102, %r101;
	st.volatile.shared.f32 	[%r17], %f91;
	mov.u32 	%r103, _ZZ12reduceBlocksILj512ELb1EEvPKfPfjPiS3_iE3sid;
	add.s32 	%r18, %r103, %r101;
	st.shared.u32 	[%r18], %r149;
	bar.sync 	0;
	setp.gt.u32 	%p9, %r1, 255;
	@%p9 bra 	$L__BB0_13;
	ld.volatile.shared.f32 	%f39, [%r17];
	ld.volatile.shared.f32 	%f40, [%r17+1024];
	setp.leu.f32 	%p10, %f39, %f40;
	@%p10 bra 	$L__BB0_10;
	ld.volatile.shared.f32 	%f41, [%r17+1024];
	st.volatile.shared.f32 	[%r17], %f41;
	ld.shared.u32 	%r104, [%r18+1024];
	st.shared.u32 	[%r18], %r104;
$L__BB0_10:
	ld.volatile.shared.f32 	%f42, [%r17];
	ld.volatile.shared.f32 	%f43, [%r17+1024];
	setp.neu.f32 	%p11, %f42, %f43;
	@%p11 bra 	$L__BB0_13;
	ld.shared.u32 	%r19, [%r18+1024];
	ld.shared.u32 	%r105, [%r18];
	setp.ge.s32 	%p12, %r19, %r105;
	@%p12 bra 	$L__BB0_13;
	st.shared.u32 	[%r18], %r19;
$L__BB0_13:
	bar.sync 	0;
	setp.gt.u32 	%p13, %r1, 127;
	@%p13 bra 	$L__BB0_19;
	ld.volatile.shared.f32 	%f44, [%r17];
	ld.volatile.shared.f32 	%f45, [%r17+512];
	setp.leu.f32 	%p14, %f44, %f45;
	@%p14 bra 	$L__BB0_16;
	ld.volatile.shared.f32 	%f46, [%r17+512];
	st.volatile.shared.f32 	[%r17], %f46;
	ld.shared.u32 	%r106, [%r18+512];
	st.shared.u32 	[%r18], %r106;
$L__BB0_16:
	ld.volatile.shared.f32 	%f47, [%r17];
	ld.volatile.shared.f32 	%f48, [%r17+512];
	setp.neu.f32 	%p15, %f47, %f48;
	@%p15 bra 	$L__BB0_19;
	ld.shared.u32 	%r20, [%r18+512];
	ld.shared.u32 	%r107, [%r18];
	setp.ge.s32 	%p16, %r20, %r107;
	@%p16 bra 	$L__BB0_19;
	st.shared.u32 	[%r18], %r20;
$L__BB0_19:
	bar.sync 	0;
	setp.gt.u32 	%p17, %r1, 63;
	@%p17 bra 	$L__BB0_25;
	ld.volatile.shared.f32 	%f49, [%r17];
	ld.volatile.shared.f32 	%f50, [%r17+256];
	setp.leu.f32 	%p18, %f49, %f50;
	@%p18 bra 	$L__BB0_22;
	ld.volatile.shared.f32 	%f51, [%r17+256];
	st.volatile.shared.f32 	[%r17], %f51;
	ld.shared.u32 	%r108, [%r18+256];
	st.shared.u32 	[%r18], %r108;
$L__BB0_22:
	ld.volatile.shared.f32 	%f52, [%r17];
	ld.volatile.shared.f32 	%f53, [%r17+256];
	setp.neu.f32 	%p19, %f52, %f53;
	@%p19 bra 	$L__BB0_25;
	ld.shared.u32 	%r21, [%r18+256];
	ld.shared.u32 	%r109, [%r18];
	setp.ge.s32 	%p20, %r21, %r109;
	@%p20 bra 	$L__BB0_25;
	st.shared.u32 	[%r18], %r21;
$L__BB0_25:
	bar.sync 	0;
	setp.gt.u32 	%p21, %r1, 31;
	@%p21 bra 	$L__BB0_57;
	ld.volatile.shared.f32 	%f54, [%r17];
	ld.volatile.shared.f32 	%f55, [%r17+128];
	setp.leu.f32 	%p22, %f54, %f55;
	@%p22 bra 	$L__BB0_28;
	ld.volatile.shared.f32 	%f56, [%r17+128];
	st.volatile.shared.f32 	[%r17], %f56;
	ld.shared.u32 	%r110, [%r18+128];
	st.shared.u32 	[%r18], %r110;
$L__BB0_28:
	ld.volatile.shared.f32 	%f57, [%r17];
	ld.volatile.shared.f32 	%f58, [%r17+128];
	setp.neu.f32 	%p23, %f57, %f58;
	@%p23 bra 	$L__BB0_31;
	ld.shared.u32 	%r22, [%r18+128];
	ld.shared.u32 	%r111, [%r18];
	setp.ge.s32 	%p24, %r22, %r111;
	@%p24 bra 	$L__BB0_31;
	st.shared.u32 	[%r18], %r22;
$L__BB0_31:
	bar.sync 	0;
	ld.volatile.shared.f32 	%f59, [%r17];
	ld.volatile.shared.f32 	%f60, [%r17+64];
	setp.leu.f32 	%p25, %f59, %f60;
	@%p25 bra 	$L__BB0_33;
	ld.volatile.shared.f32 	%f61, [%r17+64];
	st.volatile.shared.f32 	[%r17], %f61;
	ld.shared.u32 	%r112, [%r18+64];
	st.shared.u32 	[%r18], %r112;
$L__BB0_33:
	ld.volatile.shared.f32 	%f62, [%r17];
	ld.volatile.shared.f32 	%f63, [%r17+64];
	setp.neu.f32 	%p26, %f62, %f63;
	@%p26 bra 	$L__BB0_36;
	ld.shared.u32 	%r23, [%r18+64];
	ld.shared.u32 	%r113, [%r18];
	setp.ge.s32 	%p27, %r23, %r113;
	@%p27 bra 	$L__BB0_36;
	st.shared.u32 	[%r18], %r23;
$L__BB0_36:
	bar.sync 	0;
	ld.volatile.shared.f32 	%f64, [%r17];
	ld.volatile.shared.f32 	%f65, [%r17+32];
	setp.leu.f32 	%p28, %f64, %f65;
	@%p28 bra 	$L__BB0_38;
	ld.volatile.shared.f32 	%f66, [%r17+32];
	st.volatile.shared.f32 	[%r17], %f66;
	ld.shared.u32 	%r114, [%r18+32];
	st.shared.u32 	[%r18], %r114;
$L__BB0_38:
	ld.volatile.shared.f32 	%f67, [%r17];
	ld.volatile.shared.f32 	%f68, [%r17+32];
	setp.neu.f32 	%p29, %f67, %f68;
	@%p29 bra 	$L__BB0_41;
	ld.shared.u32 	%r24, [%r18+32];
	ld.shared.u32 	%r115, [%r18];
	setp.ge.s32 	%p30, %r24, %r115;
	@%p30 bra 	$L__BB0_41;
	st.shared.u32 	[%r18], %r24;
$L__BB0_41:
	bar.sync 	0;
	ld.volatile.shared.f32 	%f69, [%r17];
	ld.volatile.shared.f32 	%f70, [%r17+16];
	setp.leu.f32 	%p31, %f69, %f70;
	@%p31 bra 	$L__BB0_43;
	ld.volatile.shared.f32 	%f71, [%r17+16];
	st.volatile.shared.f32 	[%r17], %f71;
	ld.shared.u32 	%r116, [%r18+16];
	st.shared.u32 	[%r18], %r116;
$L__BB0_43:
	ld.volatile.shared.f32 	%f72, [%r17];
	ld.volatile.shared.f32 	%f73, [%r17+16];
	setp.neu.f32 	%p32, %f72, %f73;
	@%p32 bra 	$L__BB0_46;
	ld.shared.u32 	%r25, [%r18+16];
	ld.shared.u32 	%r117, [%r18];
	setp.ge.s32 	%p33, %r25, %r117;
	@%p33 bra 	$L__BB0_46;
	st.shared.u32 	[%r18], %r25;
$L__BB0_46:
	bar.sync 	0;
	ld.volatile.shared.f32 	%f74, [%r17];
	ld.volatile.shared.f32 	%f75, [%r17+8];
	setp.leu.f32 	%p34, %f74, %f75;
	@%p34 bra 	$L__BB0_48;
	ld.volatile.shared.f32 	%f76, [%r17+8];
	st.volatile.shared.f32 	[%r17], %f76;
	ld.shared.u32 	%r118, [%r18+8];
	st.shared.u32 	[%r18], %r118;
$L__BB0_48:
	ld.volatile.shared.f32 	%f77, [%r17];
	ld.volatile.shared.f32 	%f78, [%r17+8];
	setp.neu.f32 	%p35, %f77, %f78;
	@%p35 bra 	$L__BB0_51;
	ld.shared.u32 	%r26, [%r18+8];
	ld.shared.u32 	%r119, [%r18];
	setp.ge.s32 	%p36, %r26, %r119;
	@%p36 bra 	$L__BB0_51;
	st.shared.u32 	[%r18], %r26;
$L__BB0_51:
	bar.sync 	0;
	ld.volatile.shared.f32 	%f79, [%r17];
	ld.volatile.shared.f32 	%f80, [%r17+4];
	setp.leu.f32 	%p37, %f79, %f80;
	@%p37 bra 	$L__BB0_53;
	ld.volatile.shared.f32 	%f81, [%r17+4];
	st.volatile.shared.f32 	[%r17], %f81;
	ld.shared.u32 	%r120, [%r18+4];
	st.shared.u32 	[%r18], %r120;
$L__BB0_53:
	ld.volatile.shared.f32 	%f82, [%r17];
	ld.volatile.shared.f32 	%f83, [%r17+4];
	setp.neu.f32 	%p38, %f82, %f83;
	@%p38 bra 	$L__BB0_56;
	ld.shared.u32 	%r27, [%r18+4];
	ld.shared.u32 	%r121, [%r18];
	setp.ge.s32 	%p39, %r27, %r121;
	@%p39 bra 	$L__BB0_56;
	st.shared.u32 	[%r18], %r27;
$L__BB0_56:
	bar.sync 	0;
$L__BB0_57:
	bar.sync 	0;
	setp.ne.s32 	%p40, %r1, 0;
	@%p40 bra 	$L__BB0_59;
	ld.shared.f32 	%f84, [sdata];
	mul.wide.u32 	%rd41, %r2, 4;
	add.s64 	%rd42, %rd4, %rd41;
	st.global.f32 	[%rd42], %f84;
	ld.shared.u32 	%r122, [_ZZ12reduceBlocksILj512ELb1EEvPKfPfjPiS3_iE3sid];
	add.s64 	%rd43, %rd3, %rd41;
	st.global.u32 	[%rd43], %r122;
$L__BB0_59:
	bar.sync 	0;
	bar.sync 	0;
	setp.lt.u32 	%p41, %r4, 2;
	@%p41 bra 	$L__BB0_119;
	setp.ne.s32 	%p42, %r1, 0;
	membar.gl;
	@%p42 bra 	$L__BB0_62;
	atom.global.inc.u32 	%r123, [retirementCount], %r4;
	add.s32 	%r124, %r4, -1;
	setp.eq.s32 	%p43, %r123, %r124;
	selp.u16 	%rs1, 1, 0, %p43;
	st.shared.u8 	[_ZZ16reduceSinglePassILj512ELb1EEvPKfPfjPiS3_iE6amLast], %rs1;
$L__BB0_62:
	bar.sync 	0;
	ld.shared.u8 	%rs2, [_ZZ16reduceSinglePassILj512ELb1EEvPKfPfjPiS3_iE6amLast];
	setp.eq.s16 	%p44, %rs2, 0;
	@%p44 bra 	$L__BB0_119;
	setp.ge.u32 	%p45, %r1, %r4;
	mov.b32 	%r155, 0;
	mov.f32 	%f113, 0f47C34F80;
	@%p45 bra 	$L__BB0_90;
	not.b32 	%r128, %r1;
	add.s32 	%r129, %r4, %r128;
	shr.u32 	%r130, %r129, 9;
	add.s32 	%r28, %r130, 1;
	and.b32  	%r29, %r28, 3;
	setp.lt.u32 	%p46, %r129, 1536;
	mov.f32 	%f113, 0f47C34F80;
	mov.b32 	%r155, 0;
	mov.u32 	%r165, %r1;
	@%p46 bra 	$L__BB0_83;
	and.b32  	%r132, %r28, 16777212;
	neg.s32 	%r152, %r132;
	mul.wide.u32 	%rd44, %r1, 4;
	or.b64  	%rd45, %rd44, 4096;
	add.s64 	%rd49, %rd4, %rd45;
	add.s64 	%rd48, %rd3, %rd45;
	mov.f32 	%f113, 0f47C34F80;
	mov.b32 	%r155, 0;
	mov.u32 	%r165, %r1;
$L__BB0_66:
	ld.global.f32 	%f8, [%rd49+-4096];
	setp.geu.f32 	%p47, %f8, %f113;
	setp.leu.f32 	%p48, %f8, 0f00000000;
	or.pred  	%p49, %p47, %p48;
	@%p49 bra 	$L__BB0_68;
	ld.global.u32 	%r155, [%rd48+-4096];
	mov.f32 	%f113, %f8;
$L__BB0_68:
	setp.neu.f32 	%p50, %f8, %f113;
	@%p50 bra 	$L__BB0_70;
	ld.global.u32 	%r133, [%rd48+-4096];
	min.s32 	%r155, %r133, %r155;
$L__BB0_70:
	ld.global.f32 	%f10, [%rd49+-2048];
	setp.geu.f32 	%p51, %f10, %f113;
	setp.leu.f32 	%p52, %f10, 0f00000000;
	or.pred  	%p53, %p51, %p52;
	@%p53 bra 	$L__BB0_72;
	ld.global.u32 	%r155, [%rd48+-2048];
	mov.f32 	%f113, %f10;
$L__BB0_72:
	setp.neu.f32 	%p54, %f10, %f113;
	@%p54 bra 	$L__BB0_74;
	ld.global.u32 	%r134, [%rd48+-2048];
	min.s32 	%r155, %r134, %r155;
$L__BB0_74:
	ld.global.f32 	%f12, [%rd49];
	setp.geu.f32 	%p55, %f12, %f113;
	setp.leu.f32 	%p56, %f12, 0f00000000;
	or.pred  	%p57, %p55, %p56;
	@%p57 bra 	$L__BB0_76;
	ld.global.u32 	%r155, [%rd48];
	mov.f32 	%f113, %f12;
$L__BB0_76:
	setp.neu.f32 	%p58, %f12, %f113;
	@%p58 bra 	$L__BB0_78;
	ld.global.u32 	%r135, [%rd48];
	min.s32 	%r155, %r135, %r155;
$L__BB0_78:
	ld.global.f32 	%f14, [%rd49+2048];
	setp.geu.f32 	%p59, %f14, %f113;
	setp.leu.f32 	%p60, %f14, 0f00000000;
	or.pred  	%p61, %p59, %p60;
	@%p61 bra 	$L__BB0_80;
	ld.global.u32 	%r155, [%rd48+2048];
	mov.f32 	%f113, %f14;
$L__BB0_80:
	setp.neu.f32 	%p62, %f14, %f113;
	@%p62 bra 	$L__BB0_82;
	ld.global.u32 	%r136, [%rd48+2048];
	min.s32 	%r155, %r136, %r155;
$L__BB0_82:
	add.s32 	%r165, %r165, 2048;
	add.s32 	%r152, %r152, 4;
	add.s64 	%rd49, %rd49, 8192;
	add.s64 	%rd48, %rd48, 8192;
	setp.ne.s32 	%p63, %r152, 0;
	@%p63 bra 	$L__BB0_66;
$L__BB0_83:
	setp.eq.s32 	%p64, %r29, 0;
	@%p64 bra 	$L__BB0_90;
	mul.wide.u32 	%rd46, %r165, 4;
	add.s64 	%rd51, %rd3, %rd46;
	add.s64 	%rd50, %rd4, %rd46;
	neg.s32 	%r166, %r29;
$L__BB0_85:
	.pragma "nounroll";
	ld.global.f32 	%f19, [%rd50];
	setp.geu.f32 	%p65, %f19, %f113;
	setp.leu.f32 	%p66, %f19, 0f00000000;
	or.pred  	%p67, %p65, %p66;
	@%p67 bra 	$L__BB0_87;
	ld.global.u32 	%r155, [%rd51];
	mov.f32 	%f113, %f19;
$L__BB0_87:
	setp.neu.f32 	%p68, %f19, %f113;
	@%p68 bra 	$L__BB0_89;
	ld.global.u32 	%r137, [%rd51];
	min.s32 	%r155, %r137, %r155;
$L__BB0_89:
	add.s64 	%rd51, %rd51, 2048;
	add.s64 	%rd50, %rd50, 2048;
	add.s32 	%r166, %r166, 1;
	setp.ne.s32 	%p69, %r166, 0;
	@%p69 bra 	$L__BB0_85;
$L__BB0_90:
	setp.ne.s32 	%p70, %r1, 0;
	bar.sync 	0;
	@%p70 bra 	$L__BB0_117;
	and.b32  	%r64, %r4, 3;
	setp.lt.u32 	%p71, %r4, 4;
	mov.b32 	%r182, 0;
	@%p71 bra 	$L__BB0_110;
	and.b32  	%r182, %r4, 2147483644;
	and.b32  	%r140, %r4, -4;
	neg.s32 	%r171, %r140;
	add.s64 	%rd53, %rd4, 8;
	add.s64 	%rd52, %rd3, 8;
$L__BB0_93:
	ld.global.f32 	%f23, [%rd53+-8];
	setp.geu.f32 	%p72, %f23, 0f47C34F80;
	setp.leu.f32 	%p73, %f23, 0f00000000;
	or.pred  	%p74, %p72, %p73;
	@%p74 bra 	$L__BB0_95;
	ld.global.u32 	%r155, [%rd52+-8];
	mov.f32 	%f113, %f23;
$L__BB0_95:
	setp.neu.f32 	%p75, %f23, %f113;
	@%p75 bra 	$L__BB0_97;
	ld.global.u32 	%r141, [%rd52+-8];
	min.s32 	%r155, %r141, %r155;
$L__BB0_97:
	ld.global.f32 	%f25, [%rd53+-4];
	setp.geu.f32 	%p76, %f25, 0f47C34F80;
	setp.leu.f32 	%p77, %f25, 0f00000000;
	or.pred  	%p78, %p76, %p77;
	@%p78 bra 	$L__BB0_99;
	ld.global.u32 	%r155, [%rd52+-4];
	mov.f32 	%f113, %f25;
$L__BB0_99:
	setp.neu.f32 	%p79, %f25, %f113;
	@%p79 bra 	$L__BB0_101;
	ld.global.u32 	%r142, [%rd52+-4];
	min.s32 	%r155, %r142, %r155;
$L__BB0_101:
	ld.global.f32 	%f27, [%rd53];
	setp.geu.f32 	%p80, %f27, 0f47C34F80;
	setp.leu.f32 	%p81, %f27, 0f00000000;
	or.pred  	%p82, %p80, %p81;
	@%p82 bra 	$L__BB0_103;
	ld.global.u32 	%r155, [%rd52];
	mov.f32 	%f113, %f27;
$L__BB0_103:
	setp.neu.f32 	%p83, %f27, %f113;
	@%p83 bra 	$L__BB0_105;
	ld.global.u32 	%r143, [%rd52];
	min.s32 	%r155, %r143, %r155;
$L__BB0_105:
	ld.global.f32 	%f29, [%rd53+4];
	setp.geu.f32 	%p84, %f29, 0f47C34F80;
	setp.leu.f32 	%p85, %f29, 0f00000000;
	or.pred  	%p86, %p84, %p85;
	@%p86 bra 	$L__BB0_107;
	ld.global.u32 	%r155, [%rd52+4];
	mov.f32 	%f113, %f29;
$L__BB0_107:
	setp.neu.f32 	%p87, %f29, %f113;
	@%p87 bra 	$L__BB0_109;
	ld.global.u32 	%r144, [%rd52+4];
	min.s32 	%r155, %r144, %r155;
$L__BB0_109:
	add.s32 	%r171, %r171, 4;
	add.s64 	%rd53, %rd53, 16;
	add.s64 	%rd52, %rd52, 16;
	setp.ne.s32 	%p88, %r171, 0;
	@%p88 bra 	$L__BB0_93;
$L__BB0_110:
	setp.eq.s32 	%p89, %r64, 0;
	@%p89 bra 	$L__BB0_117;
	mul.wide.u32 	%rd47, %r182, 4;
	add.s64 	%rd55, %rd3, %rd47;
	add.s64 	%rd54, %rd4, %rd47;
	neg.s32 	%r184, %r64;
$L__BB0_112:
	.pragma "nounroll";
	ld.global.f32 	%f34, [%rd54];
	setp.geu.f32 	%p90, %f34, 0f47C34F80;
	setp.leu.f32 	%p91, %f34, 0f00000000;
	or.pred  	%p92, %p90, %p91;
	@%p92 bra 	$L__BB0_114;
	ld.global.u32 	%r155, [%rd55];
	mov.f32 	%f113, %f34;
$L__BB0_114:
	setp.neu.f32 	%p93, %f34, %f113;
	@%p93 bra 	$L__BB0_116;
	ld.global.u32 	%r145, [%rd55];
	min.s32 	%r155, %r145, %r155;
$L__BB0_116:
	add.s64 	%rd55, %rd55, 4;
	add.s64 	%rd54, %rd54, 4;
	add.s32 	%r184, %r184, 1;
	setp.ne.s32 	%p94, %r184, 0;
	@%p94 bra 	$L__BB0_112;
$L__BB0_117:
	setp.ne.s32 	%p95, %r1, 0;
	bar.sync 	0;
	@%p95 bra 	$L__BB0_119;
	st.global.f32 	[%rd4], %f113;
	st.global.u32 	[%rd3], %r155;
	mov.b32 	%r146, 0;
	st.global.u32 	[retirementCount], %r146;
$L__BB0_119:
	ret;

}
	// .globl	_Z16reduceSinglePassILj256ELb1EEvPKfPfjPiS3_i
.visible .entry _Z16reduceSinglePassILj256ELb1EEvPKfPfjPiS3_i(
	.param .u64 .ptr .align 1 _Z16reduceSinglePassILj256ELb1EEvPKfPfjPiS3_i_param_0,
	.param .u64 .ptr .align 1 _Z16reduceSinglePassILj256ELb1EEvPKfPfjPiS3_i_param_1,
	.param .u32 _Z16reduceSinglePassILj256ELb1EEvPKfPfjPiS3_i_param_2,
	.param .u64 .ptr .align 1 _Z16reduceSinglePassILj256ELb1EEvPKfPfjPiS3_i_param_3,
	.param .u64 .ptr .align 1 _Z16reduceSinglePassILj256ELb1EEvPKfPfjPiS3_i_param_4,
	.param .u32 _Z16reduceSinglePassILj256ELb1EEvPKfPfjPiS3_i_param_5
)
{
	.reg .pred 	%p<92>;
	.reg .b16 	%rs<3>;
	.reg .b32 	%r<186>;
	.reg .b32 	%f<109>;
	.reg .b64 	%rd<56>;
	// demoted variable
	.shared .align 4 .b8 _ZZ12reduceBlocksILj256ELb1EEvPKfPfjPiS3_iE3sid[2048];
	// demoted variable
	.shared .align 1 .u8 _ZZ16reduceSinglePassILj256ELb1EEvPKfPfjPiS3_iE6amLast;
	ld.param.u64 	%rd29, [_Z16reduceSinglePassILj256ELb1EEvPKfPfjPiS3_i_param_0];
	ld.param.u64 	%rd30, [_Z16reduceSinglePassILj256ELb1EEvPKfPfjPiS3_i_param_1];
	ld.param.u32 	%r97, [_Z16reduceSinglePassILj256ELb1EEvPKfPfjPiS3_i_param_2];
	ld.param.u64 	%rd31, [_Z16reduceSinglePassILj256ELb1EEvPKfPfjPiS3_i_param_3];
	ld.param.u64 	%rd32, [_Z16reduceSinglePassILj256ELb1EEvPKfPfjPiS3_i_param_4];
	ld.param.u32 	%r98, [_Z16reduceSinglePassILj256ELb1EEvPKfPfjPiS3_i_param_5];
	cvta.to.global.u64 	%rd1, %rd32;
	cvta.to.global.u64 	%rd2, %rd29;
	cvta.to.global.u64 	%rd3, %rd31;
	cvta.to.global.u64 	%rd4, %rd30;
	mov.u32 	%r1, %tid.x;
	mov.u32 	%r2, %ctaid.x;
	shl.b32 	%r99, %r2, 9;
	add.s32 	%r146, %r99, %r1;
	mov.u32 	%r4, %nctaid.x;
	setp.ge.u32 	%p1, %r146, %r97;
	mov.f32 	%f86, 0f497423F0;
	@%p1 bra 	$L__BB1_7;
	mul.lo.s32 	%r5, %r98, %r97;
	shl.b32 	%r6, %r4, 9;
	mov.f32 	%f86, 0f497423F0;
	mov.u32 	%r145, %r146;
$L__BB1_2:
	add.s32 	%r9, %r145, %r5;
	mul.wide.u32 	%rd33, %r9, 4;
	add.s64 	%rd34, %rd2, %rd33;
	ld.global.f32 	%f2, [%rd34];
	setp.geu.f32 	%p2, %f2, %f86;
	setp.leu.f32 	%p3, %f2, 0f00000000;
	or.pred  	%p4, %p2, %p3;
	@%p4 bra 	$L__BB1_4;
	add.s64 	%rd36, %rd1, %rd33;
	ld.global.u32 	%r146, [%rd36];
	mov.f32 	%f86, %f2;
$L__BB1_4:
	add.s32 	%r12, %r9, 256;
	mul.wide.u32 	%rd37, %r12, 4;
	add.s64 	%rd38, %rd2, %rd37;
	ld.global.f32 	%f4, [%rd38];
	setp.geu.f32 	%p5, %f4, %f86;
	setp.leu.f32 	%p6, %f4, 0f00000000;
	or.pred  	%p7, %p5, %p6;
	@%p7 bra 	$L__BB1_6;
	add.s64 	%rd40, %rd1, %rd37;
	ld.global.u32 	%r146, [%rd40];
	mov.f32 	%f86, %f4;
$L__BB1_6:
	add.s32 	%r145, %r145, %r6;
	setp.lt.u32 	%p8, %r145, %r97;
	@%p8 bra 	$L__BB1_2;
$L__BB1_7:
	bar.sync 	0;
	shl.b32 	%r100, %r1, 2;
	mov.u32 	%r101, sdata;
	add.s32 	%r17, %r101, %r100;
	st.volatile.shared.f32 	[%r17], %f86;
	mov.u32 	%r102, _ZZ12reduceBlocksILj256ELb1EEvPKfPfjPiS3_iE3sid;
	add.s32 	%r18, %r102, %r100;
	st.shared.u32 	[%r18], %r146;
	bar.sync 	0;
	setp.gt.u32 	%p9, %r1, 127;
	@%p9 bra 	$L__BB1_13;
	ld.volatile.shared.f32 	%f39, [%r17];
	ld.volatile.shared.f32 	%f40, [%r17+512];
	setp.leu.f32 	%p10, %f39, %f40;
	@%p10 bra 	$L__BB1_10;
	ld.volatile.shared.f32 	%f41, [%r17+512];
	st.volatile.shared.f32 	[%r17], %f41;
	ld.shared.u32 	%r103, [%r18+512];
	st.shared.u32 	[%r18], %r103;
$L__BB1_10:
	ld.volatile.shared.f32 	%f42, [%r17];
	ld.volatile.shared.f32 	%f43, [%r17+512];
	setp.neu.f32 	%p11, %f42, %f43;
	@%p11 bra 	$L__BB1_13;
	ld.shared.u32 	%r19, [%r18+512];
	ld.shared.u32 	%r104, [%r18];
	setp.ge.s32 	%p12, %r19, %r104;
	@%p12 bra 	$L__BB1_13;
	st.shared.u32 	[%r18], %r19;
$L__BB1_13:
	bar.sync 	0;
	setp.gt.u32 	%p13, %r1, 63;
	@%p13 bra 	$L__BB1_19;
	ld.volatile.shared.f32 	%f44, [%r17];
	ld.volatile.shared.f32 	%f45, [%r17+256];
	setp.leu.f32 	%p14, %f44, %f45;
	@%p14 bra 	$L__BB1_16;
	ld.volatile.shared.f32 	%f46, [%r17+256];
	st.volatile.shared.f32 	[%r17], %f46;
	ld.shared.u32 	%r105, [%r18+256];
	st.shared.u32 	[%r18], %r105;
$L__BB1_16:
	ld.volatile.shared.f32 	%f47, [%r17];
	ld.volatile.shared.f32 	%f48, [%r17+256];
	setp.neu.f32 	%p15, %f47, %f48;
	@%p15 bra 	$L__BB1_19;
	ld.shared.u32 	%r20, [%r18+256];
	ld.shared.u32 	%r106, [%r18];
	setp.ge.s32 	%p16, %r20, %r106;
	@%p16 bra 	$L__BB1_19;
	st.shared.u32 	[%r18], %r20;
$L__BB1_19:
	bar.sync 	0;
	setp.gt.u32 	%p17, %r1, 31;
	@%p17 bra 	$L__BB1_51;
	ld.volatile.shared.f32 	%f49, [%r17];
	ld.volatile.shared.f32 	%f50, [%r17+128];
	setp.leu.f32 	%p18, %f49, %f50;
	@%p18 bra 	$L__BB1_22;
	ld.volatile.shared.f32 	%f51, [%r17+128];
	st.volatile.shared.f32 	[%r17], %f51;
	ld.shared.u32 	%r107, [%r18+128];
	st.shared.u32 	[%r18], %r107;
$L__BB1_22:
	ld.volatile.shared.f32 	%f52, [%r17];
	ld.volatile.shared.f32 	%f53, [%r17+128];
	setp.neu.f32 	%p19, %f52, %f53;
	@%p19 bra 	$L__BB1_25;
	ld.shared.u32 	%r21, [%r18+128];
	ld.shared.u32 	%r108, [%r18];
	setp.ge.s32 	%p20, %r21, %r108;
	@%p20 bra 	$L__BB1_25;
	st.shared.u32 	[%r18], %r21;
$L__BB1_25:
	bar.sync 	0;
	ld.volatile.shared.f32 	%f54, [%r17];
	ld.volatile.shared.f32 	%f55, [%r17+64];
	setp.leu.f32 	%p21, %f54, %f55;
	@%p21 bra 	$L__BB1_27;
	ld.volatile.shared.f32 	%f56, [%r17+64];
	st.volatile.shared.f32 	[%r17], %f56;
	ld.shared.u32 	%r109, [%r18+64];
	st.shared.u32 	[%r18], %r109;
$L__BB1_27:
	ld.volatile.shared.f32 	%f57, [%r17];
	ld.volatile.shared.f32 	%f58, [%r17+64];
	setp.neu.f32 	%p22, %f57, %f58;
	@%p22 bra 	$L__BB1_30;
	ld.shared.u32 	%r22, [%r18+64];
	ld.shared.u32 	%r110, [%r18];
	setp.ge.s32 	%p23, %r22, %r110;
	@%p23 bra 	$L__BB1_30;
	st.shared.u32 	[%r18], %r22;
$L__BB1_30:
	bar.sync 	0;
	ld.volatile.shared.f32 	%f59, [%r17];
	ld.volatile.shared.f32 	%f60, [%r17+32];
	setp.leu.f32 	%p24, %f59, %f60;
	@%p24 bra 	$L__BB1_32;
	ld.volatile.shared.f32 	%f61, [%r17+32];
	st.volatile.shared.f32 	[%r17], %f61;
	ld.shared.u32 	%r111, [%r18+32];
	st.shared.u32 	[%r18], %r111;
$L__BB1_32:
	ld.volatile.shared.f32 	%f62, [%r17];
	ld.volatile.shared.f32 	%f63, [%r17+32];
	setp.neu.f32 	%p25, %f62, %f63;
	@%p25 bra 	$L__BB1_35;
	ld.shared.u32 	%r23, [%r18+32];
	ld.shared.u32 	%r112, [%r18];
	setp.ge.s32 	%p26, %r23, %r112;
	@%p26 bra 	$L__BB1_35;
	st.shared.u32 	[%r18], %r23;
$L__BB1_35:
	bar.sync 	0;
	ld.volatile.shared.f32 	%f64, [%r17];
	ld.volatile.shared.f32 	%f65, [%r17+16];
	setp.leu.f32 	%p27, %f64, %f65;
	@%p27 bra 	$L__BB1_37;
	ld.volatile.shared.f32 	%f66, [%r17+16];
	st.volatile.shared.f32 	[%r17], %f66;
	ld.shared.u32 	%r113, [%r18+16];
	st.shared.u32 	[%r18], %r113;
$L__BB1_37:
	ld.volatile.shared.f32 	%f67, [%r17];
	ld.volatile.shared.f32 	%f68, [%r17+16];
	setp.neu.f32 	%p28, %f67, %f68;
	@%p28 bra 	$L__BB1_40;
	ld.shared.u32 	%r24, [%r18+16];
	ld.shared.u32 	%r114, [%r18];
	setp.ge.s32 	%p29, %r24, %r114;
	@%p29 bra 	$L__BB1_40;
	st.shared.u32 	[%r18], %r24;
$L__BB1_40:
	bar.sync 	0;
	ld.volatile.shared.f32 	%f69, [%r17];
	ld.volatile.shared.f32 	%f70, [%r17+8];
	setp.leu.f32 	%p30, %f69, %f70;
	@%p30 bra 	$L__BB1_42;
	ld.volatile.shared.f32 	%f71, [%r17+8];
	st.volatile.shared.f32 	[%r17], %f71;
	ld.shared.u32 	%r115, [%r18+8];
	st.shared.u32 	[%r18], %r115;
$L__BB1_42:
	ld.volatile.shared.f32 	%f72, [%r17];
	ld.volatile.shared.f32 	%f73, [%r17+8];
	setp.neu.f32 	%p31, %f72, %f73;
	@%p31 bra 	$L__BB1_45;
	ld.shared.u32 	%r25, [%r18+8];
	ld.shared.u32 	%r116, [%r18];
	setp.ge.s32 	%p32, %r25, %r116;
	@%p32 bra 	$L__BB1_45;
	st.shared.u32 	[%r18], %r25;
$L__BB1_45:
	bar.sync 	0;
	ld.volatile.shared.f32 	%f74, [%r17];
	ld.volatile.shared.f32 	%f75, [%r17+4];
	setp.leu.f32 	%p33, %f74, %f75;
	@%p33 bra 	$L__BB1_47;
	ld.volatile.shared.f32 	%f76, [%r17+4];
	st.volatile.shared.f32 	[%r17], %f76;
	ld.shared.u32 	%r117, [%r18+4];
	st.shared.u32 	[%r18], %r117;
$L__BB1_47:
	ld.volatile.shared.f32 	%f77, [%r17];
	ld.volatile.shared.f32 	%f78, [%r17+4];
	setp.neu.f32 	%p34, %f77, %f78;
	@%p34 bra 	$L__BB1_50;
	ld.shared.u32 	%r26, [%r18+4];
	ld.shared.u32 	%r118, [%r18];
	setp.ge.s32 	%p35, %r26, %r118;
	@%p35 bra 	$L__BB1_50;
	st.shared.u32 	[%r18], %r26;
$L__BB1_50:
	bar.sync 	0;
$L__BB1_51:
	bar.sync 	0;
	setp.ne.s32 	%p36, %r1, 0;
	@%p36 bra 	$L__BB1_53;
	ld.shared.f32 	%f79, [sdata];
	mul.wide.u32 	%rd41, %r2, 4;
	add.s64 	%rd42, %rd4, %rd41;
	st.global.f32 	[%rd42], %f79;
	ld.shared.u32 	%r119, [_ZZ12reduceBlocksILj256ELb1EEvPKfPfjPiS3_iE3sid];
	add.s64 	%rd43, %rd3, %rd41;
	st.global.u32 	[%rd43], %r119;
$L__BB1_53:
	bar.sync 	0;
	bar.sync 	0;
	setp.lt.u32 	%p37, %r4, 2;
	@%p37 bra 	$L__BB1_113;
	setp.ne.s32 	%p38, %r1, 0;
	membar.gl;
	@%p38 bra 	$L__BB1_56;
	atom.global.inc.u32 	%r120, [retirementCount], %r4;
	add.s32 	%r121, %r4, -1;
	setp.eq.s32 	%p39, %r120, %r121;
	selp.u16 	%rs1, 1, 0, %p39;
	st.shared.u8 	[_ZZ16reduceSinglePassILj256ELb1EEvPKfPfjPiS3_iE6amLast], %rs1;
$L__BB1_56:
	bar.sync 	0;
	ld.shared.u8 	%rs2, [_ZZ16reduceSinglePassILj256ELb1EEvPKfPfjPiS3_iE6amLast];
	setp.eq.s16 	%p40, %rs2, 0;
	@%p40 bra 	$L__BB1_113;
	setp.ge.u32 	%p41, %r1, %r4;
	mov.b32 	%r152, 0;
	mov.f32 	%f108, 0f47C34F80;
	@%p41 bra 	$L__BB1_84;
	not.b32 	%r125, %r1;
	add.s32 	%r126, %r4, %r125;
	shr.u32 	%r127, %r126, 8;
	add.s32 	%r27, %r127, 1;
	and.b32  	%r28, %r27, 3;
	setp.lt.u32 	%p42, %r126, 768;
	mov.f32 	%f108, 0f47C34F80;
	mov.b32 	%r152, 0;
	mov.u32 	%r162, %r1;
	@%p42 bra 	$L__BB1_77;
	and.b32  	%r129, %r27, 33554428;
	neg.s32 	%r149, %r129;
	mul.wide.u32 	%rd44, %r1, 4;
	add.s64 	%rd45, %rd44, 2048;
	add.s64 	%rd49, %rd4, %rd45;
	add.s64 	%rd48, %rd3, %rd45;
	mov.f32 	%f108, 0f47C34F80;
	mov.b32 	%r152, 0;
	mov.u32 	%r162, %r1;
$L__BB1_60:
	ld.global.f32 	%f8, [%rd49+-2048];
	setp.geu.f32 	%p43, %f8, %f108;
	setp.leu.f32 	%p44, %f8, 0f00000000;
	or.pred  	%p45, %p43, %p44;
	@%p45 bra 	$L__BB1_62;
	ld.global.u32 	%r152, [%rd48+-2048];
	mov.f32 	%f108, %f8;
$L__BB1_62:
	setp.neu.f32 	%p46, %f8, %f108;
	@%p46 bra 	$L__BB1_64;
	ld.global.u32 	%r130, [%rd48+-2048];
	min.s32 	%r152, %r130, %r152;
$L__BB1_64:
	ld.global.f32 	%f10, [%rd49+-1024];
	setp.geu.f32 	%p47, %f10, %f108;
	setp.leu.f32 	%p48, %f10, 0f00000000;
	or.pred  	%p49, %p47, %p48;
	@%p49 bra 	$L__BB1_66;
	ld.global.u32 	%r152, [%rd48+-1024];
	mov.f32 	%f108, %f10;
$L__BB1_66:
	setp.neu.f32 	%p50, %f10, %f108;
	@%p50 bra 	$L__BB1_68;
	ld.global.u32 	%r131, [%rd48+-1024];
	min.s32 	%r152, %r131, %r152;
$L__BB1_68:
	ld.global.f32 	%f12, [%rd49];
	setp.geu.f32 	%p51, %f12, %f108;
	setp.leu.f32 	%p52, %f12, 0f00000000;
	or.pred  	%p53, %p51, %p52;
	@%p53 bra 	$L__BB1_70;
	ld.global.u32 	%r152, [%rd48];
	mov.f32 	%f108, %f12;
$L__BB1_70:
	setp.neu.f32 	%p54, %f12, %f108;
	@%p54 bra 	$L__BB1_72;
	ld.global.u32 	%r132, [%rd48];
	min.s32 	%r152, %r132, %r152;
$L__BB1_72:
	ld.global.f32 	%f14, [%rd49+1024];
	setp.geu.f32 	%p55, %f14, %f108;
	setp.leu.f32 	%p56, %f14, 0f00000000;
	or.pred  	%p57, %p55, %p56;
	@%p57 bra 	$L__BB1_74;
	ld.global.u32 	%r152, [%rd48+1024];
	mov.f32 	%f108, %f14;
$L__BB1_74:
	setp.neu.f32 	%p58, %f14, %f108;
	@%p58 bra 	$L__BB1_76;
	ld.global.u32 	%r133, [%rd48+1024];
	min.s32 	%r152, %r133, %r152;
$L__BB1_76:
	add.s32 	%r162, %r162, 1024;
	add.s32 	%r149, %r149, 4;
	add.s64 	%rd49, %rd49, 4096;
	add.s64 	%rd48, %rd48, 4096;
	setp.ne.s32 	%p59, %r149, 0;
	@%p59 bra 	$L__BB1_60;
$L__BB1_77:
	setp.eq.s32 	%p60, %r28, 0;
	@%p60 bra 	$L__BB1_84;
	mul.wide.u32 	%rd46, %r162, 4;
	add.s64 	%rd51, %rd3, %rd46;
	add.s64 	%rd50, %rd4, %rd46;
	neg.s32 	%r163, %r28;
$L__BB1_79:
	.pragma "nounroll";
	ld.global.f32 	%f19, [%rd50];
	setp.geu.f32 	%p61, %f19, %f108;
	setp.leu.f32 	%p62, %f19, 0f00000000;
	or.pred  	%p63, %p61, %p62;
	@%p63 bra 	$L__BB1_81;
	ld.global.u32 	%r152, [%rd51];
	mov.f32 	%f108, %f19;
$L__BB1_81:
	setp.neu.f32 	%p64, %f19, %f108;
	@%p64 bra 	$L__BB1_83;
	ld.global.u32 	%r134, [%rd51];
	min.s32 	%r152, %r134, %r152;
$L__BB1_83:
	add.s64 	%rd51, %rd51, 1024;
	add.s64 	%rd50, %rd50, 1024;
	add.s32 	%r163, %r163, 1;
	setp.ne.s32 	%p65, %r163, 0;
	@%p65 bra 	$L__BB1_79;
$L__BB1_84:
	setp.ne.s32 	%p66, %r1, 0;
	bar.sync 	0;
	@%p66 bra 	$L__BB1_111;
	and.b32  	%r63, %r4, 3;
	setp.lt.u32 	%p67, %r4, 4;
	mov.b32 	%r179, 0;
	@%p67 bra 	$L__BB1_104;
	and.b32  	%r179, %r4, 2147483644;
	and.b32  	%r137, %r4, -4;
	neg.s32 	%r168, %r137;
	add.s64 	%rd53, %rd4, 8;
	add.s64 	%rd52, %rd3, 8;
$L__BB1_87:
	ld.global.f32 	%f23, [%rd53+-8];
	setp.geu.f32 	%p68, %f23, 0f47C34F80;
	setp.leu.f32 	%p69, %f23, 0f00000000;
	or.pred  	%p70, %p68, %p69;
	@%p70 bra 	$L__BB1_89;
	ld.global.u32 	%r152, [%rd52+-8];
	mov.f32 	%f108, %f23;
$L__BB1_89:
	setp.neu.f32 	%p71, %f23, %f108;
	@%p71 bra 	$L__BB1_91;
	ld.global.u32 	%r138, [%rd52+-8];
	min.s32 	%r152, %r138, %r152;
$L__BB1_91:
	ld.global.f32 	%f25, [%rd53+-4];
	setp.geu.f32 	%p72, %f25, 0f47C34F80;
	setp.leu.f32 	%p73, %f25, 0f00000000;
	or.pred  	%p74, %p72, %p73;
	@%p74 bra 	$L__BB1_93;
	ld.global.u32 	%r152, [%rd52+-4];
	mov.f32 	%f108, %f25;
$L__BB1_93:
	setp.neu.f32 	%p75, %f25, %f108;
	@%p75 bra 	$L__BB1_95;
	ld.global.u32 	%r139, [%rd52+-4];
	min.s32 	%r152, %r139, %r152;
$L__BB1_95:
	ld.global.f32 	%f27, [%rd53];
	setp.geu.f32 	%p76, %f27, 0f47C34F80;
	setp.leu.f32 	%p77, %f27, 0f00000000;
	or.pred  	%p78, %p76, %p77;
	@%p78 bra 	$L__BB1_97;
	ld.global.u32 	%r152, [%rd52];
	mov.f32 	%f108, %f27;
$L__BB1_97:
	setp.neu.f32 	%p79, %f27, %f108;
	@%p79 bra 	$L__BB1_99;
	ld.global.u32 	%r140, [%rd52];
	min.s32 	%r152, %r140, %r152;
$L__BB1_99:
	ld.global.f32 	%f29, [%rd53+4];
	setp.geu.f32 	%p80, %f29, 0f47C34F80;
	setp.leu.f32 	%p81, %f29, 0f00000000;
	or.pred  	%p82, %p80, %p81;
	@%p82 bra 	$L__BB1_101;
	ld.global.u32 	%r152, [%rd52+4];
	mov.f32 	%f108, %f29;
$L__BB1_101:
	setp.neu.f32 	%p83, %f29, %f108;
	@%p83 bra 	$L__BB1_103;
	ld.global.u32 	%r141, [%rd52+4];
	min.s32 	%r152, %r141, %r152;
$L__BB1_103:
	add.s32 	%r168, %r168, 4;
	add.s64 	%rd53, %rd53, 16;
	add.s64 	%rd52, %rd52, 16;
	setp.ne.s32 	%p84, %r168, 0;
	@%p84 bra 	$L__BB1_87;
$L__BB1_104:
	setp.eq.s32 	%p85, %r63, 0;
	@%p85 bra 	$L__BB1_111;
	mul.wide.u32 	%rd47, %r179, 4;
	add.s64 	%rd55, %rd3, %rd47;
	add.s64 	%rd54, %rd4, %rd47;
	neg.s32 	%r181, %r63;
$L__BB1_106:
	.pragma "nounroll";
	ld.global.f32 	%f34, [%rd54];
	setp.geu.f32 	%p86, %f34, 0f47C34F80;
	setp.leu.f32 	%p87, %f34, 0f00000000;
	or.pred  	%p88, %p86, %p87;
	@%p88 bra 	$L__BB1_108;
	ld.global.u32 	%r152, [%rd55];
	mov.f32 	%f108, %f34;
$L__BB1_108:
	setp.neu.f32 	%p89, %f34, %f108;
	@%p89 bra 	$L__BB1_110;
	ld.global.u32 	%r142, [%rd55];
	min.s32 	%r152, %r142, %r152;
$L__BB1_110:
	add.s64 	%rd55, %rd55, 4;
	add.s64 	%rd54, %rd54, 4;
	add.s32 	%r181, %r181, 1;
	setp.ne.s32 	%p90, %r181, 0;
	@%p90 bra 	$L__BB1_106;
$L__BB1_111:
	setp.ne.s32 	%p91, %r1, 0;
	bar.sync 	0;
	@%p91 bra 	$L__BB1_113;
	st.global.f32 	[%rd4], %f108;
	st.global.u32 	[%rd3], %r152;
	mov.b32 	%r143, 0;
	st.global.u32 	[retirementCount], %r143;
$L__BB1_113:
	ret;

}
	// .globl	_Z16reduceSinglePassILj128ELb1EEvPKfPfjPiS3_i
.visible .entry _Z16reduceSinglePassILj128ELb1EEvPKfPfjPiS3_i(
	.param .u64 .ptr .align 1 _Z16reduceSinglePassILj128ELb1EEvPKfPfjPiS3_i_param_0,
	.param .u64 .ptr .align 1 _Z16reduceSinglePassILj128ELb1EEvPKfPfjPiS3_i_param_1,
	.param .u32 _Z16reduceSinglePassILj128ELb1EEvPKfPfjPiS3_i_param_2,
	.param .u64 .ptr .align 1 _Z16reduceSinglePassILj128ELb1EEvPKfPfjPiS3_i_param_3,
	.param .u64 .ptr .align 1 _Z16reduceSinglePassILj128ELb1EEvPKfPfjPiS3_i_param_4,
	.param .u32 _Z16reduceSinglePassILj128ELb1EEvPKfPfjPiS3_i_param_5
)
{
	.reg .pred 	%p<88>;
	.reg .b16 	%rs<3>;
	.reg .b32 	%r<183>;
	.reg .b32 	%f<104>;
	.reg .b64 	%rd<56>;
	// demoted variable
	.shared .align 4 .b8 _ZZ12reduceBlocksILj128ELb1EEvPKfPfjPiS3_iE3sid[2048];
	// demoted variable
	.shared .align 1 .u8 _ZZ16reduceSinglePassILj128ELb1EEvPKfPfjPiS3_iE6amLast;
	ld.param.u64 	%rd29, [_Z16reduceSinglePassILj128ELb1EEvPKfPfjPiS3_i_param_0];
	ld.param.u64 	%rd30, [_Z16reduceSinglePassILj128ELb1EEvPKfPfjPiS3_i_param_1];
	ld.param.u32 	%r96, [_Z16reduceSinglePassILj128ELb1EEvPKfPfjPiS3_i_param_2];
	ld.param.u64 	%rd31, [_Z16reduceSinglePassILj128ELb1EEvPKfPfjPiS3_i_param_3];
	ld.param.u64 	%rd32, [_Z16reduceSinglePassILj128ELb1EEvPKfPfjPiS3_i_param_4];
	ld.param.u32 	%r97, [_Z16reduceSinglePassILj128ELb1EEvPKfPfjPiS3_i_param_5];
	cvta.to.global.u64 	%rd1, %rd32;
	cvta.to.global.u64 	%rd2, %rd29;
	cvta.to.global.u64 	%rd3, %rd31;
	cvta.to.global.u64 	%rd4, %rd30;
	mov.u32 	%r1, %tid.x;
	mov.u32 	%r2, %ctaid.x;
	shl.b32 	%r98, %r2, 8;
	add.s32 	%r143, %r98, %r1;
	mov.u32 	%r4, %nctaid.x;
	setp.ge.u32 	%p1, %r143, %r96;
	mov.f32 	%f81, 0f497423F0;
	@%p1 bra 	$L__BB2_7;
	mul.lo.s32 	%r5, %r97, %r96;
	shl.b32 	%r6, %r4, 8;
	mov.f32 	%f81, 0f497423F0;
	mov.u32 	%r142, %r143;
$L__BB2_2:
	add.s32 	%r9, %r142, %r5;
	mul.wide.u32 	%rd33, %r9, 4;
	add.s64 	%rd34, %rd2, %rd33;
	ld.global.f32 	%f2, [%rd34];
	setp.geu.f32 	%p2, %f2, %f81;
	setp.leu.f32 	%p3, %f2, 0f00000000;
	or.pred  	%p4, %p2, %p3;
	@%p4 bra 	$L__BB2_4;
	add.s64 	%rd36, %rd1, %rd33;
	ld.global.u32 	%r143, [%rd36];
	mov.f32 	%f81, %f2;
$L__BB2_4:
	add.s32 	%r12, %r9, 128;
	mul.wide.u32 	%rd37, %r12, 4;
	add.s64 	%rd38, %rd2, %rd37;
	ld.global.f32 	%f4, [%rd38];
	setp.geu.f32 	%p5, %f4, %f81;
	setp.leu.f32 	%p6, %f4, 0f00000000;
	or.pred  	%p7, %p5, %p6;
	@%p7 bra 	$L__BB2_6;
	add.s64 	%rd40, %rd1, %rd37;
	ld.global.u32 	%r143, [%rd40];
	mov.f32 	%f81, %f4;
$L__BB2_6:
	add.s32 	%r142, %r142, %r6;
	setp.lt.u32 	%p8, %r142, %r96;
	@%p8 bra 	$L__BB2_2;
$L__BB2_7:
	bar.sync 	0;
	shl.b32 	%r99, %r1, 2;
	mov.u32 	%r100, sdata;
	add.s32 	%r17, %r100, %r99;
	st.volatile.shared.f32 	[%r17], %f81;
	mov.u32 	%r101, _ZZ12reduceBlocksILj128ELb1EEvPKfPfjPiS3_iE3sid;
	add.s32 	%r18, %r101, %r99;
	st.shared.u32 	[%r18], %r143;
	bar.sync 	0;
	setp.gt.u32 	%p9, %r1, 63;
	@%p9 bra 	$L__BB2_13;
	ld.volatile.shared.f32 	%f39, [%r17];
	ld.volatile.shared.f32 	%f40, [%r17+256];
	setp.leu.f32 	%p10, %f39, %f40;
	@%p10 bra 	$L__BB2_10;
	ld.volatile.shared.f32 	%f41, [%r17+256];
	st.volatile.shared.f32 	[%r17], %f41;
	ld.shared.u32 	%r102, [%r18+256];
	st.shared.u32 	[%r18], %r102;
$L__BB2_10:
	ld.volatile.shared.f32 	%f42, [%r17];
	ld.volatile.shared.f32 	%f43, [%r17+256];
	setp.neu.f32 	%p11, %f42, %f43;
	@%p11 bra 	$L__BB2_13;
	ld.shared.u32 	%r19, [%r18+256];
	ld.shared.u32 	%r103, [%r18];
	setp.ge.s32 	%p12, %r19, %r103;
	@%p12 bra 	$L__BB2_13;
	st.shared.u32 	[%r18], %r19;
$L__BB2_13:
	bar.sync 	0;
	setp.gt.u32 	%p13, %r1, 31;
	@%p13 bra 	$L__BB2_45;
	ld.volatile.shared.f32 	%f44, [%r17];
	ld.volatile.shared.f32 	%f45, [%r17+128];
	setp.leu.f32 	%p14, %f44, %f45;
	@%p14 bra 	$L__BB2_16;
	ld.volatile.shared.f32 	%f46, [%r17+128];
	st.volatile.shared.f32 	[%r17], %f46;
	ld.shared.u32 	%r104, [%r18+128];
	st.shared.u32 	[%r18], %r104;
$L__BB2_16:
	ld.volatile.shared.f32 	%f47, [%r17];
	ld.volatile.shared.f32 	%f48, [%r17+128];
	setp.neu.f32 	%p15, %f47, %f48;
	@%p15 bra 	$L__BB2_19;
	ld.shared.u32 	%r20, [%r18+128];
	ld.shared.u32 	%r105, [%r18];
	setp.ge.s32 	%p16, %r20, %r105;
	@%p16 bra 	$L__BB2_19;
	st.shared.u32 	[%r18], %r20;
$L__BB2_19:
	bar.sync 	0;
	ld.volatile.shared.f32 	%f49, [%r17];
	ld.volatile.shared.f32 	%f50, [%r17+64];
	setp.leu.f32 	%p17, %f49, %f50;
	@%p17 bra 	$L__BB2_21;
	ld.volatile.shared.f32 	%f51, [%r17+64];
	st.volatile.shared.f32 	[%r17], %f51;
	ld.shared.u32 	%r106, [%r18+64];
	st.shared.u32 	[%r18], %r106;
$L__BB2_21:
	ld.volatile.shared.f32 	%f52, [%r17];
	ld.volatile.shared.f32 	%f53, [%r17+64];
	setp.neu.f32 	%p18, %f52, %f53;
	@%p18 bra 	$L__BB2_24;
	ld.shared.u32 	%r21, [%r18+64];
	ld.shared.u32 	%r107, [%r18];
	setp.ge.s32 	%p19, %r21, %r107;
	@%p19 bra 	$L__BB2_24;
	st.shared.u32 	[%r18], %r21;
$L__BB2_24:
	bar.sync 	0;
	ld.volatile.shared.f32 	%f54, [%r17];
	ld.volatile.shared.f32 	%f55, [%r17+32];
	setp.leu.f32 	%p20, %f54, %f55;
	@%p20 bra 	$L__BB2_26;
	ld.volatile.shared.f32 	%f56, [%r17+32];
	st.volatile.shared.f32 	[%r17], %f56;
	ld.shared.u32 	%r108, [%r18+32];
	st.shared.u32 	[%r18], %r108;
$L__BB2_26:
	ld.volatile.shared.f32 	%f57, [%r17];
	ld.volatile.shared.f32 	%f58, [%r17+32];
	setp.neu.f32 	%p21, %f57, %f58;
	@%p21 bra 	$L__BB2_29;
	ld.shared.u32 	%r22, [%r18+32];
	ld.shared.u32 	%r109, [%r18];
	setp.ge.s32 	%p22, %r22, %r109;
	@%p22 bra 	$L__BB2_29;
	st.shared.u32 	[%r18], %r22;
$L__BB2_29:
	bar.sync 	0;
	ld.volatile.shared.f32 	%f59, [%r17];
	ld.volatile.shared.f32 	%f60, [%r17+16];
	setp.leu.f32 	%p23, %f59, %f60;
	@%p23 bra 	$L__BB2_31;
	ld.volatile.shared.f32 	%f61, [%r17+16];
	st.volatile.shared.f32 	[%r17], %f61;
	ld.shared.u32 	%r110, [%r18+16];
	st.shared.u32 	[%r18], %r110;
$L__BB2_31:
	ld.volatile.shared.f32 	%f62, [%r17];
	ld.volatile.shared.f32 	%f63, [%r17+16];
	setp.neu.f32 	%p24, %f62, %f63;
	@%p24 bra 	$L__BB2_34;
	ld.shared.u32 	%r23, [%r18+16];
	ld.shared.u32 	%r111, [%r18];
	setp.ge.s32 	%p25, %r23, %r111;
	@%p25 bra 	$L__BB2_34;
	st.shared.u32 	[%r18], %r23;
$L__BB2_34:
	bar.sync 	0;
	ld.volatile.shared.f32 	%f64, [%r17];
	ld.volatile.shared.f32 	%f65, [%r17+8];
	setp.leu.f32 	%p26, %f64, %f65;
	@%p26 bra 	$L__BB2_36;
	ld.volatile.shared.f32 	%f66, [%r17+8];
	st.volatile.shared.f32 	[%r17], %f66;
	ld.shared.u32 	%r112, [%r18+8];
	st.shared.u32 	[%r18], %r112;
$L__BB2_36:
	ld.volatile.shared.f32 	%f67, [%r17];
	ld.volatile.shared.f32 	%f68, [%r17+8];
	setp.neu.f32 	%p27, %f67, %f68;
	@%p27 bra 	$L__BB2_39;
	ld.shared.u32 	%r24, [%r18+8];
	ld.shared.u32 	%r113, [%r18];
	setp.ge.s32 	%p28, %r24, %r113;
	@%p28 bra 	$L__BB2_39;
	st.shared.u32 	[%r18], %r24;
$L__BB2_39:
	bar.sync 	0;
	ld.volatile.shared.f32 	%f69, [%r17];
	ld.volatile.shared.f32 	%f70, [%r17+4];
	setp.leu.f32 	%p29, %f69, %f70;
	@%p29 bra 	$L__BB2_41;
	ld.volatile.shared.f32 	%f71, [%r17+4];
	st.volatile.shared.f32 	[%r17], %f71;
	ld.shared.u32 	%r114, [%r18+4];
	st.shared.u32 	[%r18], %r114;
$L__BB2_41:
	ld.volatile.shared.f32 	%f72, [%r17];
	ld.volatile.shared.f32 	%f73, [%r17+4];
	setp.neu.f32 	%p30, %f72, %f73;
	@%p30 bra 	$L__BB2_44;
	ld.shared.u32 	%r25, [%r18+4];
	ld.shared.u32 	%r115, [%r18];
	setp.ge.s32 	%p31, %r25, %r115;
	@%p31 bra 	$L__BB2_44;
	st.shared.u32 	[%r18], %r25;
$L__BB2_44:
	bar.sync 	0;
$L__BB2_45:
	bar.sync 	0;
	setp.ne.s32 	%p32, %r1, 0;
	@%p32 bra 	$L__BB2_47;
	ld.shared.f32 	%f74, [sdata];
	mul.wide.u32 	%rd41, %r2, 4;
	add.s64 	%rd42, %rd4, %rd41;
	st.global.f32 	[%rd42], %f74;
	ld.shared.u32 	%r116, [_ZZ12reduceBlocksILj128ELb1EEvPKfPfjPiS3_iE3sid];
	add.s64 	%rd43, %rd3, %rd41;
	st.global.u32 	[%rd43], %r116;
$L__BB2_47:
	bar.sync 	0;
	bar.sync 	0;
	setp.lt.u32 	%p33, %r4, 2;
	@%p33 bra 	$L__BB2_107;
	setp.ne.s32 	%p34, %r1, 0;
	membar.gl;
	@%p34 bra 	$L__BB2_50;
	atom.global.inc.u32 	%r117, [retirementCount], %r4;
	add.s32 	%r118, %r4, -1;
	setp.eq.s32 	%p35, %r117, %r118;
	selp.u16 	%rs1, 1, 0, %p35;
	st.shared.u8 	[_ZZ16reduceSinglePassILj128ELb1EEvPKfPfjPiS3_iE6amLast], %rs1;
$L__BB2_50:
	bar.sync 	0;
	ld.shared.u8 	%rs2, [_ZZ16reduceSinglePassILj128ELb1EEvPKfPfjPiS3_iE6amLast];
	setp.eq.s16 	%p36, %rs2, 0;
	@%p36 bra 	$L__BB2_107;
	setp.ge.u32 	%p37, %r1, %r4;
	mov.b32 	%r149, 0;
	mov.f32 	%f103, 0f47C34F80;
	@%p37 bra 	$L__BB2_78;
	not.b32 	%r122, %r1;
	add.s32 	%r123, %r4, %r122;
	shr.u32 	%r124, %r123, 7;
	add.s32 	%r26, %r124, 1;
	and.b32  	%r27, %r26, 3;
	setp.lt.u32 	%p38, %r123, 384;
	mov.f32 	%f103, 0f47C34F80;
	mov.b32 	%r149, 0;
	mov.u32 	%r159, %r1;
	@%p38 bra 	$L__BB2_71;
	and.b32  	%r126, %r26, 67108860;
	neg.s32 	%r146, %r126;
	mul.wide.u32 	%rd44, %r1, 4;
	add.s64 	%rd45, %rd44, 1024;
	add.s64 	%rd49, %rd4, %rd45;
	add.s64 	%rd48, %rd3, %rd45;
	mov.f32 	%f103, 0f47C34F80;
	mov.b32 	%r149, 0;
	mov.u32 	%r159, %r1;
$L__BB2_54:
	ld.global.f32 	%f8, [%rd49+-1024];
	setp.geu.f32 	%p39, %f8, %f103;
	setp.leu.f32 	%p40, %f8, 0f00000000;
	or.pred  	%p41, %p39, %p40;
	@%p41 bra 	$L__BB2_56;
	ld.global.u32 	%r149, [%rd48+-1024];
	mov.f32 	%f103, %f8;
$L__BB2_56:
	setp.neu.f32 	%p42, %f8, %f103;
	@%p42 bra 	$L__BB2_58;
	ld.global.u32 	%r127, [%rd48+-1024];
	min.s32 	%r149, %r127, %r149;
$L__BB2_58:
	ld.global.f32 	%f10, [%rd49+-512];
	setp.geu.f32 	%p43, %f10, %f103;
	setp.leu.f32 	%p44, %f10, 0f00000000;
	or.pred  	%p45, %p43, %p44;
	@%p45 bra 	$L__BB2_60;
	ld.global.u32 	%r149, [%rd48+-512];
	mov.f32 	%f103, %f10;
$L__BB2_60:
	setp.neu.f32 	%p46, %f10, %f103;
	@%p46 bra 	$L__BB2_62;
	ld.global.u32 	%r128, [%rd48+-512];
	min.s32 	%r149, %r128, %r149;
$L__BB2_62:
	ld.global.f32 	%f12, [%rd49];
	setp.geu.f32 	%p47, %f12, %f103;
	setp.leu.f32 	%p48, %f12, 0f00000000;
	or.pred  	%p49, %p47, %p48;
	@%p49 bra 	$L__BB2_64;
	ld.global.u32 	%r149, [%rd48];
	mov.f32 	%f103, %f12;
$L__BB2_64:
	setp.neu.f32 	%p50, %f12, %f103;
	@%p50 bra 	$L__BB2_66;
	ld.global.u32 	%r129, [%rd48];
	min.s32 	%r149, %r129, %r149;
$L__BB2_66:
	ld.global.f32 	%f14, [%rd49+512];
	setp.geu.f32 	%p51, %f14, %f103;
	setp.leu.f32 	%p52, %f14, 0f00000000;
	or.pred  	%p53, %p51, %p52;
	@%p53 bra 	$L__BB2_68;
	ld.global.u32 	%r149, [%rd48+512];
	mov.f32 	%f103, %f14;
$L__BB2_68:
	setp.neu.f32 	%p54, %f14, %f103;
	@%p54 bra 	$L__BB2_70;
	ld.global.u32 	%r130, [%rd48+512];
	min.s32 	%r149, %r130, %r149;
$L__BB2_70:
	add.s32 	%r159, %r159, 512;
	add.s32 	%r146, %r146, 4;
	add.s64 	%rd49, %rd49, 2048;
	add.s64 	%rd48, %rd48, 2048;
	setp.ne.s32 	%p55, %r146, 0;
	@%p55 bra 	$L__BB2_54;
$L__BB2_71:
	setp.eq.s32 	%p56, %r27, 0;
	@%p56 bra 	$L__BB2_78;
	mul.wide.u32 	%rd46, %r159, 4;
	add.s64 	%rd51, %rd3, %rd46;
	add.s64 	%rd50, %rd4, %rd46;
	neg.s32 	%r160, %r27;
$L__BB2_73:
	.pragma "nounroll";
	ld.global.f32 	%f19, [%rd50];
	setp.geu.f32 	%p57, %f19, %f103;
	setp.leu.f32 	%p58, %f19, 0f00000000;
	or.pred  	%p59, %p57, %p58;
	@%p59 bra 	$L__BB2_75;
	ld.global.u32 	%r149, [%rd51];
	mov.f32 	%f103, %f19;
$L__BB2_75:
	setp.neu.f32 	%p60, %f19, %f103;
	@%p60 bra 	$L__BB2_77;
	ld.global.u32 	%r131, [%rd51];
	min.s32 	%r149, %r131, %r149;
$L__BB2_77:
	add.s64 	%rd51, %rd51, 512;
	add.s64 	%rd50, %rd50, 512;
	add.s32 	%r160, %r160, 1;
	setp.ne.s32 	%p61, %r160, 0;
	@%p61 bra 	$L__BB2_73;
$L__BB2_78:
	setp.ne.s32 	%p62, %r1, 0;
	bar.sync 	0;
	@%p62 bra 	$L__BB2_105;
	and.b32  	%r62, %r4, 3;
	setp.lt.u32 	%p63, %r4, 4;
	mov.b32 	%r176, 0;
	@%p63 bra 	$L__BB2_98;
	and.b32  	%r176, %r4, 2147483644;
	and.b32  	%r134, %r4, -4;
	neg.s32 	%r165, %r134;
	add.s64 	%rd53, %rd4, 8;
	add.s64 	%rd52, %rd3, 8;
$L__BB2_81:
	ld.global.f32 	%f23, [%rd53+-8];
	setp.geu.f32 	%p64, %f23, 0f47C34F80;
	setp.leu.f32 	%p65, %f23, 0f00000000;
	or.pred  	%p66, %p64, %p65;
	@%p66 bra 	$L__BB2_83;
	ld.global.u32 	%r149, [%rd52+-8];
	mov.f32 	%f103, %f23;
$L__BB2_83:
	setp.neu.f32 	%p67, %f23, %f103;
	@%p67 bra 	$L__BB2_85;
	ld.global.u32 	%r135, [%rd52+-8];
	min.s32 	%r149, %r135, %r149;
$L__BB2_85:
	ld.global.f32 	%f25, [%rd53+-4];
	setp.geu.f32 	%p68, %f25, 0f47C34F80;
	setp.leu.f32 	%p69, %f25, 0f00000000;
	or.pred  	%p70, %p68, %p69;
	@%p70 bra 	$L__BB2_87;
	ld.global.u32 	%r149, [%rd52+-4];
	mov.f32 	%f103, %f25;
$L__BB2_87:
	setp.neu.f32 	%p71, %f25, %f103;
	@%p71 bra 	$L__BB2_89;
	ld.global.u32 	%r136, [%rd52+-4];
	min.s32 	%r149, %r136, %r149;
$L__BB2_89:
	ld.global.f32 	%f27, [%rd53];
	setp.geu.f32 	%p72, %f27, 0f47C34F80;
	setp.leu.f32 	%p73, %f27, 0f00000000;
	or.pred  	%p74, %p72, %p73;
	@%p74 bra 	$L__BB2_91;
	ld.global.u32 	%r149, [%rd52];
	mov.f32 	%f103, %f27;
$L__BB2_91:
	setp.neu.f32 	%p75, %f27, %f103;
	@%p75 bra 	$L__BB2_93;
	ld.global.u32 	%r137, [%rd52];
	min.s32 	%r149, %r137, %r149;
$L__BB2_93:
	ld.global.f32 	%f29, [%rd53+4];
	setp.geu.f32 	%p76, %f29, 0f47C34F80;
	setp.leu.f32 	%p77, %f29, 0f00000000;
	or.pred  	%p78, %p76, %p77;
	@%p78 bra 	$L__BB2_95;
	ld.global.u32 	%r149, [%rd52+4];
	mov.f32 	%f103, %f29;
$L__BB2_95:
	setp.neu.f32 	%p79, %f29, %f103;
	@%p79 bra 	$L__BB2_97;
	ld.global.u32 	%r138, [%rd52+4];
	min.s32 	%r149, %r138, %r149;
$L__BB2_97:
	add.s32 	%r165, %r165, 4;
	add.s64 	%rd53, %rd53, 16;
	add.s64 	%rd52, %rd52, 16;
	setp.ne.s32 	%p80, %r165, 0;
	@%p80 bra 	$L__BB2_81;
$L__BB2_98:
	setp.eq.s32 	%p81, %r62, 0;
	@%p81 bra 	$L__BB2_105;
	mul.wide.u32 	%rd47, %r176, 4;
	add.s64 	%rd55, %rd3, %rd47;
	add.s64 	%rd54, %rd4, %rd47;
	neg.s32 	%r178, %r62;
$L__BB2_100:
	.pragma "nounroll";
	ld.global.f32 	%f34, [%rd54];
	setp.geu.f32 	%p82, %f34, 0f47C34F80;
	setp.leu.f32 	%p83, %f34, 0f00000000;
	or.pred  	%p84, %p82, %p83;
	@%p84 bra 	$L__BB2_102;
	ld.global.u32 	%r149, [%rd55];
	mov.f32 	%f103, %f34;
$L__BB2_102:
	setp.neu.f32 	%p85, %f34, %f103;
	@%p85 bra 	$L__BB2_104;
	ld.global.u32 	%r139, [%rd55];
	min.s32 	%r149, %r139, %r149;
$L__BB2_104:
	add.s64 	%rd55, %rd55, 4;
	add.s64 	%rd54, %rd54, 4;
	add.s32 	%r178, %r178, 1;
	setp.ne.s32 	%p86, %r178, 0;
	@%p86 bra 	$L__BB2_100;
$L__BB2_105:
	setp.ne.s32 	%p87, %r1, 0;
	bar.sync 	0;
	@%p87 bra 	$L__BB2_107;
	st.global.f32 	[%rd4], %f103;
	st.global.u32 	[%rd3], %r149;
	mov.b32 	%r140, 0;
	st.global.u32 	[retirementCount], %r140;
$L__BB2_107:
	ret;

}
	// .globl	_Z16reduceSinglePassILj64ELb1EEvPKfPfjPiS3_i
.visible .entry _Z16reduceSinglePassILj64ELb1EEvPKfPfjPiS3_i(
	.param .u64 .ptr .align 1 _Z16reduceSinglePassILj64ELb1EEvPKfPfjPiS3_i_param_0,
	.param .u64 .ptr .align 1 _Z16reduceSinglePassILj64ELb1EEvPKfPfjPiS3_i_param_1,
	.param .u32 _Z16reduceSinglePassILj64ELb1EEvPKfPfjPiS3_i_param_2,
	.param .u64 .ptr .align 1 _Z16reduceSinglePassILj64ELb1EEvPKfPfjPiS3_i_param_3,
	.param .u64 .ptr .align 1 _Z16reduceSinglePassILj64ELb1EEvPKfPfjPiS3_i_param_4,
	.param .u32 _Z16reduceSinglePassILj64ELb1EEvPKfPfjPiS3_i_param_5
)
{
	.reg .pred 	%p<84>;
	.reg .b16 	%rs<3>;
	.reg .b32 	%r<180>;
	.reg .b32 	%f<99>;
	.reg .b64 	%rd<56>;
	// demoted variable
	.shared .align 4 .b8 _ZZ12reduceBlocksILj64ELb1EEvPKfPfjPiS3_iE3sid[2048];
	// demoted variable
	.shared .align 1 .u8 _ZZ16reduceSinglePassILj64ELb1EEvPKfPfjPiS3_iE6amLast;
	ld.param.u64 	%rd29, [_Z16reduceSinglePassILj64ELb1EEvPKfPfjPiS3_i_param_0];
	ld.param.u64 	%rd30, [_Z16reduceSinglePassILj64ELb1EEvPKfPfjPiS3_i_param_1];
	ld.param.u32 	%r95, [_Z16reduceSinglePassILj64ELb1EEvPKfPfjPiS3_i_param_2];
	ld.param.u64 	%rd31, [_Z16reduceSinglePassILj64ELb1EEvPKfPfjPiS3_i_param_3];
	ld.param.u64 	%rd32, [_Z16reduceSinglePassILj64ELb1EEvPKfPfjPiS3_i_param_4];
	ld.param.u32 	%r96, [_Z16reduceSinglePassILj64ELb1EEvPKfPfjPiS3_i_param_5];
	cvta.to.global.u64 	%rd1, %rd32;
	cvta.to.global.u64 	%rd2, %rd29;
	cvta.to.global.u64 	%rd3, %rd31;
	cvta.to.global.u64 	%rd4, %rd30;
	mov.u32 	%r1, %tid.x;
	mov.u32 	%r2, %ctaid.x;
	shl.b32 	%r97, %r2, 7;
	add.s32 	%r140, %r97, %r1;
	mov.u32 	%r4, %nctaid.x;
	setp.ge.u32 	%p1, %r140, %r95;
	mov.f32 	%f76, 0f497423F0;
	@%p1 bra 	$L__BB3_7;
	mul.lo.s32 	%r5, %r96, %r95;
	shl.b32 	%r6, %r4, 7;
	mov.f32 	%f76, 0f497423F0;
	mov.u32 	%r139, %r140;
$L__BB3_2:
	add.s32 	%r9, %r139, %r5;
	mul.wide.u32 	%rd33, %r9, 4;
	add.s64 	%rd34, %rd2, %rd33;
	ld.global.f32 	%f2, [%rd34];
	setp.geu.f32 	%p2, %f2, %f76;
	setp.leu.f32 	%p3, %f2, 0f00000000;
	or.pred  	%p4, %p2, %p3;
	@%p4 bra 	$L__BB3_4;
	add.s64 	%rd36, %rd1, %rd33;
	ld.global.u32 	%r140, [%rd36];
	mov.f32 	%f76, %f2;
$L__BB3_4:
	add.s32 	%r12, %r9, 64;
	mul.wide.u32 	%rd37, %r12, 4;
	add.s64 	%rd38, %rd2, %rd37;
	ld.global.f32 	%f4, [%rd38];
	setp.geu.f32 	%p5, %f4, %f76;
	setp.leu.f32 	%p6, %f4, 0f00000000;
	or.pred  	%p7, %p5, %p6;
	@%p7 bra 	$L__BB3_6;
	add.s64 	%rd40, %rd1, %rd37;
	ld.global.u32 	%r140, [%rd40];
	mov.f32 	%f76, %f4;
$L__BB3_6:
	add.s32 	%r139, %r139, %r6;
	setp.lt.u32 	%p8, %r139, %r95;
	@%p8 bra 	$L__BB3_2;
$L__BB3_7:
	bar.sync 	0;
	shl.b32 	%r98, %r1, 2;
	mov.u32 	%r99, sdata;
	add.s32 	%r17, %r99, %r98;
	st.volatile.shared.f32 	[%r17], %f76;
	mov.u32 	%r100, _ZZ12reduceBlocksILj64ELb1EEvPKfPfjPiS3_iE3sid;
	add.s32 	%r18, %r100, %r98;
	st.shared.u32 	[%r18], %r140;
	bar.sync 	0;
	setp.gt.u32 	%p9, %r1, 31;
	@%p9 bra 	$L__BB3_39;
	ld.volatile.shared.f32 	%f39, [%r17];
	ld.volatile.shared.f32 	%f40, [%r17+128];
	setp.leu.f32 	%p10, %f39, %f40;
	@%p10 bra 	$L__BB3_10;
	ld.volatile.shared.f32 	%f41, [%r17+128];
	st.volatile.shared.f32 	[%r17], %f41;
	ld.shared.u32 	%r101, [%r18+128];
	st.shared.u32 	[%r18], %r101;
$L__BB3_10:
	ld.volatile.shared.f32 	%f42, [%r17];
	ld.volatile.shared.f32 	%f43, [%r17+128];
	setp.neu.f32 	%p11, %f42, %f43;
	@%p11 bra 	$L__BB3_13;
	ld.shared.u32 	%r19, [%r18+128];
	ld.shared.u32 	%r102, [%r18];
	setp.ge.s32 	%p12, %r19, %r102;
	@%p12 bra 	$L__BB3_13;
	st.shared.u32 	[%r18], %r19;
$L__BB3_13:
	bar.sync 	0;
	ld.volatile.shared.f32 	%f44, [%r17];
	ld.volatile.shared.f32 	%f45, [%r17+64];
	setp.leu.f32 	%p13, %f44, %f45;
	@%p13 bra 	$L__BB3_15;
	ld.volatile.shared.f32 	%f46, [%r17+64];
	st.volatile.shared.f32 	[%r17], %f46;
	ld.shared.u32 	%r103, [%r18+64];
	st.shared.u32 	[%r18], %r103;
$L__BB3_15:
	ld.volatile.shared.f32 	%f47, [%r17];
	ld.volatile.shared.f32 	%f48, [%r17+64];
	setp.neu.f32 	%p14, %f47, %f48;
	@%p14 bra 	$L__BB3_18;
	ld.shared.u32 	%r20, [%r18+64];
	ld.shared.u32 	%r104, [%r18];
	setp.ge.s32 	%p15, %r20, %r104;
	@%p15 bra 	$L__BB3_18;
	st.shared.u32 	[%r18], %r20;
$L__BB3_18:
	bar.sync 	0;
	ld.volatile.shared.f32 	%f49, [%r17];
	ld.volatile.shared.f32 	%f50, [%r17+32];
	setp.leu.f32 	%p16, %f49, %f50;
	@%p16 bra 	$L__BB3_20;
	ld.volatile.shared.f32 	%f51, [%r17+32];
	st.volatile.shared.f32 	[%r17], %f51;
	ld.shared.u32 	%r105, [%r18+32];
	st.shared.u32 	[%r18], %r105;
$L__BB3_20:
	ld.volatile.shared.f32 	%f52, [%r17];
	ld.volatile.shared.f32 	%f53, [%r17+32];
	setp.neu.f32 	%p17, %f52, %f53;
	@%p17 bra 	$L__BB3_23;
	ld.shared.u32 	%r21, [%r18+32];
	ld.shared.u32 	%r106, [%r18];
	setp.ge.s32 	%p18, %r21, %r106;
	@%p18 bra 	$L__BB3_23;
	st.shared.u32 	[%r18], %r21;
$L__BB3_23:
	bar.sync 	0;
	ld.volatile.shared.f32 	%f54, [%r17];
	ld.volatile.shared.f32 	%f55, [%r17+16];
	setp.leu.f32 	%p19, %f54, %f55;
	@%p19 bra 	$L__BB3_25;
	ld.volatile.shared.f32 	%f56, [%r17+16];
	st.volatile.shared.f32 	[%r17], %f56;
	ld.shared.u32 	%r107, [%r18+16];
	st.shared.u32 	[%r18], %r107;
$L__BB3_25:
	ld.volatile.shared.f32 	%f57, [%r17];
	ld.volatile.shared.f32 	%f58, [%r17+16];
	setp.neu.f32 	%p20, %f57, %f58;
	@%p20 bra 	$L__BB3_28;
	ld.shared.u32 	%r22, [%r18+16];
	ld.shared.u32 	%r108, [%r18];
	setp.ge.s32 	%p21, %r22, %r108;
	@%p21 bra 	$L__BB3_28;
	st.shared.u32 	[%r18], %r22;
$L__BB3_28:
	bar.sync 	0;
	ld.volatile.shared.f32 	%f59, [%r17];
	ld.volatile.shared.f32 	%f60, [%r17+8];
	setp.leu.f32 	%p22, %f59, %f60;
	@%p22 bra 	$L__BB3_30;
	ld.volatile.shared.f32 	%f61, [%r17+8];
	st.volatile.shared.f32 	[%r17], %f61;
	ld.shared.u32 	%r109, [%r18+8];
	st.shared.u32 	[%r18], %r109;
$L__BB3_30:
	ld.volatile.shared.f32 	%f62, [%r17];
	ld.volatile.shared.f32 	%f63, [%r17+8];
	setp.neu.f32 	%p23, %f62, %f63;
	@%p23 bra 	$L__BB3_33;
	ld.shared.u32 	%r23, [%r18+8];
	ld.shared.u32 	%r110, [%r18];
	setp.ge.s32 	%p24, %r23, %r110;
	@%p24 bra 	$L__BB3_33;
	st.shared.u32 	[%r18], %r23;
$L__BB3_33:
	bar.sync 	0;
	ld.volatile.shared.f32 	%f64, [%r17];
	ld.volatile.shared.f32 	%f65, [%r17+4];
	setp.leu.f32 	%p25, %f64, %f65;
	@%p25 bra 	$L__BB3_35;
	ld.volatile.shared.f32 	%f66, [%r17+4];
	st.volatile.shared.f32 	[%r17], %f66;
	ld.shared.u32 	%r111, [%r18+4];
	st.shared.u32 	[%r18], %r111;
$L__BB3_35:
	ld.volatile.shared.f32 	%f67, [%r17];
	ld.volatile.shared.f32 	%f68, [%r17+4];
	setp.neu.f32 	%p26, %f67, %f68;
	@%p26 bra 	$L__BB3_38;
	ld.shared.u32 	%r24, [%r18+4];
	ld.shared.u32 	%r112, [%r18];
	setp.ge.s32 	%p27, %r24, %r112;
	@%p27 bra 	$L__BB3_38;
	st.shared.u32 	[%r18], %r24;
$L__BB3_38:
	bar.sync 	0;
$L__BB3_39:
	bar.sync 	0;
	setp.ne.s32 	%p28, %r1, 0;
	@%p28 bra 	$L__BB3_41;
	ld.shared.f32 	%f69, [sdata];
	mul.wide.u32 	%rd41, %r2, 4;
	add.s64 	%rd42, %rd4, %rd41;
	st.global.f32 	[%rd42], %f69;
	ld.shared.u32 	%r113, [_ZZ12reduceBlocksILj64ELb1EEvPKfPfjPiS3_iE3sid];
	add.s64 	%rd43, %rd3, %rd41;
	st.global.u32 	[%rd43], %r113;
$L__BB3_41:
	bar.sync 	0;
	bar.sync 	0;
	setp.lt.u32 	%p29, %r4, 2;
	@%p29 bra 	$L__BB3_101;
	setp.ne.s32 	%p30, %r1, 0;
	membar.gl;
	@%p30 bra 	$L__BB3_44;
	atom.global.inc.u32 	%r114, [retirementCount], %r4;
	add.s32 	%r115, %r4, -1;
	setp.eq.s32 	%p31, %r114, %r115;
	selp.u16 	%rs1, 1, 0, %p31;
	st.shared.u8 	[_ZZ16reduceSinglePassILj64ELb1EEvPKfPfjPiS3_iE6amLast], %rs1;
$L__BB3_44:
	bar.sync 	0;
	ld.shared.u8 	%rs2, [_ZZ16reduceSinglePassILj64ELb1EEvPKfPfjPiS3_iE6amLast];
	setp.eq.s16 	%p32, %rs2, 0;
	@%p32 bra 	$L__BB3_101;
	setp.ge.u32 	%p33, %r1, %r4;
	mov.b32 	%r146, 0;
	mov.f32 	%f98, 0f47C34F80;
	@%p33 bra 	$L__BB3_72;
	not.b32 	%r119, %r1;
	add.s32 	%r120, %r4, %r119;
	shr.u32 	%r121, %r120, 6;
	add.s32 	%r25, %r121, 1;
	and.b32  	%r26, %r25, 3;
	setp.lt.u32 	%p34, %r120, 192;
	mov.f32 	%f98, 0f47C34F80;
	mov.b32 	%r146, 0;
	mov.u32 	%r156, %r1;
	@%p34 bra 	$L__BB3_65;
	and.b32  	%r123, %r25, 134217724;
	neg.s32 	%r143, %r123;
	mul.wide.u32 	%rd44, %r1, 4;
	add.s64 	%rd45, %rd44, 512;
	add.s64 	%rd49, %rd4, %rd45;
	add.s64 	%rd48, %rd3, %rd45;
	mov.f32 	%f98, 0f47C34F80;
	mov.b32 	%r146, 0;
	mov.u32 	%r156, %r1;
$L__BB3_48:
	ld.global.f32 	%f8, [%rd49+-512];
	setp.geu.f32 	%p35, %f8, %f98;
	setp.leu.f32 	%p36, %f8, 0f00000000;
	or.pred  	%p37, %p35, %p36;
	@%p37 bra 	$L__BB3_50;
	ld.global.u32 	%r146, [%rd48+-512];
	mov.f32 	%f98, %f8;
$L__BB3_50:
	setp.neu.f32 	%p38, %f8, %f98;
	@%p38 bra 	$L__BB3_52;
	ld.global.u32 	%r124, [%rd48+-512];
	min.s32 	%r146, %r124, %r146;
$L__BB3_52:
	ld.global.f32 	%f10, [%rd49+-256];
	setp.geu.f32 	%p39, %f10, %f98;
	setp.leu.f32 	%p40, %f10, 0f00000000;
	or.pred  	%p41, %p39, %p40;
	@%p41 bra 	$L__BB3_54;
	ld.global.u32 	%r146, [%rd48+-256];
	mov.f32 	%f98, %f10;
$L__BB3_54:
	setp.neu.f32 	%p42, %f10, %f98;
	@%p42 bra 	$L__BB3_56;
	ld.global.u32 	%r125, [%rd48+-256];
	min.s32 	%r146, %r125, %r146;
$L__BB3_56:
	ld.global.f32 	%f12, [%rd49];
	setp.geu.f32 	%p43, %f12, %f98;
	setp.leu.f32 	%p44, %f12, 0f00000000;
	or.pred  	%p45, %p43, %p44;
	@%p45 bra 	$L__BB3_58;
	ld.global.u32 	%r146, [%rd48];
	mov.f32 	%f98, %f12;
$L__BB3_58:
	setp.neu.f32 	%p46, %f12, %f98;
	@%p46 bra 	$L__BB3_60;
	ld.global.u32 	%r126, [%rd48];
	min.s32 	%r146, %r126, %r146;
$L__BB3_60:
	ld.global.f32 	%f14, [%rd49+256];
	setp.geu.f32 	%p47, %f14, %f98;
	setp.leu.f32 	%p48, %f14, 0f00000000;
	or.pred  	%p49, %p47, %p48;
	@%p49 bra 	$L__BB3_62;
	ld.global.u32 	%r146, [%rd48+256];
	mov.f32 	%f98, %f14;
$L__BB3_62:
	setp.neu.f32 	%p50, %f14, %f98;
	@%p50 bra 	$L__BB3_64;
	ld.global.u32 	%r127, [%rd48+256];
	min.s32 	%r146, %r127, %r146;
$L__BB3_64:
	add.s32 	%r156, %r156, 256;
	add.s32 	%r143, %r143, 4;
	add.s64 	%rd49, %rd49, 1024;
	add.s64 	%rd48, %rd48, 1024;
	setp.ne.s32 	%p51, %r143, 0;
	@%p51 bra 	$L__BB3_48;
$L__BB3_65:
	setp.eq.s32 	%p52, %r26, 0;
	@%p52 bra 	$L__BB3_72;
	mul.wide.u32 	%rd46, %r156, 4;
	add.s64 	%rd51, %rd3, %rd46;
	add.s64 	%rd50, %rd4, %rd46;
	neg.s32 	%r157, %r26;
$L__BB3_67:
	.pragma "nounroll";
	ld.global.f32 	%f19, [%rd50];
	setp.geu.f32 	%p53, %f19, %f98;
	setp.leu.f32 	%p54, %f19, 0f00000000;
	or.pred  	%p55, %p53, %p54;
	@%p55 bra 	$L__BB3_69;
	ld.global.u32 	%r146, [%rd51];
	mov.f32 	%f98, %f19;
$L__BB3_69:
	setp.neu.f32 	%p56, %f19, %f98;
	@%p56 bra 	$L__BB3_71;
	ld.global.u32 	%r128, [%rd51];
	min.s32 	%r146, %r128, %r146;
$L__BB3_71:
	add.s64 	%rd51, %rd51, 256;
	add.s64 	%rd50, %rd50, 256;
	add.s32 	%r157, %r157, 1;
	setp.ne.s32 	%p57, %r157, 0;
	@%p57 bra 	$L__BB3_67;
$L__BB3_72:
	setp.ne.s32 	%p58, %r1, 0;
	bar.sync 	0;
	@%p58 bra 	$L__BB3_99;
	and.b32  	%r61, %r4, 3;
	setp.lt.u32 	%p59, %r4, 4;
	mov.b32 	%r173, 0;
	@%p59 bra 	$L__BB3_92;
	and.b32  	%r173, %r4, 2147483644;
	and.b32  	%r131, %r4, -4;
	neg.s32 	%r162, %r131;
	add.s64 	%rd53, %rd4, 8;
	add.s64 	%rd52, %rd3, 8;
$L__BB3_75:
	ld.global.f32 	%f23, [%rd53+-8];
	setp.geu.f32 	%p60, %f23, 0f47C34F80;
	setp.leu.f32 	%p61, %f23, 0f00000000;
	or.pred  	%p62, %p60, %p61;
	@%p62 bra 	$L__BB3_77;
	ld.global.u32 	%r146, [%rd52+-8];
	mov.f32 	%f98, %f23;
$L__BB3_77:
	setp.neu.f32 	%p63, %f23, %f98;
	@%p63 bra 	$L__BB3_79;
	ld.global.u32 	%r132, [%rd52+-8];
	min.s32 	%r146, %r132, %r146;
$L__BB3_79:
	ld.global.f32 	%f25, [%rd53+-4];
	setp.geu.f32 	%p64, %f25, 0f47C34F80;
	setp.leu.f32 	%p65, %f25, 0f00000000;
	or.pred  	%p66, %p64, %p65;
	@%p66 bra 	$L__BB3_81;
	ld.global.u32 	%r146, [%rd52+-4];
	mov.f32 	%f98, %f25;
$L__BB3_81:
	setp.neu.f32 	%p67, %f25, %f98;
	@%p67 bra 	$L__BB3_83;
	ld.global.u32 	%r133, [%rd52+-4];
	min.s32 	%r146, %r133, %r146;
$L__BB3_83:
	ld.global.f32 	%f27, [%rd53];
	setp.geu.f32 	%p68, %f27, 0f47C34F80;
	setp.leu.f32 	%p69, %f27, 0f00000000;
	or.pred  	%p70, %p68, %p69;
	@%p70 bra 	$L__BB3_85;
	ld.global.u32 	%r146, [%rd52];
	mov.f32 	%f98, %f27;
$L__BB3_85:
	setp.neu.f32 	%p71, %f27, %f98;
	@%p71 bra 	$L__BB3_87;
	ld.global.u32 	%r134, [%rd52];
	min.s32 	%r146, %r134, %r146;
$L__BB3_87:
	ld.global.f32 	%f29, [%rd53+4];
	setp.geu.f32 	%p72, %f29, 0f47C34F80;
	setp.leu.f32 	%p73, %f29, 0f00000000;
	or.pred  	%p74, %p72, %p73;
	@%p74 bra 	$L__BB3_89;
	ld.global.u32 	%r146, [%rd52+4];
	mov.f32 	%f98, %f29;
$L__BB3_89:
	setp.neu.f32 	%p75, %f29, %f98;
	@%p75 bra 	$L__BB3_91;
	ld.global.u32 	%r135, [%rd52+4];
	min.s32 	%r146, %r135, %r146;
$L__BB3_91:
	add.s32 	%r162, %r162, 4;
	add.s64 	%rd53, %rd53, 16;
	add.s64 	%rd52, %rd52, 16;
	setp.ne.s32 	%p76, %r162, 0;
	@%p76 bra 	$L__BB3_75;
$L__BB3_92:
	setp.eq.s32 	%p77, %r61, 0;
	@%p77 bra 	$L__BB3_99;
	mul.wide.u32 	%rd47, %r173, 4;
	add.s64 	%rd55, %rd3, %rd47;
	add.s64 	%rd54, %rd4, %rd47;
	neg.s32 	%r175, %r61;
$L__BB3_94:
	.pragma "nounroll";
	ld.global.f32 	%f34, [%rd54];
	setp.geu.f32 	%p78, %f34, 0f47C34F80;
	setp.leu.f32 	%p79, %f34, 0f00000000;
	or.pred  	%p80, %p78, %p79;
	@%p80 bra 	$L__BB3_96;
	ld.global.u32 	%r146, [%rd55];
	mov.f32 	%f98, %f34;
$L__BB3_96:
	setp.neu.f32 	%p81, %f34, %f98;
	@%p81 bra 	$L__BB3_98;
	ld.global.u32 	%r136, [%rd55];
	min.s32 	%r146, %r136, %r146;
$L__BB3_98:
	add.s64 	%rd55, %rd55, 4;
	add.s64 	%rd54, %rd54, 4;
	add.s32 	%r175, %r175, 1;
	setp.ne.s32 	%p82, %r175, 0;
	@%p82 bra 	$L__BB3_94;
$L__BB3_99:
	setp.ne.s32 	%p83, %r1, 0;
	bar.sync 	0;
	@%p83 bra 	$L__BB3_101;
	st.global.f32 	[%rd4], %f98;
	st.global.u32 	[%rd3], %r146;
	mov.b32 	%r137, 0;
	st.global.u32 	[retirementCount], %r137;
$L__BB3_101:
	ret;

}
	// .globl	_Z16reduceSinglePassILj32ELb1EEvPKfPfjPiS3_i
.visible .entry _Z16reduceSinglePassILj32ELb1EEvPKfPfjPiS3_i(
	.param .u64 .ptr .align 1 _Z16reduceSinglePassILj32ELb1EEvPKfPfjPiS3_i_param_0,
	.param .u64 .ptr .align 1 _Z16reduceSinglePassILj32ELb1EEvPKfPfjPiS3_i_param_1,
	.param .u32 _Z16reduceSinglePassILj32ELb1EEvPKfPfjPiS3_i_param_2,
	.param .u64 .ptr .align 1 _Z16reduceSinglePassILj32ELb1EEvPKfPfjPiS3_i_param_3,
	.param .u64 .ptr .align 1 _Z16reduceSinglePassILj32ELb1EEvPKfPfjPiS3_i_param_4,
	.param .u32 _Z16reduceSinglePassILj32ELb1EEvPKfPfjPiS3_i_param_5
)
{
	.reg .pred 	%p<81>;
	.reg .b16 	%rs<3>;
	.reg .b32 	%r<177>;
	.reg .b32 	%f<94>;
	.reg .b64 	%rd<56>;
	// demoted variable
	.shared .align 4 .b8 _ZZ12reduceBlocksILj32ELb1EEvPKfPfjPiS3_iE3sid[2048];
	// demoted variable
	.shared .align 1 .u8 _ZZ16reduceSinglePassILj32ELb1EEvPKfPfjPiS3_iE6amLast;
	ld.param.u64 	%rd29, [_Z16reduceSinglePassILj32ELb1EEvPKfPfjPiS3_i_param_0];
	ld.param.u64 	%rd30, [_Z16reduceSinglePassILj32ELb1EEvPKfPfjPiS3_i_param_1];
	ld.param.u32 	%r94, [_Z16reduceSinglePassILj32ELb1EEvPKfPfjPiS3_i_param_2];
	ld.param.u64 	%rd31, [_Z16reduceSinglePassILj32ELb1EEvPKfPfjPiS3_i_param_3];
	ld.param.u64 	%rd32, [_Z16reduceSinglePassILj32ELb1EEvPKfPfjPiS3_i_param_4];
	ld.param.u32 	%r95, [_Z16reduceSinglePassILj32ELb1EEvPKfPfjPiS3_i_param_5];
	cvta.to.global.u64 	%rd1, %rd32;
	cvta.to.global.u64 	%rd2, %rd29;
	cvta.to.global.u64 	%rd3, %rd31;
	cvta.to.global.u64 	%rd4, %rd30;
	mov.u32 	%r1, %tid.x;
	mov.u32 	%r2, %ctaid.x;
	shl.b32 	%r96, %r2, 6;
	add.s32 	%r137, %r96, %r1;
	mov.u32 	%r4, %nctaid.x;
	setp.ge.u32 	%p1, %r137, %r94;
	mov.f32 	%f71, 0f497423F0;
	@%p1 bra 	$L__BB4_7;
	mul.lo.s32 	%r5, %r95, %r94;
	shl.b32 	%r6, %r4, 6;
	mov.f32 	%f71, 0f497423F0;
	mov.u32 	%r136, %r137;
$L__BB4_2:
	add.s32 	%r9, %r136, %r5;
	mul.wide.u32 	%rd33, %r9, 4;
	add.s64 	%rd34, %rd2, %rd33;
	ld.global.f32 	%f2, [%rd34];
	setp.geu.f32 	%p2, %f2, %f71;
	setp.leu.f32 	%p3, %f2, 0f00000000;
	or.pred  	%p4, %p2, %p3;
	@%p4 bra 	$L__BB4_4;
	add.s64 	%rd36, %rd1, %rd33;
	ld.global.u32 	%r137, [%rd36];
	mov.f32 	%f71, %f2;
$L__BB4_4:
	add.s32 	%r12, %r9, 32;
	mul.wide.u32 	%rd37, %r12, 4;
	add.s64 	%rd38, %rd2, %rd37;
	ld.global.f32 	%f4, [%rd38];
	setp.geu.f32 	%p5, %f4, %f71;
	setp.leu.f32 	%p6, %f4, 0f00000000;
	or.pred  	%p7, %p5, %p6;
	@%p7 bra 	$L__BB4_6;
	add.s64 	%rd40, %rd1, %rd37;
	ld.global.u32 	%r137, [%rd40];
	mov.f32 	%f71, %f4;
$L__BB4_6:
	add.s32 	%r136, %r136, %r6;
	setp.lt.u32 	%p8, %r136, %r94;
	@%p8 bra 	$L__BB4_2;
$L__BB4_7:
	bar.sync 	0;
	shl.b32 	%r97, %r1, 2;
	mov.u32 	%r98, sdata;
	add.s32 	%r17, %r98, %r97;
	st.volatile.shared.f32 	[%r17], %f71;
	mov.u32 	%r99, _ZZ12reduceBlocksILj32ELb1EEvPKfPfjPiS3_iE3sid;
	add.s32 	%r18, %r99, %r97;
	st.shared.u32 	[%r18], %r137;
	bar.sync 	0;
	setp.gt.u32 	%p9, %r1, 31;
	@%p9 bra 	$L__BB4_34;
	bar.sync 	0;
	ld.volatile.shared.f32 	%f39, [%r17];
	ld.volatile.shared.f32 	%f40, [%r17+64];
	setp.leu.f32 	%p10, %f39, %f40;
	@%p10 bra 	$L__BB4_10;
	ld.volatile.shared.f32 	%f41, [%r17+64];
	st.volatile.shared.f32 	[%r17], %f41;
	ld.shared.u32 	%r100, [%r18+64];
	st.shared.u32 	[%r18], %r100;
$L__BB4_10:
	ld.volatile.shared.f32 	%f42, [%r17];
	ld.volatile.shared.f32 	%f43, [%r17+64];
	setp.neu.f32 	%p11, %f42, %f43;
	@%p11 bra 	$L__BB4_13;
	ld.shared.u32 	%r19, [%r18+64];
	ld.shared.u32 	%r101, [%r18];
	setp.ge.s32 	%p12, %r19, %r101;
	@%p12 bra 	$L__BB4_13;
	st.shared.u32 	[%r18], %r19;
$L__BB4_13:
	bar.sync 	0;
	ld.volatile.shared.f32 	%f44, [%r17];
	ld.volatile.shared.f32 	%f45, [%r17+32];
	setp.leu.f32 	%p13, %f44, %f45;
	@%p13 bra 	$L__BB4_15;
	ld.volatile.shared.f32 	%f46, [%r17+32];
	st.volatile.shared.f32 	[%r17], %f46;
	ld.shared.u32 	%r102, [%r18+32];
	st.shared.u32 	[%r18], %r102;
$L__BB4_15:
	ld.volatile.shared.f32 	%f47, [%r17];
	ld.volatile.shared.f32 	%f48, [%r17+32];
	setp.neu.f32 	%p14, %f47, %f48;
	@%p14 bra 	$L__BB4_18;
	ld.shared.u32 	%r20, [%r18+32];
	ld.shared.u32 	%r103, [%r18];
	setp.ge.s32 	%p15, %r20, %r103;
	@%p15 bra 	$L__BB4_18;
	st.shared.u32 	[%r18], %r20;
$L__BB4_18:
	bar.sync 	0;
	ld.volatile.shared.f32 	%f49, [%r17];
	ld.volatile.shared.f32 	%f50, [%r17+16];
	setp.leu.f32 	%p16, %f49, %f50;
	@%p16 bra 	$L__BB4_20;
	ld.volatile.shared.f32 	%f51, [%r17+16];
	st.volatile.shared.f32 	[%r17], %f51;
	ld.shared.u32 	%r104, [%r18+16];
	st.shared.u32 	[%r18], %r104;
$L__BB4_20:
	ld.volatile.shared.f32 	%f52, [%r17];
	ld.volatile.shared.f32 	%f53, [%r17+16];
	setp.neu.f32 	%p17, %f52, %f53;
	@%p17 bra 	$L__BB4_23;
	ld.shared.u32 	%r21, [%r18+16];
	ld.shared.u32 	%r105, [%r18];
	setp.ge.s32 	%p18, %r21, %r105;
	@%p18 bra 	$L__BB4_23;
	st.shared.u32 	[%r18], %r21;
$L__BB4_23:
	bar.sync 	0;
	ld.volatile.shared.f32 	%f54, [%r17];
	ld.volatile.shared.f32 	%f55, [%r17+8];
	setp.leu.f32 	%p19, %f54, %f55;
	@%p19 bra 	$L__BB4_25;
	ld.volatile.shared.f32 	%f56, [%r17+8];
	st.volatile.shared.f32 	[%r17], %f56;
	ld.shared.u32 	%r106, [%r18+8];
	st.shared.u32 	[%r18], %r106;
$L__BB4_25:
	ld.volatile.shared.f32 	%f57, [%r17];
	ld.volatile.shared.f32 	%f58, [%r17+8];
	setp.neu.f32 	%p20, %f57, %f58;
	@%p20 bra 	$L__BB4_28;
	ld.shared.u32 	%r22, [%r18+8];
	ld.shared.u32 	%r107, [%r18];
	setp.ge.s32 	%p21, %r22, %r107;
	@%p21 bra 	$L__BB4_28;
	st.shared.u32 	[%r18], %r22;
$L__BB4_28:
	bar.sync 	0;
	ld.volatile.shared.f32 	%f59, [%r17];
	ld.volatile.shared.f32 	%f60, [%r17+4];
	setp.leu.f32 	%p22, %f59, %f60;
	@%p22 bra 	$L__BB4_30;
	ld.volatile.shared.f32 	%f61, [%r17+4];
	st.volatile.shared.f32 	[%r17], %f61;
	ld.shared.u32 	%r108, [%r18+4];
	st.shared.u32 	[%r18], %r108;
$L__BB4_30:
	ld.volatile.shared.f32 	%f62, [%r17];
	ld.volatile.shared.f32 	%f63, [%r17+4];
	setp.neu.f32 	%p23, %f62, %f63;
	@%p23 bra 	$L__BB4_33;
	ld.shared.u32 	%r23, [%r18+4];
	ld.shared.u32 	%r109, [%r18];
	setp.ge.s32 	%p24, %r23, %r109;
	@%p24 bra 	$L__BB4_33;
	st.shared.u32 	[%r18], %r23;
$L__BB4_33:
	bar.sync 	0;
$L__BB4_34:
	bar.sync 	0;
	setp.ne.s32 	%p25, %r1, 0;
	@%p25 bra 	$L__BB4_36;
	ld.shared.f32 	%f64, [sdata];
	mul.wide.u32 	%rd41, %r2, 4;
	add.s64 	%rd42, %rd4, %rd41;
	st.global.f32 	[%rd42], %f64;
	ld.shared.u32 	%r110, [_ZZ12reduceBlocksILj32ELb1EEvPKfPfjPiS3_iE3sid];
	add.s64 	%rd43, %rd3, %rd41;
	st.global.u32 	[%rd43], %r110;
$L__BB4_36:
	bar.sync 	0;
	bar.sync 	0;
	setp.lt.u32 	%p26, %r4, 2;
	@%p26 bra 	$L__BB4_96;
	setp.ne.s32 	%p27, %r1, 0;
	membar.gl;
	@%p27 bra 	$L__BB4_39;
	atom.global.inc.u32 	%r111, [retirementCount], %r4;
	add.s32 	%r112, %r4, -1;
	setp.eq.s32 	%p28, %r111, %r112;
	selp.u16 	%rs1, 1, 0, %p28;
	st.shared.u8 	[_ZZ16reduceSinglePassILj32ELb1EEvPKfPfjPiS3_iE6amLast], %rs1;
$L__BB4_39:
	bar.sync 	0;
	ld.shared.u8 	%rs2, [_ZZ16reduceSinglePassILj32ELb1EEvPKfPfjPiS3_iE6amLast];
	setp.eq.s16 	%p29, %rs2, 0;
	@%p29 bra 	$L__BB4_96;
	setp.ge.u32 	%p30, %r1, %r4;
	mov.b32 	%r143, 0;
	mov.f32 	%f93, 0f47C34F80;
	@%p30 bra 	$L__BB4_67;
	not.b32 	%r116, %r1;
	add.s32 	%r117, %r4, %r116;
	shr.u32 	%r118, %r117, 5;
	add.s32 	%r24, %r118, 1;
	and.b32  	%r25, %r24, 3;
	setp.lt.u32 	%p31, %r117, 96;
	mov.f32 	%f93, 0f47C34F80;
	mov.b32 	%r143, 0;
	mov.u32 	%r153, %r1;
	@%p31 bra 	$L__BB4_60;
	and.b32  	%r120, %r24, 268435452;
	neg.s32 	%r140, %r120;
	mul.wide.u32 	%rd44, %r1, 4;
	add.s64 	%rd45, %rd44, 256;
	add.s64 	%rd49, %rd4, %rd45;
	add.s64 	%rd48, %rd3, %rd45;
	mov.f32 	%f93, 0f47C34F80;
	mov.b32 	%r143, 0;
	mov.u32 	%r153, %r1;
$L__BB4_43:
	ld.global.f32 	%f8, [%rd49+-256];
	setp.geu.f32 	%p32, %f8, %f93;
	setp.leu.f32 	%p33, %f8, 0f00000000;
	or.pred  	%p34, %p32, %p33;
	@%p34 bra 	$L__BB4_45;
	ld.global.u32 	%r143, [%rd48+-256];
	mov.f32 	%f93, %f8;
$L__BB4_45:
	setp.neu.f32 	%p35, %f8, %f93;
	@%p35 bra 	$L__BB4_47;
	ld.global.u32 	%r121, [%rd48+-256];
	min.s32 	%r143, %r121, %r143;
$L__BB4_47:
	ld.global.f32 	%f10, [%rd49+-128];
	setp.geu.f32 	%p36, %f10, %f93;
	setp.leu.f32 	%p37, %f10, 0f00000000;
	or.pred  	%p38, %p36, %p37;
	@%p38 bra 	$L__BB4_49;
	ld.global.u32 	%r143, [%rd48+-128];
	mov.f32 	%f93, %f10;
$L__BB4_49:
	setp.neu.f32 	%p39, %f10, %f93;
	@%p39 bra 	$L__BB4_51;
	ld.global.u32 	%r122, [%rd48+-128];
	min.s32 	%r143, %r122, %r143;
$L__BB4_51:
	ld.global.f32 	%f12, [%rd49];
	setp.geu.f32 	%p40, %f12, %f93;
	setp.leu.f32 	%p41, %f12, 0f00000000;
	or.pred  	%p42, %p40, %p41;
	@%p42 bra 	$L__BB4_53;
	ld.global.u32 	%r143, [%rd48];
	mov.f32 	%f93, %f12;
$L__BB4_53:
	setp.neu.f32 	%p43, %f12, %f93;
	@%p43 bra 	$L__BB4_55;
	ld.global.u32 	%r123, [%rd48];
	min.s32 	%r143, %r123, %r143;
$L__BB4_55:
	ld.global.f32 	%f14, [%rd49+128];
	setp.geu.f32 	%p44, %f14, %f93;
	setp.leu.f32 	%p45, %f14, 0f00000000;
	or.pred  	%p46, %p44, %p45;
	@%p46 bra 	$L__BB4_57;
	ld.global.u32 	%r143, [%rd48+128];
	mov.f32 	%f93, %f14;
$L__BB4_57:
	setp.neu.f32 	%p47, %f14, %f93;
	@%p47 bra 	$L__BB4_59;
	ld.global.u32 	%r124, [%rd48+128];
	min.s32 	%r143, %r124, %r143;
$L__BB4_59:
	add.s32 	%r153, %r153, 128;
	add.s32 	%r140, %r140, 4;
	add.s64 	%rd49, %rd49, 512;
	add.s64 	%rd48, %rd48, 512;
	setp.ne.s32 	%p48, %r140, 0;
	@%p48 bra 	$L__BB4_43;
$L__BB4_60:
	setp.eq.s32 	%p49, %r25, 0;
	@%p49 bra 	$L__BB4_67;
	mul.wide.u32 	%rd46, %r153, 4;
	add.s64 	%rd51, %rd3, %rd46;
	add.s64 	%rd50, %rd4, %rd46;
	neg.s32 	%r154, %r25;
$L__BB4_62:
	.pragma "nounroll";
	ld.global.f32 	%f19, [%rd50];
	setp.geu.f32 	%p50, %f19, %f93;
	setp.leu.f32 	%p51, %f19, 0f00000000;
	or.pred  	%p52, %p50, %p51;
	@%p52 bra 	$L__BB4_64;
	ld.global.u32 	%r143, [%rd51];
	mov.f32 	%f93, %f19;
$L__BB4_64:
	setp.neu.f32 	%p53, %f19, %f93;
	@%p53 bra 	$L__BB4_66;
	ld.global.u32 	%r125, [%rd51];
	min.s32 	%r143, %r125, %r143;
$L__BB4_66:
	add.s64 	%rd51, %rd51, 128;
	add.s64 	%rd50, %rd50, 128;
	add.s32 	%r154, %r154, 1;
	setp.ne.s32 	%p54, %r154, 0;
	@%p54 bra 	$L__BB4_62;
$L__BB4_67:
	setp.ne.s32 	%p55, %r1, 0;
	bar.sync 	0;
	@%p55 bra 	$L__BB4_94;
	and.b32  	%r60, %r4, 3;
	setp.lt.u32 	%p56, %r4, 4;
	mov.b32 	%r170, 0;
	@%p56 bra 	$L__BB4_87;
	and.b32  	%r170, %r4, 2147483644;
	and.b32  	%r128, %r4, -4;
	neg.s32 	%r159, %r128;
	add.s64 	%rd53, %rd4, 8;
	add.s64 	%rd52, %rd3, 8;
$L__BB4_70:
	ld.global.f32 	%f23, [%rd53+-8];
	setp.geu.f32 	%p57, %f23, 0f47C34F80;
	setp.leu.f32 	%p58, %f23, 0f00000000;
	or.pred  	%p59, %p57, %p58;
	@%p59 bra 	$L__BB4_72;
	ld.global.u32 	%r143, [%rd52+-8];
	mov.f32 	%f93, %f23;
$L__BB4_72:
	setp.neu.f32 	%p60, %f23, %f93;
	@%p60 bra 	$L__BB4_74;
	ld.global.u32 	%r129, [%rd52+-8];
	min.s32 	%r143, %r129, %r143;
$L__BB4_74:
	ld.global.f32 	%f25, [%rd53+-4];
	setp.geu.f32 	%p61, %f25, 0f47C34F80;
	setp.leu.f32 	%p62, %f25, 0f00000000;
	or.pred  	%p63, %p61, %p62;
	@%p63 bra 	$L__BB4_76;
	ld.global.u32 	%r143, [%rd52+-4];
	mov.f32 	%f93, %f25;
$L__BB4_76:
	setp.neu.f32 	%p64, %f25, %f93;
	@%p64 bra 	$L__BB4_78;
	ld.global.u32 	%r130, [%rd52+-4];
	min.s32 	%r143, %r130, %r143;
$L__BB4_78:
	ld.global.f32 	%f27, [%rd53];
	setp.geu.f32 	%p65, %f27, 0f47C34F80;
	setp.leu.f32 	%p66, %f27, 0f00000000;
	or.pred  	%p67, %p65, %p66;
	@%p67 bra 	$L__BB4_80;
	ld.global.u32 	%r143, [%rd52];
	mov.f32 	%f93, %f27;
$L__BB4_80:
	setp.neu.f32 	%p68, %f27, %f93;
	@%p68 bra 	$L__BB4_82;
	ld.global.u32 	%r131, [%rd52];
	min.s32 	%r143, %r131, %r143;
$L__BB4_82:
	ld.global.f32 	%f29, [%rd53+4];
	setp.geu.f32 	%p69, %f29, 0f47C34F80;
	setp.leu.f32 	%p70, %f29, 0f00000000;
	or.pred  	%p71, %p69, %p70;
	@%p71 bra 	$L__BB4_84;
	ld.global.u32 	%r143, [%rd52+4];
	mov.f32 	%f93, %f29;
$L__BB4_84:
	setp.neu.f32 	%p72, %f29, %f93;
	@%p72 bra 	$L__BB4_86;
	ld.global.u32 	%r132, [%rd52+4];
	min.s32 	%r143, %r132, %r143;
$L__BB4_86:
	add.s32 	%r159, %r159, 4;
	add.s64 	%rd53, %rd53, 16;
	add.s64 	%rd52, %rd52, 16;
	setp.ne.s32 	%p73, %r159, 0;
	@%p73 bra 	$L__BB4_70;
$L__BB4_87:
	setp.eq.s32 	%p74, %r60, 0;
	@%p74 bra 	$L__BB4_94;
	mul.wide.u32 	%rd47, %r170, 4;
	add.s64 	%rd55, %rd3, %rd47;
	add.s64 	%rd54, %rd4, %rd47;
	neg.s32 	%r172, %r60;
$L__BB4_89:
	.pragma "nounroll";
	ld.global.f32 	%f34, [%rd54];
	setp.geu.f32 	%p75, %f34, 0f47C34F80;
	setp.leu.f32 	%p76, %f34, 0f00000000;
	or.pred  	%p77, %p75, %p76;
	@%p77 bra 	$L__BB4_91;
	ld.global.u32 	%r143, [%rd55];
	mov.f32 	%f93, %f34;
$L__BB4_91:
	setp.neu.f32 	%p78, %f34, %f93;
	@%p78 bra 	$L__BB4_93;
	ld.global.u32 	%r133, [%rd55];
	min.s32 	%r143, %r133, %r143;
$L__BB4_93:
	add.s64 	%rd55, %rd55, 4;
	add.s64 	%rd54, %rd54, 4;
	add.s32 	%r172, %r172, 1;
	setp.ne.s32 	%p79, %r172, 0;
	@%p79 bra 	$L__BB4_89;
$L__BB4_94:
	setp.ne.s32 	%p80, %r1, 0;
	bar.sync 	0;
	@%p80 bra 	$L__BB4_96;
	st.global.f32 	[%rd4], %f93;
	st.global.u32 	[%rd3], %r143;
	mov.b32 	%r134, 0;
	st.global.u32 	[retirementCount], %r134;
$L__BB4_96:
	ret;

}
	// .globl	_Z16reduceSinglePassILj16ELb1EEvPKfPfjPiS3_i
.visible .entry _Z16reduceSinglePassILj16ELb1EEvPKfPfjPiS3_i(
	.param .u64 .ptr .align 1 _Z16reduceSinglePassILj16ELb1EEvPKfPfjPiS3_i_param_0,
	.param .u64 .ptr .align 1 _Z16reduceSinglePassILj16ELb1EEvPKfPfjPiS3_i_param_1,
	.param .u32 _Z16reduceSinglePassILj16ELb1EEvPKfPfjPiS3_i_param_2,
	.param .u64 .ptr .align 1 _Z16reduceSinglePassILj16ELb1EEvPKfPfjPiS3_i_param_3,
	.param .u64 .ptr .align 1 _Z16reduceSinglePassILj16ELb1EEvPKfPfjPiS3_i_param_4,
	.param .u32 _Z16reduceSinglePassILj16ELb1EEvPKfPfjPiS3_i_param_5
)
{
	.reg .pred 	%p<78>;
	.reg .b16 	%rs<3>;
	.reg .b32 	%r<174>;
	.reg .b32 	%f<89>;
	.reg .b64 	%rd<56>;
	// demoted variable
	.shared .align 4 .b8 _ZZ12reduceBlocksILj16ELb1EEvPKfPfjPiS3_iE3sid[2048];
	// demoted variable
	.shared .align 1 .u8 _ZZ16reduceSinglePassILj16ELb1EEvPKfPfjPiS3_iE6amLast;
	ld.param.u64 	%rd29, [_Z16reduceSinglePassILj16ELb1EEvPKfPfjPiS3_i_param_0];
	ld.param.u64 	%rd30, [_Z16reduceSinglePassILj16ELb1EEvPKfPfjPiS3_i_param_1];
	ld.param.u32 	%r93, [_Z16reduceSinglePassILj16ELb1EEvPKfPfjPiS3_i_param_2];
	ld.param.u64 	%rd31, [_Z16reduceSinglePassILj16ELb1EEvPKfPfjPiS3_i_param_3];
	ld.param.u64 	%rd32, [_Z16reduceSinglePassILj16ELb1EEvPKfPfjPiS3_i_param_4];
	ld.param.u32 	%r94, [_Z16reduceSinglePassILj16ELb1EEvPKfPfjPiS3_i_param_5];
	cvta.to.global.u64 	%rd1, %rd32;
	cvta.to.global.u64 	%rd2, %rd29;
	cvta.to.global.u64 	%rd3, %rd31;
	cvta.to.global.u64 	%rd4, %rd30;
	mov.u32 	%r1, %tid.x;
	mov.u32 	%r2, %ctaid.x;
	shl.b32 	%r95, %r2, 5;
	add.s32 	%r134, %r95, %r1;
	mov.u32 	%r4, %nctaid.x;
	setp.ge.u32 	%p1, %r134, %r93;
	mov.f32 	%f66, 0f497423F0;
	@%p1 bra 	$L__BB5_7;
	mul.lo.s32 	%r5, %r94, %r93;
	shl.b32 	%r6, %r4, 5;
	mov.f32 	%f66, 0f497423F0;
	mov.u32 	%r133, %r134;
$L__BB5_2:
	add.s32 	%r9, %r133, %r5;
	mul.wide.u32 	%rd33, %r9, 4;
	add.s64 	%rd34, %rd2, %rd33;
	ld.global.f32 	%f2, [%rd34];
	setp.geu.f32 	%p2, %f2, %f66;
	setp.leu.f32 	%p3, %f2, 0f00000000;
	or.pred  	%p4, %p2, %p3;
	@%p4 bra 	$L__BB5_4;
	add.s64 	%rd36, %rd1, %rd33;
	ld.global.u32 	%r134, [%rd36];
	mov.f32 	%f66, %f2;
$L__BB5_4:
	add.s32 	%r12, %r9, 16;
	mul.wide.u32 	%rd37, %r12, 4;
	add.s64 	%rd38, %rd2, %rd37;
	ld.global.f32 	%f4, [%rd38];
	setp.geu.f32 	%p5, %f4, %f66;
	setp.leu.f32 	%p6, %f4, 0f00000000;
	or.pred  	%p7, %p5, %p6;
	@%p7 bra 	$L__BB5_6;
	add.s64 	%rd40, %rd1, %rd37;
	ld.global.u32 	%r134, [%rd40];
	mov.f32 	%f66, %f4;
$L__BB5_6:
	add.s32 	%r133, %r133, %r6;
	setp.lt.u32 	%p8, %r133, %r93;
	@%p8 bra 	$L__BB5_2;
$L__BB5_7:
	bar.sync 	0;
	shl.b32 	%r96, %r1, 2;
	mov.u32 	%r97, sdata;
	add.s32 	%r17, %r97, %r96;
	st.volatile.shared.f32 	[%r17], %f66;
	mov.u32 	%r98, _ZZ12reduceBlocksILj16ELb1EEvPKfPfjPiS3_iE3sid;
	add.s32 	%r18, %r98, %r96;
	st.shared.u32 	[%r18], %r134;
	bar.sync 	0;
	setp.gt.u32 	%p9, %r1, 31;
	@%p9 bra 	$L__BB5_29;
	bar.sync 	0;
	bar.sync 	0;
	ld.volatile.shared.f32 	%f39, [%r17];
	ld.volatile.shared.f32 	%f40, [%r17+32];
	setp.leu.f32 	%p10, %f39, %f40;
	@%p10 bra 	$L__BB5_10;
	ld.volatile.shared.f32 	%f41, [%r17+32];
	st.volatile.shared.f32 	[%r17], %f41;
	ld.shared.u32 	%r99, [%r18+32];
	st.shared.u32 	[%r18], %r99;
$L__BB5_10:
	ld.volatile.shared.f32 	%f42, [%r17];
	ld.volatile.shared.f32 	%f43, [%r17+32];
	setp.neu.f32 	%p11, %f42, %f43;
	@%p11 bra 	$L__BB5_13;
	ld.shared.u32 	%r19, [%r18+32];
	ld.shared.u32 	%r100, [%r18];
	setp.ge.s32 	%p12, %r19, %r100;
	@%p12 bra 	$L__BB5_13;
	st.shared.u32 	[%r18], %r19;
$L__BB5_13:
	bar.sync 	0;
	ld.volatile.shared.f32 	%f44, [%r17];
	ld.volatile.shared.f32 	%f45, [%r17+16];
	setp.leu.f32 	%p13, %f44, %f45;
	@%p13 bra 	$L__BB5_15;
	ld.volatile.shared.f32 	%f46, [%r17+16];
	st.volatile.shared.f32 	[%r17], %f46;
	ld.shared.u32 	%r101, [%r18+16];
	st.shared.u32 	[%r18], %r101;
$L__BB5_15:
	ld.volatile.shared.f32 	%f47, [%r17];
	ld.volatile.shared.f32 	%f48, [%r17+16];
	setp.neu.f32 	%p14, %f47, %f48;
	@%p14 bra 	$L__BB5_18;
	ld.shared.u32 	%r20, [%r18+16];
	ld.shared.u32 	%r102, [%r18];
	setp.ge.s32 	%p15, %r20, %r102;
	@%p15 bra 	$L__BB5_18;
	st.shared.u32 	[%r18], %r20;
$L__BB5_18:
	bar.sync 	0;
	ld.volatile.shared.f32 	%f49, [%r17];
	ld.volatile.shared.f32 	%f50, [%r17+8];
	setp.leu.f32 	%p16, %f49, %f50;
	@%p16 bra 	$L__BB5_20;
	ld.volatile.shared.f32 	%f51, [%r17+8];
	st.volatile.shared.f32 	[%r17], %f51;
	ld.shared.u32 	%r103, [%r18+8];
	st.shared.u32 	[%r18], %r103;
$L__BB5_20:
	ld.volatile.shared.f32 	%f52, [%r17];
	ld.volatile.shared.f32 	%f53, [%r17+8];
	setp.neu.f32 	%p17, %f52, %f53;
	@%p17 bra 	$L__BB5_23;
	ld.shared.u32 	%r21, [%r18+8];
	ld.shared.u32 	%r104, [%r18];
	setp.ge.s32 	%p18, %r21, %r104;
	@%p18 bra 	$L__BB5_23;
	st.shared.u32 	[%r18], %r21;
$L__BB5_23:
	bar.sync 	0;
	ld.volatile.shared.f32 	%f54, [%r17];
	ld.volatile.shared.f32 	%f55, [%r17+4];
	setp.leu.f32 	%p19, %f54, %f55;
	@%p19 bra 	$L__BB5_25;
	ld.volatile.shared.f32 	%f56, [%r17+4];
	st.volatile.shared.f32 	[%r17], %f56;
	ld.shared.u32 	%r105, [%r18+4];
	st.shared.u32 	[%r18], %r105;
$L__BB5_25:
	ld.volatile.shared.f32 	%f57, [%r17];
	ld.volatile.shared.f32 	%f58, [%r17+4];
	setp.neu.f32 	%p20, %f57, %f58;
	@%p20 bra 	$L__BB5_28;
	ld.shared.u32 	%r22, [%r18+4];
	ld.shared.u32 	%r106, [%r18];
	setp.ge.s32 	%p21, %r22, %r106;
	@%p21 bra 	$L__BB5_28;
	st.shared.u32 	[%r18], %r22;
$L__BB5_28:
	bar.sync 	0;
$L__BB5_29:
	bar.sync 	0;
	setp.ne.s32 	%p22, %r1, 0;
	@%p22 bra 	$L__BB5_31;
	ld.shared.f32 	%f59, [sdata];
	mul.wide.u32 	%rd41, %r2, 4;
	add.s64 	%rd42, %rd4, %rd41;
	st.global.f32 	[%rd42], %f59;
	ld.shared.u32 	%r107, [_ZZ12reduceBlocksILj16ELb1EEvPKfPfjPiS3_iE3sid];
	add.s64 	%rd43, %rd3, %rd41;
	st.global.u32 	[%rd43], %r107;
$L__BB5_31:
	bar.sync 	0;
	bar.sync 	0;
	setp.lt.u32 	%p23, %r4, 2;
	@%p23 bra 	$L__BB5_91;
	setp.ne.s32 	%p24, %r1, 0;
	membar.gl;
	@%p24 bra 	$L__BB5_34;
	atom.global.inc.u32 	%r108, [retirementCount], %r4;
	add.s32 	%r109, %r4, -1;
	setp.eq.s32 	%p25, %r108, %r109;
	selp.u16 	%rs1, 1, 0, %p25;
	st.shared.u8 	[_ZZ16reduceSinglePassILj16ELb1EEvPKfPfjPiS3_iE6amLast], %rs1;
$L__BB5_34:
	bar.sync 	0;
	ld.shared.u8 	%rs2, [_ZZ16reduceSinglePassILj16ELb1EEvPKfPfjPiS3_iE6amLast];
	setp.eq.s16 	%p26, %rs2, 0;
	@%p26 bra 	$L__BB5_91;
	setp.ge.u32 	%p27, %r1, %r4;
	mov.b32 	%r140, 0;
	mov.f32 	%f88, 0f47C34F80;
	@%p27 bra 	$L__BB5_62;
	not.b32 	%r113, %r1;
	add.s32 	%r114, %r4, %r113;
	shr.u32 	%r115, %r114, 4;
	add.s32 	%r23, %r115, 1;
	and.b32  	%r24, %r23, 3;
	setp.lt.u32 	%p28, %r114, 48;
	mov.f32 	%f88, 0f47C34F80;
	mov.b32 	%r140, 0;
	mov.u32 	%r150, %r1;
	@%p28 bra 	$L__BB5_55;
	and.b32  	%r117, %r23, 536870908;
	neg.s32 	%r137, %r117;
	mul.wide.u32 	%rd44, %r1, 4;
	add.s64 	%rd45, %rd44, 128;
	add.s64 	%rd49, %rd4, %rd45;
	add.s64 	%rd48, %rd3, %rd45;
	mov.f32 	%f88, 0f47C34F80;
	mov.b32 	%r140, 0;
	mov.u32 	%r150, %r1;
$L__BB5_38:
	ld.global.f32 	%f8, [%rd49+-128];
	setp.geu.f32 	%p29, %f8, %f88;
	setp.leu.f32 	%p30, %f8, 0f00000000;
	or.pred  	%p31, %p29, %p30;
	@%p31 bra 	$L__BB5_40;
	ld.global.u32 	%r140, [%rd48+-128];
	mov.f32 	%f88, %f8;
$L__BB5_40:
	setp.neu.f32 	%p32, %f8, %f88;
	@%p32 bra 	$L__BB5_42;
	ld.global.u32 	%r118, [%rd48+-128];
	min.s32 	%r140, %r118, %r140;
$L__BB5_42:
	ld.global.f32 	%f10, [%rd49+-64];
	setp.geu.f32 	%p33, %f10, %f88;
	setp.leu.f32 	%p34, %f10, 0f00000000;
	or.pred  	%p35, %p33, %p34;
	@%p35 bra 	$L__BB5_44;
	ld.global.u32 	%r140, [%rd48+-64];
	mov.f32 	%f88, %f10;
$L__BB5_44:
	setp.neu.f32 	%p36, %f10, %f88;
	@%p36 bra 	$L__BB5_46;
	ld.global.u32 	%r119, [%rd48+-64];
	min.s32 	%r140, %r119, %r140;
$L__BB5_46:
	ld.global.f32 	%f12, [%rd49];
	setp.geu.f32 	%p37, %f12, %f88;
	setp.leu.f32 	%p38, %f12, 0f00000000;
	or.pred  	%p39, %p37, %p38;
	@%p39 bra 	$L__BB5_48;
	ld.global.u32 	%r140, [%rd48];
	mov.f32 	%f88, %f12;
$L__BB5_48:
	setp.neu.f32 	%p40, %f12, %f88;
	@%p40 bra 	$L__BB5_50;
	ld.global.u32 	%r120, [%rd48];
	min.s32 	%r140, %r120, %r140;
$L__BB5_50:
	ld.global.f32 	%f14, [%rd49+64];
	setp.geu.f32 	%p41, %f14, %f88;
	setp.leu.f32 	%p42, %f14, 0f00000000;
	or.pred  	%p43, %p41, %p42;
	@%p43 bra 	$L__BB5_52;
	ld.global.u32 	%r140, [%rd48+64];
	mov.f32 	%f88, %f14;
$L__BB5_52:
	setp.neu.f32 	%p44, %f14, %f88;
	@%p44 bra 	$L__BB5_54;
	ld.global.u32 	%r121, [%rd48+64];
	min.s32 	%r140, %r121, %r140;
$L__BB5_54:
	add.s32 	%r150, %r150, 64;
	add.s32 	%r137, %r137, 4;
	add.s64 	%rd49, %rd49, 256;
	add.s64 	%rd48, %rd48, 256;
	setp.ne.s32 	%p45, %r137, 0;
	@%p45 bra 	$L__BB5_38;
$L__BB5_55:
	setp.eq.s32 	%p46, %r24, 0;
	@%p46 bra 	$L__BB5_62;
	mul.wide.u32 	%rd46, %r150, 4;
	add.s64 	%rd51, %rd3, %rd46;
	add.s64 	%rd50, %rd4, %rd46;
	neg.s32 	%r151, %r24;
$L__BB5_57:
	.pragma "nounroll";
	ld.global.f32 	%f19, [%rd50];
	setp.geu.f32 	%p47, %f19, %f88;
	setp.leu.f32 	%p48, %f19, 0f00000000;
	or.pred  	%p49, %p47, %p48;
	@%p49 bra 	$L__BB5_59;
	ld.global.u32 	%r140, [%rd51];
	mov.f32 	%f88, %f19;
$L__BB5_59:
	setp.neu.f32 	%p50, %f19, %f88;
	@%p50 bra 	$L__BB5_61;
	ld.global.u32 	%r122, [%rd51];
	min.s32 	%r140, %r122, %r140;
$L__BB5_61:
	add.s64 	%rd51, %rd51, 64;
	add.s64 	%rd50, %rd50, 64;
	add.s32 	%r151, %r151, 1;
	setp.ne.s32 	%p51, %r151, 0;
	@%p51 bra 	$L__BB5_57;
$L__BB5_62:
	setp.ne.s32 	%p52, %r1, 0;
	bar.sync 	0;
	@%p52 bra 	$L__BB5_89;
	and.b32  	%r59, %r4, 3;
	setp.lt.u32 	%p53, %r4, 4;
	mov.b32 	%r167, 0;
	@%p53 bra 	$L__BB5_82;
	and.b32  	%r167, %r4, 2147483644;
	and.b32  	%r125, %r4, -4;
	neg.s32 	%r156, %r125;
	add.s64 	%rd53, %rd4, 8;
	add.s64 	%rd52, %rd3, 8;
$L__BB5_65:
	ld.global.f32 	%f23, [%rd53+-8];
	setp.geu.f32 	%p54, %f23, 0f47C34F80;
	setp.leu.f32 	%p55, %f23, 0f00000000;
	or.pred  	%p56, %p54, %p55;
	@%p56 bra 	$L__BB5_67;
	ld.global.u32 	%r140, [%rd52+-8];
	mov.f32 	%f88, %f23;
$L__BB5_67:
	setp.neu.f32 	%p57, %f23, %f88;
	@%p57 bra 	$L__BB5_69;
	ld.global.u32 	%r126, [%rd52+-8];
	min.s32 	%r140, %r126, %r140;
$L__BB5_69:
	ld.global.f32 	%f25, [%rd53+-4];
	setp.geu.f32 	%p58, %f25, 0f47C34F80;
	setp.leu.f32 	%p59, %f25, 0f00000000;
	or.pred  	%p60, %p58, %p59;
	@%p60 bra 	$L__BB5_71;
	ld.global.u32 	%r140, [%rd52+-4];
	mov.f32 	%f88, %f25;
$L__BB5_71:
	setp.neu.f32 	%p61, %f25, %f88;
	@%p61 bra 	$L__BB5_73;
	ld.global.u32 	%r127, [%rd52+-4];
	min.s32 	%r140, %r127, %r140;
$L__BB5_73:
	ld.global.f32 	%f27, [%rd53];
	setp.geu.f32 	%p62, %f27, 0f47C34F80;
	setp.leu.f32 	%p63, %f27, 0f00000000;
	or.pred  	%p64, %p62, %p63;
	@%p64 bra 	$L__BB5_75;
	ld.global.u32 	%r140, [%rd52];
	mov.f32 	%f88, %f27;
$L__BB5_75:
	setp.neu.f32 	%p65, %f27, %f88;
	@%p65 bra 	$L__BB5_77;
	ld.global.u32 	%r128, [%rd52];
	min.s32 	%r140, %r128, %r140;
$L__BB5_77:
	ld.global.f32 	%f29, [%rd53+4];
	setp.geu.f32 	%p66, %f29, 0f47C34F80;
	setp.leu.f32 	%p67, %f29, 0f00000000;
	or.pred  	%p68, %p66, %p67;
	@%p68 bra 	$L__BB5_79;
	ld.global.u32 	%r140, [%rd52+4];
	mov.f32 	%f88, %f29;
$L__BB5_79:
	setp.neu.f32 	%p69, %f29, %f88;
	@%p69 bra 	$L__BB5_81;
	ld.global.u32 	%r129, [%rd52+4];
	min.s32 	%r140, %r129, %r140;
$L__BB5_81:
	add.s32 	%r156, %r156, 4;
	add.s64 	%rd53, %rd53, 16;
	add.s64 	%rd52, %rd52, 16;
	setp.ne.s32 	%p70, %r156, 0;
	@%p70 bra 	$L__BB5_65;
$L__BB5_82:
	setp.eq.s32 	%p71, %r59, 0;
	@%p71 bra 	$L__BB5_89;
	mul.wide.u32 	%rd47, %r167, 4;
	add.s64 	%rd55, %rd3, %rd47;
	add.s64 	%rd54, %rd4, %rd47;
	neg.s32 	%r169, %r59;
$L__BB5_84:
	.pragma "nounroll";
	ld.global.f32 	%f34, [%rd54];
	setp.geu.f32 	%p72, %f34, 0f47C34F80;
	setp.leu.f32 	%p73, %f34, 0f00000000;
	or.pred  	%p74, %p72, %p73;
	@%p74 bra 	$L__BB5_86;
	ld.global.u32 	%r140, [%rd55];
	mov.f32 	%f88, %f34;
$L__BB5_86:
	setp.neu.f32 	%p75, %f34, %f88;
	@%p75 bra 	$L__BB5_88;
	ld.global.u32 	%r130, [%rd55];
	min.s32 	%r140, %r130, %r140;
$L__BB5_88:
	add.s64 	%rd55, %rd55, 4;
	add.s64 	%rd54, %rd54, 4;
	add.s32 	%r169, %r169, 1;
	setp.ne.s32 	%p76, %r169, 0;
	@%p76 bra 	$L__BB5_84;
$L__BB5_89:
	setp.ne.s32 	%p77, %r1, 0;
	bar.sync 	0;
	@%p77 bra 	$L__BB5_91;
	st.global.f32 	[%rd4], %f88;
	st.global.u32 	[%rd3], %r140;
	mov.b32 	%r131, 0;
	st.global.u32 	[retirementCount], %r131;
$L__BB5_91:
	ret;

}
	// .globl	_Z16reduceSinglePassILj8ELb1EEvPKfPfjPiS3_i
.visible .entry _Z16reduceSinglePassILj8ELb1EEvPKfPfjPiS3_i(
	.param .u64 .ptr .align 1 _Z16reduceSinglePassILj8ELb1EEvPKfPfjPiS3_i_param_0,
	.param .u64 .ptr .align 1 _Z16reduceSinglePassILj8ELb1EEvPKfPfjPiS3_i_param_1,
	.param .u32 _Z16reduceSinglePassILj8ELb1EEvPKfPfjPiS3_i_param_2,
	.param .u64 .ptr .align 1 _Z16reduceSinglePassILj8ELb1EEvPKfPfjPiS3_i_param_3,
	.param .u64 .ptr .align 1 _Z16reduceSinglePassILj8ELb1EEvPKfPfjPiS3_i_param_4,
	.param .u32 _Z16reduceSinglePassILj8ELb1EEvPKfPfjPiS3_i_param_5
)
{
	.reg .pred 	%p<75>;
	.reg .b16 	%rs<3>;
	.reg .b32 	%r<171>;
	.reg .b32 	%f<84>;
	.reg .b64 	%rd<56>;
	// demoted variable
	.shared .align 4 .b8 _ZZ12reduceBlocksILj8ELb1EEvPKfPfjPiS3_iE3sid[2048];
	// demoted variable
	.shared .align 1 .u8 _ZZ16reduceSinglePassILj8ELb1EEvPKfPfjPiS3_iE6amLast;
	ld.param.u64 	%rd29, [_Z16reduceSinglePassILj8ELb1EEvPKfPfjPiS3_i_param_0];
	ld.param.u64 	%rd30, [_Z16reduceSinglePassILj8ELb1EEvPKfPfjPiS3_i_param_1];
	ld.param.u32 	%r92, [_Z16reduceSinglePassILj8ELb1EEvPKfPfjPiS3_i_param_2];
	ld.param.u64 	%rd31, [_Z16reduceSinglePassILj8ELb1EEvPKfPfjPiS3_i_param_3];
	ld.param.u64 	%rd32, [_Z16reduceSinglePassILj8ELb1EEvPKfPfjPiS3_i_param_4];
	ld.param.u32 	%r93, [_Z16reduceSinglePassILj8ELb1EEvPKfPfjPiS3_i_param_5];
	cvta.to.global.u64 	%rd1, %rd32;
	cvta.to.global.u64 	%rd2, %rd29;
	cvta.to.global.u64 	%rd3, %rd31;
	cvta.to.global.u64 	%rd4, %rd30;
	mov.u32 	%r1, %tid.x;
	mov.u32 	%r2, %ctaid.x;
	shl.b32 	%r94, %r2, 4;
	add.s32 	%r131, %r94, %r1;
	mov.u32 	%r4, %nctaid.x;
	setp.ge.u32 	%p1, %r131, %r92;
	mov.f32 	%f61, 0f497423F0;
	@%p1 bra 	$L__BB6_7;
	mul.lo.s32 	%r5, %r93, %r92;
	shl.b32 	%r6, %r4, 4;
	mov.f32 	%f61, 0f497423F0;
	mov.u32 	%r130, %r131;
$L__BB6_2:
	add.s32 	%r9, %r130, %r5;
	mul.wide.u32 	%rd33, %r9, 4;
	add.s64 	%rd34, %rd2, %rd33;
	ld.global.f32 	%f2, [%rd34];
	setp.geu.f32 	%p2, %f2, %f61;
	setp.leu.f32 	%p3, %f2, 0f00000000;
	or.pred  	%p4, %p2, %p3;
	@%p4 bra 	$L__BB6_4;
	add.s64 	%rd36, %rd1, %rd33;
	ld.global.u32 	%r131, [%rd36];
	mov.f32 	%f61, %f2;
$L__BB6_4:
	add.s32 	%r12, %r9, 8;
	mul.wide.u32 	%rd37, %r12, 4;
	add.s64 	%rd38, %rd2, %rd37;
	ld.global.f32 	%f4, [%rd38];
	setp.geu.f32 	%p5, %f4, %f61;
	setp.leu.f32 	%p6, %f4, 0f00000000;
	or.pred  	%p7, %p5, %p6;
	@%p7 bra 	$L__BB6_6;
	add.s64 	%rd40, %rd1, %rd37;
	ld.global.u32 	%r131, [%rd40];
	mov.f32 	%f61, %f4;
$L__BB6_6:
	add.s32 	%r130, %r130, %r6;
	setp.lt.u32 	%p8, %r130, %r92;
	@%p8 bra 	$L__BB6_2;
$L__BB6_7:
	bar.sync 	0;
	shl.b32 	%r95, %r1, 2;
	mov.u32 	%r96, sdata;
	add.s32 	%r17, %r96, %r95;
	st.volatile.shared.f32 	[%r17], %f61;
	mov.u32 	%r97, _ZZ12reduceBlocksILj8ELb1EEvPKfPfjPiS3_iE3sid;
	add.s32 	%r18, %r97, %r95;
	st.shared.u32 	[%r18], %r131;
	bar.sync 	0;
	setp.gt.u32 	%p9, %r1, 31;
	@%p9 bra 	$L__BB6_24;
	bar.sync 	0;
	bar.sync 	0;
	bar.sync 	0;
	ld.volatile.shared.f32 	%f39, [%r17];
	ld.volatile.shared.f32 	%f40, [%r17+16];
	setp.leu.f32 	%p10, %f39, %f40;
	@%p10 bra 	$L__BB6_10;
	ld.volatile.shared.f32 	%f41, [%r17+16];
	st.volatile.shared.f32 	[%r17], %f41;
	ld.shared.u32 	%r98, [%r18+16];
	st.shared.u32 	[%r18], %r98;
$L__BB6_10:
	ld.volatile.shared.f32 	%f42, [%r17];
	ld.volatile.shared.f32 	%f43, [%r17+16];
	setp.neu.f32 	%p11, %f42, %f43;
	@%p11 bra 	$L__BB6_13;
	ld.shared.u32 	%r19, [%r18+16];
	ld.shared.u32 	%r99, [%r18];
	setp.ge.s32 	%p12, %r19, %r99;
	@%p12 bra 	$L__BB6_13;
	st.shared.u32 	[%r18], %r19;
$L__BB6_13:
	bar.sync 	0;
	ld.volatile.shared.f32 	%f44, [%r17];
	ld.volatile.shared.f32 	%f45, [%r17+8];
	setp.leu.f32 	%p13, %f44, %f45;
	@%p13 bra 	$L__BB6_15;
	ld.volatile.shared.f32 	%f46, [%r17+8];
	st.volatile.shared.f32 	[%r17], %f46;
	ld.shared.u32 	%r100, [%r18+8];
	st.shared.u32 	[%r18], %r100;
$L__BB6_15:
	ld.volatile.shared.f32 	%f47, [%r17];
	ld.volatile.shared.f32 	%f48, [%r17+8];
	setp.neu.f32 	%p14, %f47, %f48;
	@%p14 bra 	$L__BB6_18;
	ld.shared.u32 	%r20, [%r18+8];
	ld.shared.u32 	%r101, [%r18];
	setp.ge.s32 	%p15, %r20, %r101;
	@%p15 bra 	$L__BB6_18;
	st.shared.u32 	[%r18], %r20;
$L__BB6_18:
	bar.sync 	0;
	ld.volatile.shared.f32 	%f49, [%r17];
	ld.volatile.shared.f32 	%f50, [%r17+4];
	setp.leu.f32 	%p16, %f49, %f50;
	@%p16 bra 	$L__BB6_20;
	ld.volatile.shared.f32 	%f51, [%r17+4];
	st.volatile.shared.f32 	[%r17], %f51;
	ld.shared.u32 	%r102, [%r18+4];
	st.shared.u32 	[%r18], %r102;
$L__BB6_20:
	ld.volatile.shared.f32 	%f52, [%r17];
	ld.volatile.shared.f32 	%f53, [%r17+4];
	setp.neu.f32 	%p17, %f52, %f53;
	@%p17 bra 	$L__BB6_23;
	ld.shared.u32 	%r21, [%r18+4];
	ld.shared.u32 	%r103, [%r18];
	setp.ge.s32 	%p18, %r21, %r103;
	@%p18 bra 	$L__BB6_23;
	st.shared.u32 	[%r18], %r21;
$L__BB6_23:
	bar.sync 	0;
$L__BB6_24:
	bar.sync 	0;
	setp.ne.s32 	%p19, %r1, 0;
	@%p19 bra 	$L__BB6_26;
	ld.shared.f32 	%f54, [sdata];
	mul.wide.u32 	%rd41, %r2, 4;
	add.s64 	%rd42, %rd4, %rd41;
	st.global.f32 	[%rd42], %f54;
	ld.shared.u32 	%r104, [_ZZ12reduceBlocksILj8ELb1EEvPKfPfjPiS3_iE3sid];
	add.s64 	%rd43, %rd3, %rd41;
	st.global.u32 	[%rd43], %r104;
$L__BB6_26:
	bar.sync 	0;
	bar.sync 	0;
	setp.lt.u32 	%p20, %r4, 2;
	@%p20 bra 	$L__BB6_86;
	setp.ne.s32 	%p21, %r1, 0;
	membar.gl;
	@%p21 bra 	$L__BB6_29;
	atom.global.inc.u32 	%r105, [retirementCount], %r4;
	add.s32 	%r106, %r4, -1;
	setp.eq.s32 	%p22, %r105, %r106;
	selp.u16 	%rs1, 1, 0, %p22;
	st.shared.u8 	[_ZZ16reduceSinglePassILj8ELb1EEvPKfPfjPiS3_iE6amLast], %rs1;
$L__BB6_29:
	bar.sync 	0;
	ld.shared.u8 	%rs2, [_ZZ16reduceSinglePassILj8ELb1EEvPKfPfjPiS3_iE6amLast];
	setp.eq.s16 	%p23, %rs2, 0;
	@%p23 bra 	$L__BB6_86;
	setp.ge.u32 	%p24, %r1, %r4;
	mov.b32 	%r137, 0;
	mov.f32 	%f83, 0f47C34F80;
	@%p24 bra 	$L__BB6_57;
	not.b32 	%r110, %r1;
	add.s32 	%r111, %r4, %r110;
	shr.u32 	%r112, %r111, 3;
	add.s32 	%r22, %r112, 1;
	and.b32  	%r23, %r22, 3;
	setp.lt.u32 	%p25, %r111, 24;
	mov.f32 	%f83, 0f47C34F80;
	mov.b32 	%r137, 0;
	mov.u32 	%r147, %r1;
	@%p25 bra 	$L__BB6_50;
	and.b32  	%r114, %r22, 1073741820;
	neg.s32 	%r134, %r114;
	mul.wide.u32 	%rd44, %r1, 4;
	add.s64 	%rd45, %rd44, 64;
	add.s64 	%rd49, %rd4, %rd45;
	add.s64 	%rd48, %rd3, %rd45;
	mov.f32 	%f83, 0f47C34F80;
	mov.b32 	%r137, 0;
	mov.u32 	%r147, %r1;
$L__BB6_33:
	ld.global.f32 	%f8, [%rd49+-64];
	setp.geu.f32 	%p26, %f8, %f83;
	setp.leu.f32 	%p27, %f8, 0f00000000;
	or.pred  	%p28, %p26, %p27;
	@%p28 bra 	$L__BB6_35;
	ld.global.u32 	%r137, [%rd48+-64];
	mov.f32 	%f83, %f8;
$L__BB6_35:
	setp.neu.f32 	%p29, %f8, %f83;
	@%p29 bra 	$L__BB6_37;
	ld.global.u32 	%r115, [%rd48+-64];
	min.s32 	%r137, %r115, %r137;
$L__BB6_37:
	ld.global.f32 	%f10, [%rd49+-32];
	setp.geu.f32 	%p30, %f10, %f83;
	setp.leu.f32 	%p31, %f10, 0f00000000;
	or.pred  	%p32, %p30, %p31;
	@%p32 bra 	$L__BB6_39;
	ld.global.u32 	%r137, [%rd48+-32];
	mov.f32 	%f83, %f10;
$L__BB6_39:
	setp.neu.f32 	%p33, %f10, %f83;
	@%p33 bra 	$L__BB6_41;
	ld.global.u32 	%r116, [%rd48+-32];
	min.s32 	%r137, %r116, %r137;
$L__BB6_41:
	ld.global.f32 	%f12, [%rd49];
	setp.geu.f32 	%p34, %f12, %f83;
	setp.leu.f32 	%p35, %f12, 0f00000000;
	or.pred  	%p36, %p34, %p35;
	@%p36 bra 	$L__BB6_43;
	ld.global.u32 	%r137, [%rd48];
	mov.f32 	%f83, %f12;
$L__BB6_43:
	setp.neu.f32 	%p37, %f12, %f83;
	@%p37 bra 	$L__BB6_45;
	ld.global.u32 	%r117, [%rd48];
	min.s32 	%r137, %r117, %r137;
$L__BB6_45:
	ld.global.f32 	%f14, [%rd49+32];
	setp.geu.f32 	%p38, %f14, %f83;
	setp.leu.f32 	%p39, %f14, 0f00000000;
	or.pred  	%p40, %p38, %p39;
	@%p40 bra 	$L__BB6_47;
	ld.global.u32 	%r137, [%rd48+32];
	mov.f32 	%f83, %f14;
$L__BB6_47:
	setp.neu.f32 	%p41, %f14, %f83;
	@%p41 bra 	$L__BB6_49;
	ld.global.u32 	%r118, [%rd48+32];
	min.s32 	%r137, %r118, %r137;
$L__BB6_49:
	add.s32 	%r147, %r147, 32;
	add.s32 	%r134, %r134, 4;
	add.s64 	%rd49, %rd49, 128;
	add.s64 	%rd48, %rd48, 128;
	setp.ne.s32 	%p42, %r134, 0;
	@%p42 bra 	$L__BB6_33;
$L__BB6_50:
	setp.eq.s32 	%p43, %r23, 0;
	@%p43 bra 	$L__BB6_57;
	mul.wide.u32 	%rd46, %r147, 4;
	add.s64 	%rd51, %rd3, %rd46;
	add.s64 	%rd50, %rd4, %rd46;
	neg.s32 	%r148, %r23;
$L__BB6_52:
	.pragma "nounroll";
	ld.global.f32 	%f19, [%rd50];
	setp.geu.f32 	%p44, %f19, %f83;
	setp.leu.f32 	%p45, %f19, 0f00000000;
	or.pred  	%p46, %p44, %p45;
	@%p46 bra 	$L__BB6_54;
	ld.global.u32 	%r137, [%rd51];
	mov.f32 	%f83, %f19;
$L__BB6_54:
	setp.neu.f32 	%p47, %f19, %f83;
	@%p47 bra 	$L__BB6_56;
	ld.global.u32 	%r119, [%rd51];
	min.s32 	%r137, %r119, %r137;
$L__BB6_56:
	add.s64 	%rd51, %rd51, 32;
	add.s64 	%rd50, %rd50, 32;
	add.s32 	%r148, %r148, 1;
	setp.ne.s32 	%p48, %r148, 0;
	@%p48 bra 	$L__BB6_52;
$L__BB6_57:
	setp.ne.s32 	%p49, %r1, 0;
	bar.sync 	0;
	@%p49 bra 	$L__BB6_84;
	and.b32  	%r58, %r4, 3;
	setp.lt.u32 	%p50, %r4, 4;
	mov.b32 	%r164, 0;
	@%p50 bra 	$L__BB6_77;
	and.b32  	%r164, %r4, 2147483644;
	and.b32  	%r122, %r4, -4;
	neg.s32 	%r153, %r122;
	add.s64 	%rd53, %rd4, 8;
	add.s64 	%rd52, %rd3, 8;
$L__BB6_60:
	ld.global.f32 	%f23, [%rd53+-8];
	setp.geu.f32 	%p51, %f23, 0f47C34F80;
	setp.leu.f32 	%p52, %f23, 0f00000000;
	or.pred  	%p53, %p51, %p52;
	@%p53 bra 	$L__BB6_62;
	ld.global.u32 	%r137, [%rd52+-8];
	mov.f32 	%f83, %f23;
$L__BB6_62:
	setp.neu.f32 	%p54, %f23, %f83;
	@%p54 bra 	$L__BB6_64;
	ld.global.u32 	%r123, [%rd52+-8];
	min.s32 	%r137, %r123, %r137;
$L__BB6_64:
	ld.global.f32 	%f25, [%rd53+-4];
	setp.geu.f32 	%p55, %f25, 0f47C34F80;
	setp.leu.f32 	%p56, %f25, 0f00000000;
	or.pred  	%p57, %p55, %p56;
	@%p57 bra 	$L__BB6_66;
	ld.global.u32 	%r137, [%rd52+-4];
	mov.f32 	%f83, %f25;
$L__BB6_66:
	setp.neu.f32 	%p58, %f25, %f83;
	@%p58 bra 	$L__BB6_68;
	ld.global.u32 	%r124, [%rd52+-4];
	min.s32 	%r137, %r124, %r137;
$L__BB6_68:
	ld.global.f32 	%f27, [%rd53];
	setp.geu.f32 	%p59, %f27, 0f47C34F80;
	setp.leu.f32 	%p60, %f27, 0f00000000;
	or.pred  	%p61, %p59, %p60;
	@%p61 bra 	$L__BB6_70;
	ld.global.u32 	%r137, [%rd52];
	mov.f32 	%f83, %f27;
$L__BB6_70:
	setp.neu.f32 	%p62, %f27, %f83;
	@%p62 bra 	$L__BB6_72;
	ld.global.u32 	%r125, [%rd52];
	min.s32 	%r137, %r125, %r137;
$L__BB6_72:
	ld.global.f32 	%f29, [%rd53+4];
	setp.geu.f32 	%p63, %f29, 0f47C34F80;
	setp.leu.f32 	%p64, %f29, 0f00000000;
	or.pred  	%p65, %p63, %p64;
	@%p65 bra 	$L__BB6_74;
	ld.global.u32 	%r137, [%rd52+4];
	mov.f32 	%f83, %f29;
$L__BB6_74:
	setp.neu.f32 	%p66, %f29, %f83;
	@%p66 bra 	$L__BB6_76;
	ld.global.u32 	%r126, [%rd52+4];
	min.s32 	%r137, %r126, %r137;
$L__BB6_76:
	add.s32 	%r153, %r153, 4;
	add.s64 	%rd53, %rd53, 16;
	add.s64 	%rd52, %rd52, 16;
	setp.ne.s32 	%p67, %r153, 0;
	@%p67 bra 	$L__BB6_60;
$L__BB6_77:
	setp.eq.s32 	%p68, %r58, 0;
	@%p68 bra 	$L__BB6_84;
	mul.wide.u32 	%rd47, %r164, 4;
	add.s64 	%rd55, %rd3, %rd47;
	add.s64 	%rd54, %rd4, %rd47;
	neg.s32 	%r166, %r58;
$L__BB6_79:
	.pragma "nounroll";
	ld.global.f32 	%f34, [%rd54];
	setp.geu.f32 	%p69, %f34, 0f47C34F80;
	setp.leu.f32 	%p70, %f34, 0f00000000;
	or.pred  	%p71, %p69, %p70;
	@%p71 bra 	$L__BB6_81;
	ld.global.u32 	%r137, [%rd55];
	mov.f32 	%f83, %f34;
$L__BB6_81:
	setp.neu.f32 	%p72, %f34, %f83;
	@%p72 bra 	$L__BB6_83;
	ld.global.u32 	%r127, [%rd55];
	min.s32 	%r137, %r127, %r137;
$L__BB6_83:
	add.s64 	%rd55, %rd55, 4;
	add.s64 	%rd54, %rd54, 4;
	add.s32 	%r166, %r166, 1;
	setp.ne.s32 	%p73, %r166, 0;
	@%p73 bra 	$L__BB6_79;
$L__BB6_84:
	setp.ne.s32 	%p74, %r1, 0;
	bar.sync 	0;
	@%p74 bra 	$L__BB6_86;
	st.global.f32 	[%rd4], %f83;
	st.global.u32 	[%rd3], %r137;
	mov.b32 	%r128, 0;
	st.global.u32 	[retirementCount], %r128;
$L__BB6_86:
	ret;

}
	// .globl	_Z16reduceSinglePassILj4ELb1EEvPKfPfjPiS3_i
.visible .entry _Z16reduceSinglePassILj4ELb1EEvPKfPfjPiS3_i(
	.param .u64 .ptr .align 1 _Z16reduceSinglePassILj4ELb1EEvPKfPfjPiS3_i_param_0,
	.param .u64 .ptr .align 1 _Z16reduceSinglePassILj4ELb1EEvPKfPfjPiS3_i_param_1,
	.param .u32 _Z16reduceSinglePassILj4ELb1EEvPKfPfjPiS3_i_param_2,
	.param .u64 .ptr .align 1 _Z16reduceSinglePassILj4ELb1EEvPKfPfjPiS3_i_param_3,
	.param .u64 .ptr .align 1 _Z16reduceSinglePassILj4ELb1EEvPKfPfjPiS3_i_param_4,
	.param .u32 _Z16reduceSinglePassILj4ELb1EEvPKfPfjPiS3_i_param_5
)
{
	.reg .pred 	%p<72>;
	.reg .b16 	%rs<3>;
	.reg .b32 	%r<168>;
	.reg .b32 	%f<79>;
	.reg .b64 	%rd<56>;
	// demoted variable
	.shared .align 4 .b8 _ZZ12reduceBlocksILj4ELb1EEvPKfPfjPiS3_iE3sid[2048];
	// demoted variable
	.shared .align 1 .u8 _ZZ16reduceSinglePassILj4ELb1EEvPKfPfjPiS3_iE6amLast;
	ld.param.u64 	%rd29, [_Z16reduceSinglePassILj4ELb1EEvPKfPfjPiS3_i_param_0];
	ld.param.u64 	%rd30, [_Z16reduceSinglePassILj4ELb1EEvPKfPfjPiS3_i_param_1];
	ld.param.u32 	%r91, [_Z16reduceSinglePassILj4ELb1EEvPKfPfjPiS3_i_param_2];
	ld.param.u64 	%rd31, [_Z16reduceSinglePassILj4ELb1EEvPKfPfjPiS3_i_param_3];
	ld.param.u64 	%rd32, [_Z16reduceSinglePassILj4ELb1EEvPKfPfjPiS3_i_param_4];
	ld.param.u32 	%r92, [_Z16reduceSinglePassILj4ELb1EEvPKfPfjPiS3_i_param_5];
	cvta.to.global.u64 	%rd1, %rd32;
	cvta.to.global.u64 	%rd2, %rd29;
	cvta.to.global.u64 	%rd3, %rd31;
	cvta.to.global.u64 	%rd4, %rd30;
	mov.u32 	%r1, %tid.x;
	mov.u32 	%r2, %ctaid.x;
	shl.b32 	%r93, %r2, 3;
	add.s32 	%r128, %r93, %r1;
	mov.u32 	%r4, %nctaid.x;
	setp.ge.u32 	%p1, %r128, %r91;
	mov.f32 	%f56, 0f497423F0;
	@%p1 bra 	$L__BB7_7;
	mul.lo.s32 	%r5, %r92, %r91;
	shl.b32 	%r6, %r4, 3;
	mov.f32 	%f56, 0f497423F0;
	mov.u32 	%r127, %r128;
$L__BB7_2:
	add.s32 	%r9, %r127, %r5;
	mul.wide.u32 	%rd33, %r9, 4;
	add.s64 	%rd34, %rd2, %rd33;
	ld.global.f32 	%f2, [%rd34];
	setp.geu.f32 	%p2, %f2, %f56;
	setp.leu.f32 	%p3, %f2, 0f00000000;
	or.pred  	%p4, %p2, %p3;
	@%p4 bra 	$L__BB7_4;
	add.s64 	%rd36, %rd1, %rd33;
	ld.global.u32 	%r128, [%rd36];
	mov.f32 	%f56, %f2;
$L__BB7_4:
	add.s32 	%r12, %r9, 4;
	mul.wide.u32 	%rd37, %r12, 4;
	add.s64 	%rd38, %rd2, %rd37;
	ld.global.f32 	%f4, [%rd38];
	setp.geu.f32 	%p5, %f4, %f56;
	setp.leu.f32 	%p6, %f4, 0f00000000;
	or.pred  	%p7, %p5, %p6;
	@%p7 bra 	$L__BB7_6;
	add.s64 	%rd40, %rd1, %rd37;
	ld.global.u32 	%r128, [%rd40];
	mov.f32 	%f56, %f4;
$L__BB7_6:
	add.s32 	%r127, %r127, %r6;
	setp.lt.u32 	%p8, %r127, %r91;
	@%p8 bra 	$L__BB7_2;
$L__BB7_7:
	bar.sync 	0;
	shl.b32 	%r94, %r1, 2;
	mov.u32 	%r95, sdata;
	add.s32 	%r17, %r95, %r94;
	st.volatile.shared.f32 	[%r17], %f56;
	mov.u32 	%r96, _ZZ12reduceBlocksILj4ELb1EEvPKfPfjPiS3_iE3sid;
	add.s32 	%r18, %r96, %r94;
	st.shared.u32 	[%r18], %r128;
	bar.sync 	0;
	setp.gt.u32 	%p9, %r1, 31;
	@%p9 bra 	$L__BB7_19;
	bar.sync 	0;
	bar.sync 	0;
	bar.sync 	0;
	bar.sync 	0;
	ld.volatile.shared.f32 	%f39, [%r17];
	ld.volatile.shared.f32 	%f40, [%r17+8];
	setp.leu.f32 	%p10, %f39, %f40;
	@%p10 bra 	$L__BB7_10;
	ld.volatile.shared.f32 	%f41, [%r17+8];
	st.volatile.shared.f32 	[%r17], %f41;
	ld.shared.u32 	%r97, [%r18+8];
	st.shared.u32 	[%r18], %r97;
$L__BB7_10:
	ld.volatile.shared.f32 	%f42, [%r17];
	ld.volatile.shared.f32 	%f43, [%r17+8];
	setp.neu.f32 	%p11, %f42, %f43;
	@%p11 bra 	$L__BB7_13;
	ld.shared.u32 	%r19, [%r18+8];
	ld.shared.u32 	%r98, [%r18];
	setp.ge.s32 	%p12, %r19, %r98;
	@%p12 bra 	$L__BB7_13;
	st.shared.u32 	[%r18], %r19;
$L__BB7_13:
	bar.sync 	0;
	ld.volatile.shared.f32 	%f44, [%r17];
	ld.volatile.shared.f32 	%f45, [%r17+4];
	setp.leu.f32 	%p13, %f44, %f45;
	@%p13 bra 	$L__BB7_15;
	ld.volatile.shared.f32 	%f46, [%r17+4];
	st.volatile.shared.f32 	[%r17], %f46;
	ld.shared.u32 	%r99, [%r18+4];
	st.shared.u32 	[%r18], %r99;
$L__BB7_15:
	ld.volatile.shared.f32 	%f47, [%r17];
	ld.volatile.shared.f32 	%f48, [%r17+4];
	setp.neu.f32 	%p14, %f47, %f48;
	@%p14 bra 	$L__BB7_18;
	ld.shared.u32 	%r20, [%r18+4];
	ld.shared.u32 	%r100, [%r18];
	setp.ge.s32 	%p15, %r20, %r100;
	@%p15 bra 	$L__BB7_18;
	st.shared.u32 	[%r18], %r20;
$L__BB7_18:
	bar.sync 	0;
$L__BB7_19:
	bar.sync 	0;
	setp.ne.s32 	%p16, %r1, 0;
	@%p16 bra 	$L__BB7_21;
	ld.shared.f32 	%f49, [sdata];
	mul.wide.u32 	%rd41, %r2, 4;
	add.s64 	%rd42, %rd4, %rd41;
	st.global.f32 	[%rd42], %f49;
	ld.shared.u32 	%r101, [_ZZ12reduceBlocksILj4ELb1EEvPKfPfjPiS3_iE3sid];
	add.s64 	%rd43, %rd3, %rd41;
	st.global.u32 	[%rd43], %r101;
$L__BB7_21:
	bar.sync 	0;
	bar.sync 	0;
	setp.lt.u32 	%p17, %r4, 2;
	@%p17 bra 	$L__BB7_81;
	setp.ne.s32 	%p18, %r1, 0;
	membar.gl;
	@%p18 bra 	$L__BB7_24;
	atom.global.inc.u32 	%r102, [retirementCount], %r4;
	add.s32 	%r103, %r4, -1;
	setp.eq.s32 	%p19, %r102, %r103;
	selp.u16 	%rs1, 1, 0, %p19;
	st.shared.u8 	[_ZZ16reduceSinglePassILj4ELb1EEvPKfPfjPiS3_iE6amLast], %rs1;
$L__BB7_24:
	bar.sync 	0;
	ld.shared.u8 	%rs2, [_ZZ16reduceSinglePassILj4ELb1EEvPKfPfjPiS3_iE6amLast];
	setp.eq.s16 	%p20, %rs2, 0;
	@%p20 bra 	$L__BB7_81;
	setp.ge.u32 	%p21, %r1, %r4;
	mov.b32 	%r134, 0;
	mov.f32 	%f78, 0f47C34F80;
	@%p21 bra 	$L__BB7_52;
	not.b32 	%r107, %r1;
	add.s32 	%r108, %r4, %r107;
	shr.u32 	%r109, %r108, 2;
	add.s32 	%r21, %r109, 1;
	and.b32  	%r22, %r21, 3;
	setp.lt.u32 	%p22, %r108, 12;
	mov.f32 	%f78, 0f47C34F80;
	mov.b32 	%r134, 0;
	mov.u32 	%r144, %r1;
	@%p22 bra 	$L__BB7_45;
	and.b32  	%r111, %r21, 2147483644;
	neg.s32 	%r131, %r111;
	mul.wide.u32 	%rd44, %r1, 4;
	add.s64 	%rd45, %rd44, 32;
	add.s64 	%rd49, %rd4, %rd45;
	add.s64 	%rd48, %rd3, %rd45;
	mov.f32 	%f78, 0f47C34F80;
	mov.b32 	%r134, 0;
	mov.u32 	%r144, %r1;
$L__BB7_28:
	ld.global.f32 	%f8, [%rd49+-32];
	setp.geu.f32 	%p23, %f8, %f78;
	setp.leu.f32 	%p24, %f8, 0f00000000;
	or.pred  	%p25, %p23, %p24;
	@%p25 bra 	$L__BB7_30;
	ld.global.u32 	%r134, [%rd48+-32];
	mov.f32 	%f78, %f8;
$L__BB7_30:
	setp.neu.f32 	%p26, %f8, %f78;
	@%p26 bra 	$L__BB7_32;
	ld.global.u32 	%r112, [%rd48+-32];
	min.s32 	%r134, %r112, %r134;
$L__BB7_32:
	ld.global.f32 	%f10, [%rd49+-16];
	setp.geu.f32 	%p27, %f10, %f78;
	setp.leu.f32 	%p28, %f10, 0f00000000;
	or.pred  	%p29, %p27, %p28;
	@%p29 bra 	$L__BB7_34;
	ld.global.u32 	%r134, [%rd48+-16];
	mov.f32 	%f78, %f10;
$L__BB7_34:
	setp.neu.f32 	%p30, %f10, %f78;
	@%p30 bra 	$L__BB7_36;
	ld.global.u32 	%r113, [%rd48+-16];
	min.s32 	%r134, %r113, %r134;
$L__BB7_36:
	ld.global.f32 	%f12, [%rd49];
	setp.geu.f32 	%p31, %f12, %f78;
	setp.leu.f32 	%p32, %f12, 0f00000000;
	or.pred  	%p33, %p31, %p32;
	@%p33 bra 	$L__BB7_38;
	ld.global.u32 	%r134, [%rd48];
	mov.f32 	%f78, %f12;
$L__BB7_38:
	setp.neu.f32 	%p34, %f12, %f78;
	@%p34 bra 	$L__BB7_40;
	ld.global.u32 	%r114, [%rd48];
	min.s32 	%r134, %r114, %r134;
$L__BB7_40:
	ld.global.f32 	%f14, [%rd49+16];
	setp.geu.f32 	%p35, %f14, %f78;
	setp.leu.f32 	%p36, %f14, 0f00000000;
	or.pred  	%p37, %p35, %p36;
	@%p37 bra 	$L__BB7_42;
	ld.global.u32 	%r134, [%rd48+16];
	mov.f32 	%f78, %f14;
$L__BB7_42:
	setp.neu.f32 	%p38, %f14, %f78;
	@%p38 bra 	$L__BB7_44;
	ld.global.u32 	%r115, [%rd48+16];
	min.s32 	%r134, %r115, %r134;
$L__BB7_44:
	add.s32 	%r144, %r144, 16;
	add.s32 	%r131, %r131, 4;
	add.s64 	%rd49, %rd49, 64;
	add.s64 	%rd48, %rd48, 64;
	setp.ne.s32 	%p39, %r131, 0;
	@%p39 bra 	$L__BB7_28;
$L__BB7_45:
	setp.eq.s32 	%p40, %r22, 0;
	@%p40 bra 	$L__BB7_52;
	mul.wide.u32 	%rd46, %r144, 4;
	add.s64 	%rd51, %rd3, %rd46;
	add.s64 	%rd50, %rd4, %rd46;
	neg.s32 	%r145, %r22;
$L__BB7_47:
	.pragma "nounroll";
	ld.global.f32 	%f19, [%rd50];
	setp.geu.f32 	%p41, %f19, %f78;
	setp.leu.f32 	%p42, %f19, 0f00000000;
	or.pred  	%p43, %p41, %p42;
	@%p43 bra 	$L__BB7_49;
	ld.global.u32 	%r134, [%rd51];
	mov.f32 	%f78, %f19;
$L__BB7_49:
	setp.neu.f32 	%p44, %f19, %f78;
	@%p44 bra 	$L__BB7_51;
	ld.global.u32 	%r116, [%rd51];
	min.s32 	%r134, %r116, %r134;
$L__BB7_51:
	add.s64 	%rd51, %rd51, 16;
	add.s64 	%rd50, %rd50, 16;
	add.s32 	%r145, %r145, 1;
	setp.ne.s32 	%p45, %r145, 0;
	@%p45 bra 	$L__BB7_47;
$L__BB7_52:
	setp.ne.s32 	%p46, %r1, 0;
	bar.sync 	0;
	@%p46 bra 	$L__BB7_79;
	and.b32  	%r57, %r4, 3;
	setp.lt.u32 	%p47, %r4, 4;
	mov.b32 	%r161, 0;
	@%p47 bra 	$L__BB7_72;
	and.b32  	%r161, %r4, 2147483644;
	and.b32  	%r119, %r4, -4;
	neg.s32 	%r150, %r119;
	add.s64 	%rd53, %rd4, 8;
	add.s64 	%rd52, %rd3, 8;
$L__BB7_55:
	ld.global.f32 	%f23, [%rd53+-8];
	setp.geu.f32 	%p48, %f23, 0f47C34F80;
	setp.leu.f32 	%p49, %f23, 0f00000000;
	or.pred  	%p50, %p48, %p49;
	@%p50 bra 	$L__BB7_57;
	ld.global.u32 	%r134, [%rd52+-8];
	mov.f32 	%f78, %f23;
$L__BB7_57:
	setp.neu.f32 	%p51, %f23, %f78;
	@%p51 bra 	$L__BB7_59;
	ld.global.u32 	%r120, [%rd52+-8];
	min.s32 	%r134, %r120, %r134;
$L__BB7_59:
	ld.global.f32 	%f25, [%rd53+-4];
	setp.geu.f32 	%p52, %f25, 0f47C34F80;
	setp.leu.f32 	%p53, %f25, 0f00000000;
	or.pred  	%p54, %p52, %p53;
	@%p54 bra 	$L__BB7_61;
	ld.global.u32 	%r134, [%rd52+-4];
	mov.f32 	%f78, %f25;
$L__BB7_61:
	setp.neu.f32 	%p55, %f25, %f78;
	@%p55 bra 	$L__BB7_63;
	ld.global.u32 	%r121, [%rd52+-4];
	min.s32 	%r134, %r121, %r134;
$L__BB7_63:
	ld.global.f32 	%f27, [%rd53];
	setp.geu.f32 	%p56, %f27, 0f47C34F80;
	setp.leu.f32 	%p57, %f27, 0f00000000;
	or.pred  	%p58, %p56, %p57;
	@%p58 bra 	$L__BB7_65;
	ld.global.u32 	%r134, [%rd52];
	mov.f32 	%f78, %f27;
$L__BB7_65:
	setp.neu.f32 	%p59, %f27, %f78;
	@%p59 bra 	$L__BB7_67;
	ld.global.u32 	%r122, [%rd52];
	min.s32 	%r134, %r122, %r134;
$L__BB7_67:
	ld.global.f32 	%f29, [%rd53+4];
	setp.geu.f32 	%p60, %f29, 0f47C34F80;
	setp.leu.f32 	%p61, %f29, 0f00000000;
	or.pred  	%p62, %p60, %p61;
	@%p62 bra 	$L__BB7_69;
	ld.global.u32 	%r134, [%rd52+4];
	mov.f32 	%f78, %f29;
$L__BB7_69:
	setp.neu.f32 	%p63, %f29, %f78;
	@%p63 bra 	$L__BB7_71;
	ld.global.u32 	%r123, [%rd52+4];
	min.s32 	%r134, %r123, %r134;
$L__BB7_71:
	add.s32 	%r150, %r150, 4;
	add.s64 	%rd53, %rd53, 16;
	add.s64 	%rd52, %rd52, 16;
	setp.ne.s32 	%p64, %r150, 0;
	@%p64 bra 	$L__BB7_55;
$L__BB7_72:
	setp.eq.s32 	%p65, %r57, 0;
	@%p65 bra 	$L__BB7_79;
	mul.wide.u32 	%rd47, %r161, 4;
	add.s64 	%rd55, %rd3, %rd47;
	add.s64 	%rd54, %rd4, %rd47;
	neg.s32 	%r163, %r57;
$L__BB7_74:
	.pragma "nounroll";
	ld.global.f32 	%f34, [%rd54];
	setp.geu.f32 	%p66, %f34, 0f47C34F80;
	setp.leu.f32 	%p67, %f34, 0f00000000;
	or.pred  	%p68, %p66, %p67;
	@%p68 bra 	$L__BB7_76;
	ld.global.u32 	%r134, [%rd55];
	mov.f32 	%f78, %f34;
$L__BB7_76:
	setp.neu.f32 	%p69, %f34, %f78;
	@%p69 bra 	$L__BB7_78;
	ld.global.u32 	%r124, [%rd55];
	min.s32 	%r134, %r124, %r134;
$L__BB7_78:
	add.s64 	%rd55, %rd55, 4;
	add.s64 	%rd54, %rd54, 4;
	add.s32 	%r163, %r163, 1;
	setp.ne.s32 	%p70, %r163, 0;
	@%p70 bra 	$L__BB7_74;
$L__BB7_79:
	setp.ne.s32 	%p71, %r1, 0;
	bar.sync 	0;
	@%p71 bra 	$L__BB7_81;
	st.global.f32 	[%rd4], %f78;
	st.global.u32 	[%rd3], %r134;
	mov.b32 	%r125, 0;
	st.global.u32 	[retirementCount], %r125;
$L__BB7_81:
	ret;

}
	// .globl	_Z16reduceSinglePassILj2ELb1EEvPKfPfjPiS3_i
.visible .entry _Z16reduceSinglePassILj2ELb1EEvPKfPfjPiS3_i(
	.param .u64 .ptr .align 1 _Z16reduceSinglePassILj2ELb1EEvPKfPfjPiS3_i_param_0,
	.param .u64 .ptr .align 1 _Z16reduceSinglePassILj2ELb1EEvPKfPfjPiS3_i_param_1,
	.param .u32 _Z16reduceSinglePassILj2ELb1EEvPKfPfjPiS3_i_param_2,
	.param .u64 .ptr .align 1 _Z16reduceSinglePassILj2ELb1EEvPKfPfjPiS3_i_param_3,
	.param .u64 .ptr .align 1 _Z16reduceSinglePassILj2ELb1EEvPKfPfjPiS3_i_param_4,
	.param .u32 _Z16reduceSinglePassILj2ELb1EEvPKfPfjPiS3_i_param_5
)
{
	.reg .pred 	%p<69>;
	.reg .b16 	%rs<3>;
	.reg .b32 	%r<165>;
	.reg .b32 	%f<74>;
	.reg .b64 	%rd<56>;
	// demoted variable
	.shared .align 4 .b8 _ZZ12reduceBlocksILj2ELb1EEvPKfPfjPiS3_iE3sid[2048];
	// demoted variable
	.shared .align 1 .u8 _ZZ16reduceSinglePassILj2ELb1EEvPKfPfjPiS3_iE6amLast;
	ld.param.u64 	%rd29, [_Z16reduceSinglePassILj2ELb1EEvPKfPfjPiS3_i_param_0];
	ld.param.u64 	%rd30, [_Z16reduceSinglePassILj2ELb1EEvPKfPfjPiS3_i_param_1];
	ld.param.u32 	%r90, [_Z16reduceSinglePassILj2ELb1EEvPKfPfjPiS3_i_param_2];
	ld.param.u64 	%rd31, [_Z16reduceSinglePassILj2ELb1EEvPKfPfjPiS3_i_param_3];
	ld.param.u64 	%rd32, [_Z16reduceSinglePassILj2ELb1EEvPKfPfjPiS3_i_param_4];
	ld.param.u32 	%r91, [_Z16reduceSinglePassILj2ELb1EEvPKfPfjPiS3_i_param_5];
	cvta.to.global.u64 	%rd1, %rd32;
	cvta.to.global.u64 	%rd2, %rd29;
	cvta.to.global.u64 	%rd3, %rd31;
	cvta.to.global.u64 	%rd4, %rd30;
	mov.u32 	%r1, %tid.x;
	mov.u32 	%r2, %ctaid.x;
	shl.b32 	%r92, %r2, 2;
	add.s32 	%r125, %r92, %r1;
	mov.u32 	%r4, %nctaid.x;
	setp.ge.u32 	%p1, %r125, %r90;
	mov.f32 	%f51, 0f497423F0;
	@%p1 bra 	$L__BB8_7;
	mul.lo.s32 	%r5, %r91, %r90;
	shl.b32 	%r6, %r4, 2;
	mov.f32 	%f51, 0f497423F0;
	mov.u32 	%r124, %r125;
$L__BB8_2:
	add.s32 	%r9, %r124, %r5;
	mul.wide.u32 	%rd33, %r9, 4;
	add.s64 	%rd34, %rd2, %rd33;
	ld.global.f32 	%f2, [%rd34];
	setp.geu.f32 	%p2, %f2, %f51;
	setp.leu.f32 	%p3, %f2, 0f00000000;
	or.pred  	%p4, %p2, %p3;
	@%p4 bra 	$L__BB8_4;
	add.s64 	%rd36, %rd1, %rd33;
	ld.global.u32 	%r125, [%rd36];
	mov.f32 	%f51, %f2;
$L__BB8_4:
	add.s32 	%r12, %r9, 2;
	mul.wide.u32 	%rd37, %r12, 4;
	add.s64 	%rd38, %rd2, %rd37;
	ld.global.f32 	%f4, [%rd38];
	setp.geu.f32 	%p5, %f4, %f51;
	setp.leu.f32 	%p6, %f4, 0f00000000;
	or.pred  	%p7, %p5, %p6;
	@%p7 bra 	$L__BB8_6;
	add.s64 	%rd40, %rd1, %rd37;
	ld.global.u32 	%r125, [%rd40];
	mov.f32 	%f51, %f4;
$L__BB8_6:
	add.s32 	%r124, %r124, %r6;
	setp.lt.u32 	%p8, %r124, %r90;
	@%p8 bra 	$L__BB8_2;
$L__BB8_7:
	bar.sync 	0;
	shl.b32 	%r93, %r1, 2;
	mov.u32 	%r94, sdata;
	add.s32 	%r17, %r94, %r93;
	st.volatile.shared.f32 	[%r17], %f51;
	mov.u32 	%r95, _ZZ12reduceBlocksILj2ELb1EEvPKfPfjPiS3_iE3sid;
	add.s32 	%r18, %r95, %r93;
	st.shared.u32 	[%r18], %r125;
	bar.sync 	0;
	setp.gt.u32 	%p9, %r1, 31;
	@%p9 bra 	$L__BB8_14;
	bar.sync 	0;
	bar.sync 	0;
	bar.sync 	0;
	bar.sync 	0;
	bar.sync 	0;
	ld.volatile.shared.f32 	%f39, [%r17];
	ld.volatile.shared.f32 	%f40, [%r17+4];
	setp.leu.f32 	%p10, %f39, %f40;
	@%p10 bra 	$L__BB8_10;
	ld.volatile.shared.f32 	%f41, [%r17+4];
	st.volatile.shared.f32 	[%r17], %f41;
	ld.shared.u32 	%r96, [%r18+4];
	st.shared.u32 	[%r18], %r96;
$L__BB8_10:
	ld.volatile.shared.f32 	%f42, [%r17];
	ld.volatile.shared.f32 	%f43, [%r17+4];
	setp.neu.f32 	%p11, %f42, %f43;
	@%p11 bra 	$L__BB8_13;
	ld.shared.u32 	%r19, [%r18+4];
	ld.shared.u32 	%r97, [%r18];
	setp.ge.s32 	%p12, %r19, %r97;
	@%p12 bra 	$L__BB8_13;
	st.shared.u32 	[%r18], %r19;
$L__BB8_13:
	bar.sync 	0;
$L__BB8_14:
	bar.sync 	0;
	setp.ne.s32 	%p13, %r1, 0;
	@%p13 bra 	$L__BB8_16;
	ld.shared.f32 	%f44, [sdata];
	mul.wide.u32 	%rd41, %r2, 4;
	add.s64 	%rd42, %rd4, %rd41;
	st.global.f32 	[%rd42], %f44;
	ld.shared.u32 	%r98, [_ZZ12reduceBlocksILj2ELb1EEvPKfPfjPiS3_iE3sid];
	add.s64 	%rd43, %rd3, %rd41;
	st.global.u32 	[%rd43], %r98;
$L__BB8_16:
	bar.sync 	0;
	bar.sync 	0;
	setp.lt.u32 	%p14, %r4, 2;
	@%p14 bra 	$L__BB8_76;
	setp.ne.s32 	%p15, %r1, 0;
	membar.gl;
	@%p15 bra 	$L__BB8_19;
	atom.global.inc.u32 	%r99, [retirementCount], %r4;
	add.s32 	%r100, %r4, -1;
	setp.eq.s32 	%p16, %r99, %r100;
	selp.u16 	%rs1, 1, 0, %p16;
	st.shared.u8 	[_ZZ16reduceSinglePassILj2ELb1EEvPKfPfjPiS3_iE6amLast], %rs1;
$L__BB8_19:
	bar.sync 	0;
	ld.shared.u8 	%rs2, [_ZZ16reduceSinglePassILj2ELb1EEvPKfPfjPiS3_iE6amLast];
	setp.eq.s16 	%p17, %rs2, 0;
	@%p17 bra 	$L__BB8_76;
	setp.ge.u32 	%p18, %r1, %r4;
	mov.b32 	%r131, 0;
	mov.f32 	%f73, 0f47C34F80;
	@%p18 bra 	$L__BB8_47;
	not.b32 	%r104, %r1;
	add.s32 	%r105, %r4, %r104;
	shr.u32 	%r106, %r105, 1;
	add.s32 	%r20, %r106, 1;
	and.b32  	%r21, %r20, 3;
	setp.lt.u32 	%p19, %r105, 6;
	mov.f32 	%f73, 0f47C34F80;
	mov.b32 	%r131, 0;
	mov.u32 	%r141, %r1;
	@%p19 bra 	$L__BB8_40;
	and.b32  	%r108, %r20, -4;
	neg.s32 	%r128, %r108;
	mul.wide.u32 	%rd44, %r1, 4;
	add.s64 	%rd45, %rd44, 16;
	add.s64 	%rd49, %rd4, %rd45;
	add.s64 	%rd48, %rd3, %rd45;
	mov.f32 	%f73, 0f47C34F80;
	mov.b32 	%r131, 0;
	mov.u32 	%r141, %r1;
$L__BB8_23:
	ld.global.f32 	%f8, [%rd49+-16];
	setp.geu.f32 	%p20, %f8, %f73;
	setp.leu.f32 	%p21, %f8, 0f00000000;
	or.pred  	%p22, %p20, %p21;
	@%p22 bra 	$L__BB8_25;
	ld.global.u32 	%r131, [%rd48+-16];
	mov.f32 	%f73, %f8;
$L__BB8_25:
	setp.neu.f32 	%p23, %f8, %f73;
	@%p23 bra 	$L__BB8_27;
	ld.global.u32 	%r109, [%rd48+-16];
	min.s32 	%r131, %r109, %r131;
$L__BB8_27:
	ld.global.f32 	%f10, [%rd49+-8];
	setp.geu.f32 	%p24, %f10, %f73;
	setp.leu.f32 	%p25, %f10, 0f00000000;
	or.pred  	%p26, %p24, %p25;
	@%p26 bra 	$L__BB8_29;
	ld.global.u32 	%r131, [%rd48+-8];
	mov.f32 	%f73, %f10;
$L__BB8_29:
	setp.neu.f32 	%p27, %f10, %f73;
	@%p27 bra 	$L__BB8_31;
	ld.global.u32 	%r110, [%rd48+-8];
	min.s32 	%r131, %r110, %r131;
$L__BB8_31:
	ld.global.f32 	%f12, [%rd49];
	setp.geu.f32 	%p28, %f12, %f73;
	setp.leu.f32 	%p29, %f12, 0f00000000;
	or.pred  	%p30, %p28, %p29;
	@%p30 bra 	$L__BB8_33;
	ld.global.u32 	%r131, [%rd48];
	mov.f32 	%f73, %f12;
$L__BB8_33:
	setp.neu.f32 	%p31, %f12, %f73;
	@%p31 bra 	$L__BB8_35;
	ld.global.u32 	%r111, [%rd48];
	min.s32 	%r131, %r111, %r131;
$L__BB8_35:
	ld.global.f32 	%f14, [%rd49+8];
	setp.geu.f32 	%p32, %f14, %f73;
	setp.leu.f32 	%p33, %f14, 0f00000000;
	or.pred  	%p34, %p32, %p33;
	@%p34 bra 	$L__BB8_37;
	ld.global.u32 	%r131, [%rd48+8];
	mov.f32 	%f73, %f14;
$L__BB8_37:
	setp.neu.f32 	%p35, %f14, %f73;
	@%p35 bra 	$L__BB8_39;
	ld.global.u32 	%r112, [%rd48+8];
	min.s32 	%r131, %r112, %r131;
$L__BB8_39:
	add.s32 	%r141, %r141, 8;
	add.s32 	%r128, %r128, 4;
	add.s64 	%rd49, %rd49, 32;
	add.s64 	%rd48, %rd48, 32;
	setp.ne.s32 	%p36, %r128, 0;
	@%p36 bra 	$L__BB8_23;
$L__BB8_40:
	setp.eq.s32 	%p37, %r21, 0;
	@%p37 bra 	$L__BB8_47;
	mul.wide.u32 	%rd46, %r141, 4;
	add.s64 	%rd51, %rd3, %rd46;
	add.s64 	%rd50, %rd4, %rd46;
	neg.s32 	%r142, %r21;
$L__BB8_42:
	.pragma "nounroll";
	ld.global.f32 	%f19, [%rd50];
	setp.geu.f32 	%p38, %f19, %f73;
	setp.leu.f32 	%p39, %f19, 0f00000000;
	or.pred  	%p40, %p38, %p39;
	@%p40 bra 	$L__BB8_44;
	ld.global.u32 	%r131, [%rd51];
	mov.f32 	%f73, %f19;
$L__BB8_44:
	setp.neu.f32 	%p41, %f19, %f73;
	@%p41 bra 	$L__BB8_46;
	ld.global.u32 	%r113, [%rd51];
	min.s32 	%r131, %r113, %r131;
$L__BB8_46:
	add.s64 	%rd51, %rd51, 8;
	add.s64 	%rd50, %rd50, 8;
	add.s32 	%r142, %r142, 1;
	setp.ne.s32 	%p42, %r142, 0;
	@%p42 bra 	$L__BB8_42;
$L__BB8_47:
	setp.ne.s32 	%p43, %r1, 0;
	bar.sync 	0;
	@%p43 bra 	$L__BB8_74;
	and.b32  	%r56, %r4, 3;
	setp.lt.u32 	%p44, %r4, 4;
	mov.b32 	%r158, 0;
	@%p44 bra 	$L__BB8_67;
	and.b32  	%r158, %r4, 2147483644;
	and.b32  	%r116, %r4, -4;
	neg.s32 	%r147, %r116;
	add.s64 	%rd53, %rd4, 8;
	add.s64 	%rd52, %rd3, 8;
$L__BB8_50:
	ld.global.f32 	%f23, [%rd53+-8];
	setp.geu.f32 	%p45, %f23, 0f47C34F80;
	setp.leu.f32 	%p46, %f23, 0f00000000;
	or.pred  	%p47, %p45, %p46;
	@%p47 bra 	$L__BB8_52;
	ld.global.u32 	%r131, [%rd52+-8];
	mov.f32 	%f73, %f23;
$L__BB8_52:
	setp.neu.f32 	%p48, %f23, %f73;
	@%p48 bra 	$L__BB8_54;
	ld.global.u32 	%r117, [%rd52+-8];
	min.s32 	%r131, %r117, %r131;
$L__BB8_54:
	ld.global.f32 	%f25, [%rd53+-4];
	setp.geu.f32 	%p49, %f25, 0f47C34F80;
	setp.leu.f32 	%p50, %f25, 0f00000000;
	or.pred  	%p51, %p49, %p50;
	@%p51 bra 	$L__BB8_56;
	ld.global.u32 	%r131, [%rd52+-4];
	mov.f32 	%f73, %f25;
$L__BB8_56:
	setp.neu.f32 	%p52, %f25, %f73;
	@%p52 bra 	$L__BB8_58;
	ld.global.u32 	%r118, [%rd52+-4];
	min.s32 	%r131, %r118, %r131;
$L__BB8_58:
	ld.global.f32 	%f27, [%rd53];
	setp.geu.f32 	%p53, %f27, 0f47C34F80;
	setp.leu.f32 	%p54, %f27, 0f00000000;
	or.pred  	%p55, %p53, %p54;
	@%p55 bra 	$L__BB8_60;
	ld.global.u32 	%r131, [%rd52];
	mov.f32 	%f73, %f27;
$L__BB8_60:
	setp.neu.f32 	%p56, %f27, %f73;
	@%p56 bra 	$L__BB8_62;
	ld.global.u32 	%r119, [%rd52];
	min.s32 	%r131, %r119, %r131;
$L__BB8_62:
	ld.global.f32 	%f29, [%rd53+4];
	setp.geu.f32 	%p57, %f29, 0f47C34F80;
	setp.leu.f32 	%p58, %f29, 0f00000000;
	or.pred  	%p59, %p57, %p58;
	@%p59 bra 	$L__BB8_64;
	ld.global.u32 	%r131, [%rd52+4];
	mov.f32 	%f73, %f29;
$L__BB8_64:
	setp.neu.f32 	%p60, %f29, %f73;
	@%p60 bra 	$L__BB8_66;
	ld.global.u32 	%r120, [%rd52+4];
	min.s32 	%r131, %r120, %r131;
$L__BB8_66:
	add.s32 	%r147, %r147, 4;
	add.s64 	%rd53, %rd53, 16;
	add.s64 	%rd52, %rd52, 16;
	setp.ne.s32 	%p61, %r147, 0;
	@%p61 bra 	$L__BB8_50;
$L__BB8_67:
	setp.eq.s32 	%p62, %r56, 0;
	@%p62 bra 	$L__BB8_74;
	mul.wide.u32 	%rd47, %r158, 4;
	add.s64 	%rd55, %rd3, %rd47;
	add.s64 	%rd54, %rd4, %rd47;
	neg.s32 	%r160, %r56;
$L__BB8_69:
	.pragma "nounroll";
	ld.global.f32 	%f34, [%rd54];
	setp.geu.f32 	%p63, %f34, 0f47C34F80;
	setp.leu.f32 	%p64, %f34, 0f00000000;
	or.pred  	%p65, %p63, %p64;
	@%p65 bra 	$L__BB8_71;
	ld.global.u32 	%r131, [%rd55];
	mov.f32 	%f73, %f34;
$L__BB8_71:
	setp.neu.f32 	%p66, %f34, %f73;
	@%p66 bra 	$L__BB8_73;
	ld.global.u32 	%r121, [%rd55];
	min.s32 	%r131, %r121, %r131;
$L__BB8_73:
	add.s64 	%rd55, %rd55, 4;
	add.s64 	%rd54, %rd54, 4;
	add.s32 	%r160, %r160, 1;
	setp.ne.s32 	%p67, %r160, 0;
	@%p67 bra 	$L__BB8_69;
$L__BB8_74:
	setp.ne.s32 	%p68, %r1, 0;
	bar.sync 	0;
	@%p68 bra 	$L__BB8_76;
	st.global.f32 	[%rd4], %f73;
	st.global.u32 	[%rd3], %r131;
	mov.b32 	%r122, 0;
	st.global.u32 	[retirementCount], %r122;
$L__BB8_76:
	ret;

}
	// .globl	_Z16reduceSinglePassILj1ELb1EEvPKfPfjPiS3_i
.visible .entry _Z16reduceSinglePassILj1ELb1EEvPKfPfjPiS3_i(
	.param .u64 .ptr .align 1 _Z16reduceSinglePassILj1ELb1EEvPKfPfjPiS3_i_param_0,
	.param .u64 .ptr .align 1 _Z16reduceSinglePassILj1ELb1EEvPKfPfjPiS3_i_param_1,
	.param .u32 _Z16reduceSinglePassILj1ELb1EEvPKfPfjPiS3_i_param_2,
	.param .u64 .ptr .align 1 _Z16reduceSinglePassILj1ELb1EEvPKfPfjPiS3_i_param_3,
	.param .u64 .ptr .align 1 _Z16reduceSinglePassILj1ELb1EEvPKfPfjPiS3_i_param_4,
	.param .u32 _Z16reduceSinglePassILj1ELb1EEvPKfPfjPiS3_i_param_5
)
{
	.reg .pred 	%p<66>;
	.reg .b16 	%rs<3>;
	.reg .b32 	%r<160>;
	.reg .b32 	%f<69>;
	.reg .b64 	%rd<56>;
	// demoted variable
	.shared .align 4 .b8 _ZZ12reduceBlocksILj1ELb1EEvPKfPfjPiS3_iE3sid[2048];
	// demoted variable
	.shared .align 1 .u8 _ZZ16reduceSinglePassILj1ELb1EEvPKfPfjPiS3_iE6amLast;
	ld.param.u64 	%rd29, [_Z16reduceSinglePassILj1ELb1EEvPKfPfjPiS3_i_param_0];
	ld.param.u64 	%rd30, [_Z16reduceSinglePassILj1ELb1EEvPKfPfjPiS3_i_param_1];
	ld.param.u32 	%r87, [_Z16reduceSinglePassILj1ELb1EEvPKfPfjPiS3_i_param_2];
	ld.param.u64 	%rd31, [_Z16reduceSinglePassILj1ELb1EEvPKfPfjPiS3_i_param_3];
	ld.param.u64 	%rd32, [_Z16reduceSinglePassILj1ELb1EEvPKfPfjPiS3_i_param_4];
	ld.param.u32 	%r88, [_Z16reduceSinglePassILj1ELb1EEvPKfPfjPiS3_i_param_5];
	cvta.to.global.u64 	%rd1, %rd32;
	cvta.to.global.u64 	%rd2, %rd29;
	cvta.to.global.u64 	%rd3, %rd31;
	cvta.to.global.u64 	%rd4, %rd30;
	mov.u32 	%r1, %tid.x;
	mov.u32 	%r2, %ctaid.x;
	shl.b32 	%r89, %r2, 1;
	add.s32 	%r120, %r89, %r1;
	mov.u32 	%r4, %nctaid.x;
	setp.ge.u32 	%p1, %r120, %r87;
	mov.f32 	%f46, 0f497423F0;
	@%p1 bra 	$L__BB9_7;
	mul.lo.s32 	%r5, %r88, %r87;
	shl.b32 	%r6, %r4, 1;
	mov.f32 	%f46, 0f497423F0;
	mov.u32 	%r119, %r120;
$L__BB9_2:
	add.s32 	%r9, %r119, %r5;
	mul.wide.u32 	%rd33, %r9, 4;
	add.s64 	%rd34, %rd2, %rd33;
	ld.global.f32 	%f2, [%rd34];
	setp.geu.f32 	%p2, %f2, %f46;
	setp.leu.f32 	%p3, %f2, 0f00000000;
	or.pred  	%p4, %p2, %p3;
	@%p4 bra 	$L__BB9_4;
	add.s64 	%rd36, %rd1, %rd33;
	ld.global.u32 	%r120, [%rd36];
	mov.f32 	%f46, %f2;
$L__BB9_4:
	add.s32 	%r12, %r9, 1;
	mul.wide.u32 	%rd37, %r12, 4;
	add.s64 	%rd38, %rd2, %rd37;
	ld.global.f32 	%f4, [%rd38];
	setp.geu.f32 	%p5, %f4, %f46;
	setp.leu.f32 	%p6, %f4, 0f00000000;
	or.pred  	%p7, %p5, %p6;
	@%p7 bra 	$L__BB9_6;
	add.s64 	%rd40, %rd1, %rd37;
	ld.global.u32 	%r120, [%rd40];
	mov.f32 	%f46, %f4;
$L__BB9_6:
	add.s32 	%r119, %r119, %r6;
	setp.lt.u32 	%p8, %r119, %r87;
	@%p8 bra 	$L__BB9_2;
$L__BB9_7:
	bar.sync 	0;
	shl.b32 	%r90, %r1, 2;
	mov.u32 	%r91, sdata;
	add.s32 	%r92, %r91, %r90;
	st.volatile.shared.f32 	[%r92], %f46;
	mov.u32 	%r93, _ZZ12reduceBlocksILj1ELb1EEvPKfPfjPiS3_iE3sid;
	add.s32 	%r94, %r93, %r90;
	st.shared.u32 	[%r94], %r120;
	bar.sync 	0;
	setp.gt.u32 	%p9, %r1, 31;
	@%p9 bra 	$L__BB9_9;
	bar.sync 	0;
	bar.sync 	0;
	bar.sync 	0;
	bar.sync 	0;
	bar.sync 	0;
	bar.sync 	0;
$L__BB9_9:
	bar.sync 	0;
	setp.ne.s32 	%p10, %r1, 0;
	@%p10 bra 	$L__BB9_11;
	ld.shared.f32 	%f39, [sdata];
	mul.wide.u32 	%rd41, %r2, 4;
	add.s64 	%rd42, %rd4, %rd41;
	st.global.f32 	[%rd42], %f39;
	ld.shared.u32 	%r95, [_ZZ12reduceBlocksILj1ELb1EEvPKfPfjPiS3_iE3sid];
	add.s64 	%rd43, %rd3, %rd41;
	st.global.u32 	[%rd43], %r95;
$L__BB9_11:
	bar.sync 	0;
	bar.sync 	0;
	setp.lt.u32 	%p11, %r4, 2;
	@%p11 bra 	$L__BB9_71;
	setp.ne.s32 	%p12, %r1, 0;
	membar.gl;
	@%p12 bra 	$L__BB9_14;
	atom.global.inc.u32 	%r96, [retirementCount], %r4;
	add.s32 	%r97, %r4, -1;
	setp.eq.s32 	%p13, %r96, %r97;
	selp.u16 	%rs1, 1, 0, %p13;
	st.shared.u8 	[_ZZ16reduceSinglePassILj1ELb1EEvPKfPfjPiS3_iE6amLast], %rs1;
$L__BB9_14:
	bar.sync 	0;
	ld.shared.u8 	%rs2, [_ZZ16reduceSinglePassILj1ELb1EEvPKfPfjPiS3_iE6amLast];
	setp.eq.s16 	%p14, %rs2, 0;
	@%p14 bra 	$L__BB9_71;
	setp.ge.u32 	%p15, %r1, %r4;
	mov.b32 	%r126, 0;
	mov.f32 	%f68, 0f47C34F80;
	@%p15 bra 	$L__BB9_42;
	sub.s32 	%r17, %r4, %r1;
	and.b32  	%r18, %r17, 3;
	sub.s32 	%r101, %r1, %r4;
	setp.gt.u32 	%p16, %r101, -4;
	mov.f32 	%f68, 0f47C34F80;
	mov.b32 	%r126, 0;
	mov.u32 	%r136, %r1;
	@%p16 bra 	$L__BB9_35;
	and.b32  	%r103, %r17, 2147483644;
	neg.s32 	%r123, %r103;
	mul.wide.u32 	%rd44, %r1, 4;
	add.s64 	%rd45, %rd44, 8;
	add.s64 	%rd49, %rd4, %rd45;
	add.s64 	%rd48, %rd3, %rd45;
	mov.f32 	%f68, 0f47C34F80;
	mov.b32 	%r126, 0;
	mov.u32 	%r136, %r1;
$L__BB9_18:
	ld.global.f32 	%f8, [%rd49+-8];
	setp.geu.f32 	%p17, %f8, %f68;
	setp.leu.f32 	%p18, %f8, 0f00000000;
	or.pred  	%p19, %p17, %p18;
	@%p19 bra 	$L__BB9_20;
	ld.global.u32 	%r126, [%rd48+-8];
	mov.f32 	%f68, %f8;
$L__BB9_20:
	setp.neu.f32 	%p20, %f8, %f68;
	@%p20 bra 	$L__BB9_22;
	ld.global.u32 	%r104, [%rd48+-8];
	min.s32 	%r126, %r104, %r126;
$L__BB9_22:
	ld.global.f32 	%f10, [%rd49+-4];
	setp.geu.f32 	%p21, %f10, %f68;
	setp.leu.f32 	%p22, %f10, 0f00000000;
	or.pred  	%p23, %p21, %p22;
	@%p23 bra 	$L__BB9_24;
	ld.global.u32 	%r126, [%rd48+-4];
	mov.f32 	%f68, %f10;
$L__BB9_24:
	setp.neu.f32 	%p24, %f10, %f68;
	@%p24 bra 	$L__BB9_26;
	ld.global.u32 	%r105, [%rd48+-4];
	min.s32 	%r126, %r105, %r126;
$L__BB9_26:
	ld.global.f32 	%f12, [%rd49];
	setp.geu.f32 	%p25, %f12, %f68;
	setp.leu.f32 	%p26, %f12, 0f00000000;
	or.pred  	%p27, %p25, %p26;
	@%p27 bra 	$L__BB9_28;
	ld.global.u32 	%r126, [%rd48];
	mov.f32 	%f68, %f12;
$L__BB9_28:
	setp.neu.f32 	%p28, %f12, %f68;
	@%p28 bra 	$L__BB9_30;
	ld.global.u32 	%r106, [%rd48];
	min.s32 	%r126, %r106, %r126;
$L__BB9_30:
	ld.global.f32 	%f14, [%rd49+4];
	setp.geu.f32 	%p29, %f14, %f68;
	setp.leu.f32 	%p30, %f14, 0f00000000;
	or.pred  	%p31, %p29, %p30;
	@%p31 bra 	$L__BB9_32;
	ld.global.u32 	%r126, [%rd48+4];
	mov.f32 	%f68, %f14;
$L__BB9_32:
	setp.neu.f32 	%p32, %f14, %f68;
	@%p32 bra 	$L__BB9_34;
	ld.global.u32 	%r107, [%rd48+4];
	min.s32 	%r126, %r107, %r126;
$L__BB9_34:
	add.s32 	%r136, %r136, 4;
	add.s32 	%r123, %r123, 4;
	add.s64 	%rd49, %rd49, 16;
	add.s64 	%rd48, %rd48, 16;
	setp.ne.s32 	%p33, %r123, 0;
	@%p33 bra 	$L__BB9_18;
$L__BB9_35:
	setp.eq.s32 	%p34, %r18, 0;
	@%p34 bra 	$L__BB9_42;
	mul.wide.u32 	%rd46, %r136, 4;
	add.s64 	%rd51, %rd3, %rd46;
	add.s64 	%rd50, %rd4, %rd46;
	neg.s32 	%r137, %r18;
$L__BB9_37:
	.pragma "nounroll";
	ld.global.f32 	%f19, [%rd50];
	setp.geu.f32 	%p35, %f19, %f68;
	setp.leu.f32 	%p36, %f19, 0f00000000;
	or.pred  	%p37, %p35, %p36;
	@%p37 bra 	$L__BB9_39;
	ld.global.u32 	%r126, [%rd51];
	mov.f32 	%f68, %f19;
$L__BB9_39:
	setp.neu.f32 	%p38, %f19, %f68;
	@%p38 bra 	$L__BB9_41;
	ld.global.u32 	%r108, [%rd51];
	min.s32 	%r126, %r108, %r126;
$L__BB9_41:
	add.s64 	%rd51, %rd51, 4;
	add.s64 	%rd50, %rd50, 4;
	add.s32 	%r137, %r137, 1;
	setp.ne.s32 	%p39, %r137, 0;
	@%p39 bra 	$L__BB9_37;
$L__BB9_42:
	setp.ne.s32 	%p40, %r1, 0;
	bar.sync 	0;
	@%p40 bra 	$L__BB9_69;
	and.b32  	%r53, %r4, 3;
	setp.lt.u32 	%p41, %r4, 4;
	mov.b32 	%r153, 0;
	@%p41 bra 	$L__BB9_62;
	and.b32  	%r153, %r4, 2147483644;
	and.b32  	%r111, %r4, -4;
	neg.s32 	%r142, %r111;
	add.s64 	%rd53, %rd4, 8;
	add.s64 	%rd52, %rd3, 8;
$L__BB9_45:
	ld.global.f32 	%f23, [%rd53+-8];
	setp.geu.f32 	%p42, %f23, 0f47C34F80;
	setp.leu.f32 	%p43, %f23, 0f00000000;
	or.pred  	%p44, %p42, %p43;
	@%p44 bra 	$L__BB9_47;
	ld.global.u32 	%r126, [%rd52+-8];
	mov.f32 	%f68, %f23;
$L__BB9_47:
	setp.neu.f32 	%p45, %f23, %f68;
	@%p45 bra 	$L__BB9_49;
	ld.global.u32 	%r112, [%rd52+-8];
	min.s32 	%r126, %r112, %r126;
$L__BB9_49:
	ld.global.f32 	%f25, [%rd53+-4];
	setp.geu.f32 	%p46, %f25, 0f47C34F80;
	setp.leu.f32 	%p47, %f25, 0f00000000;
	or.pred  	%p48, %p46, %p47;
	@%p48 bra 	$L__BB9_51;
	ld.global.u32 	%r126, [%rd52+-4];
	mov.f32 	%f68, %f25;
$L__BB9_51:
	setp.neu.f32 	%p49, %f25, %f68;
	@%p49 bra 	$L__BB9_53;
	ld.global.u32 	%r113, [%rd52+-4];
	min.s32 	%r126, %r113, %r126;
$L__BB9_53:
	ld.global.f32 	%f27, [%rd53];
	setp.geu.f32 	%p50, %f27, 0f47C34F80;
	setp.leu.f32 	%p51, %f27, 0f00000000;
	or.pred  	%p52, %p50, %p51;
	@%p52 bra 	$L__BB9_55;
	ld.global.u32 	%r126, [%rd52];
	mov.f32 	%f68, %f27;
$L__BB9_55:
	setp.neu.f32 	%p53, %f27, %f68;
	@%p53 bra 	$L__BB9_57;
	ld.global.u32 	%r114, [%rd52];
	min.s32 	%r126, %r114, %r126;
$L__BB9_57:
	ld.global.f32 	%f29, [%rd53+4];
	setp.geu.f32 	%p54, %f29, 0f47C34F80;
	setp.leu.f32 	%p55, %f29, 0f00000000;
	or.pred  	%p56, %p54, %p55;
	@%p56 bra 	$L__BB9_59;
	ld.global.u32 	%r126, [%rd52+4];
	mov.f32 	%f68, %f29;
$L__BB9_59:
	setp.neu.f32 	%p57, %f29, %f68;
	@%p57 bra 	$L__BB9_61;
	ld.global.u32 	%r115, [%rd52+4];
	min.s32 	%r126, %r115, %r126;
$L__BB9_61:
	add.s32 	%r142, %r142, 4;
	add.s64 	%rd53, %rd53, 16;
	add.s64 	%rd52, %rd52, 16;
	setp.ne.s32 	%p58, %r142, 0;
	@%p58 bra 	$L__BB9_45;
$L__BB9_62:
	setp.eq.s32 	%p59, %r53, 0;
	@%p59 bra 	$L__BB9_69;
	mul.wide.u32 	%rd47, %r153, 4;
	add.s64 	%rd55, %rd3, %rd47;
	add.s64 	%rd54, %rd4, %rd47;
	neg.s32 	%r155, %r53;
$L__BB9_64:
	.pragma "nounroll";
	ld.global.f32 	%f34, [%rd54];
	setp.geu.f32 	%p60, %f34, 0f47C34F80;
	setp.leu.f32 	%p61, %f34, 0f00000000;
	or.pred  	%p62, %p60, %p61;
	@%p62 bra 	$L__BB9_66;
	ld.global.u32 	%r126, [%rd55];
	mov.f32 	%f68, %f34;
$L__BB9_66:
	setp.neu.f32 	%p63, %f34, %f68;
	@%p63 bra 	$L__BB9_68;
	ld.global.u32 	%r116, [%rd55];
	min.s32 	%r126, %r116, %r126;
$L__BB9_68:
	add.s64 	%rd55, %rd55, 4;
	add.s64 	%rd54, %rd54, 4;
	add.s32 	%r155, %r155, 1;
	setp.ne.s32 	%p64, %r155, 0;
	@%p64 bra 	$L__BB9_64;
$L__BB9_69:
	setp.ne.s32 	%p65, %r1, 0;
	bar.sync 	0;
	@%p65 bra 	$L__BB9_71;
	st.global.f32 	[%rd4], %f68;
	st.global.u32 	[%rd3], %r126;
	mov.b32 	%r117, 0;
	st.global.u32 	[retirementCount], %r117;
$L__BB9_71:
	ret;

}
	// .globl	_Z16reduceSinglePassILj512ELb0EEvPKfPfjPiS3_i
.visible .entry _Z16reduceSinglePassILj512ELb0EEvPKfPfjPiS3_i(
	.param .u64 .ptr .align 1 _Z16reduceSinglePassILj512ELb0EEvPKfPfjPiS3_i_param_0,
	.param .u64 .ptr .align 1 _Z16reduceSinglePassILj512ELb0EEvPKfPfjPiS3_i_param_1,
	.param .u32 _Z16reduceSinglePassILj512ELb0EEvPKfPfjPiS3_i_param_2,
	.param .u64 .ptr .align 1 _Z16reduceSinglePassILj512ELb0EEvPKfPfjPiS3_i_param_3,
	.param .u64 .ptr .align 1 _Z16reduceSinglePassILj512ELb0EEvPKfPfjPiS3_i_param_4,
	.param .u32 _Z16reduceSinglePassILj512ELb0EEvPKfPfjPiS3_i_param_5
)
{
	.reg .pred 	%p<97>;
	.reg .b16 	%rs<3>;
	.reg .b32 	%r<190>;
	.reg .b32 	%f<114>;
	.reg .b64 	%rd<56>;
	// demoted variable
	.shared .align 4 .b8 _ZZ12reduceBlocksILj512ELb0EEvPKfPfjPiS3_iE3sid[2048];
	// demoted variable
	.shared .align 1 .u8 _ZZ16reduceSinglePassILj512ELb0EEvPKfPfjPiS3_iE6amLast;
	ld.param.u64 	%rd29, [_Z16reduceSinglePassILj512ELb0EEvPKfPfjPiS3_i_param_0];
	ld.param.u64 	%rd30, [_Z16reduceSinglePassILj512ELb0EEvPKfPfjPiS3_i_param_1];
	ld.param.u32 	%r98, [_Z16reduceSinglePassILj512ELb0EEvPKfPfjPiS3_i_param_2];
	ld.param.u64 	%rd31, [_Z16reduceSinglePassILj512ELb0EEvPKfPfjPiS3_i_param_3];
	ld.param.u64 	%rd32, [_Z16reduceSinglePassILj512ELb0EEvPKfPfjPiS3_i_param_4];
	ld.param.u32 	%r99, [_Z16reduceSinglePassILj512ELb0EEvPKfPfjPiS3_i_param_5];
	cvta.to.global.u64 	%rd1, %rd32;
	cvta.to.global.u64 	%rd2, %rd29;
	cvta.to.global.u64 	%rd3, %rd31;
	cvta.to.global.u64 	%rd4, %rd30;
	mov.u32 	%r1, %tid.x;
	mov.u32 	%r2, %ctaid.x;
	shl.b32 	%r100, %r2, 10;
	or.b32  	%r148, %r100, %r1;
	mov.u32 	%r4, %nctaid.x;
	setp.ge.u32 	%p1, %r148, %r98;
	mov.f32 	%f90, 0f497423F0;
	@%p1 bra 	$L__BB10_8;
	mul.lo.s32 	%r5, %r99, %r98;
	shl.b32 	%r6, %r4, 10;
	mov.f32 	%f90, 0f497423F0;
	mov.u32 	%r149, %r148;
$L__BB10_2:
	add.s32 	%r9, %r149, %r5;
	mul.wide.u32 	%rd33, %r9, 4;
	add.s64 	%rd34, %rd2, %rd33;
	ld.global.f32 	%f2, [%rd34];
	setp.geu.f32 	%p2, %f2, %f90;
	setp.leu.f32 	%p3, %f2, 0f00000000;
	or.pred  	%p4, %p2, %p3;
	@%p4 bra 	$L__BB10_4;
	add.s64 	%rd36, %rd1, %rd33;
	ld.global.u32 	%r148, [%rd36];
	mov.f32 	%f90, %f2;
$L__BB10_4:
	add.s32 	%r101, %r149, 512;
	setp.ge.u32 	%p5, %r101, %r98;
	@%p5 bra 	$L__BB10_7;
	add.s32 	%r12, %r9, 512;
	mul.wide.u32 	%rd37, %r12, 4;
	add.s64 	%rd38, %rd2, %rd37;
	ld.global.f32 	%f4, [%rd38];
	setp.geu.f32 	%p6, %f4, %f90;
	setp.leu.f32 	%p7, %f4, 0f00000000;
	or.pred  	%p8, %p6, %p7;
	@%p8 bra 	$L__BB10_7;
	add.s64 	%rd40, %rd1, %rd37;
	ld.global.u32 	%r148, [%rd40];
	mov.f32 	%f90, %f4;
$L__BB10_7:
	add.s32 	%r149, %r149, %r6;
	setp.lt.u32 	%p9, %r149, %r98;
	@%p9 bra 	$L__BB10_2;
$L__BB10_8:
	bar.sync 	0;
	shl.b32 	%r102, %r1, 2;
	mov.u32 	%r103, sdata;
	add.s32 	%r17, %r103, %r102;
	st.volatile.shared.f32 	[%r17], %f90;
	mov.u32 	%r104, _ZZ12reduceBlocksILj512ELb0EEvPKfPfjPiS3_iE3sid;
	add.s32 	%r18, %r104, %r102;
	st.shared.u32 	[%r18], %r148;
	bar.sync 	0;
	setp.gt.u32 	%p10, %r1, 255;
	@%p10 bra 	$L__BB10_14;
	ld.volatile.shared.f32 	%f39, [%r17];
	ld.volatile.shared.f32 	%f40, [%r17+1024];
	setp.leu.f32 	%p11, %f39, %f40;
	@%p11 bra 	$L__BB10_11;
	ld.volatile.shared.f32 	%f41, [%r17+1024];
	st.volatile.shared.f32 	[%r17], %f41;
	ld.shared.u32 	%r105, [%r18+1024];
	st.shared.u32 	[%r18], %r105;
$L__BB10_11:
	ld.volatile.shared.f32 	%f42, [%r17];
	ld.volatile.shared.f32 	%f43, [%r17+1024];
	setp.neu.f32 	%p12, %f42, %f43;
	@%p12 bra 	$L__BB10_14;
	ld.shared.u32 	%r19, [%r18+1024];
	ld.shared.u32 	%r106, [%r18];
	setp.ge.s32 	%p13, %r19, %r106;
	@%p13 bra 	$L__BB10_14;
	st.shared.u32 	[%r18], %r19;
$L__BB10_14:
	bar.sync 	0;
	setp.gt.u32 	%p14, %r1, 127;
	@%p14 bra 	$L__BB10_20;
	ld.volatile.shared.f32 	%f44, [%r17];
	ld.volatile.shared.f32 	%f45, [%r17+512];
	setp.leu.f32 	%p15, %f44, %f45;
	@%p15 bra 	$L__BB10_17;
	ld.volatile.shared.f32 	%f46, [%r17+512];
	st.volatile.shared.f32 	[%r17], %f46;
	ld.shared.u32 	%r107, [%r18+512];
	st.shared.u32 	[%r18], %r107;
$L__BB10_17:
	ld.volatile.shared.f32 	%f47, [%r17];
	ld.volatile.shared.f32 	%f48, [%r17+512];
	setp.neu.f32 	%p16, %f47, %f48;
	@%p16 bra 	$L__BB10_20;
	ld.shared.u32 	%r20, [%r18+512];
	ld.shared.u32 	%r108, [%r18];
	setp.ge.s32 	%p17, %r20, %r108;
	@%p17 bra 	$L__BB10_20;
	st.shared.u32 	[%r18], %r20;
$L__BB10_20:
	bar.sync 	0;
	setp.gt.u32 	%p18, %r1, 63;
	@%p18 bra 	$L__BB10_26;
	ld.volatile.shared.f32 	%f49, [%r17];
	ld.volatile.shared.f32 	%f50, [%r17+256];
	setp.leu.f32 	%p19, %f49, %f50;
	@%p19 bra 	$L__BB10_23;
	ld.volatile.shared.f32 	%f51, [%r17+256];
	st.volatile.shared.f32 	[%r17], %f51;
	ld.shared.u32 	%r109, [%r18+256];
	st.shared.u32 	[%r18], %r109;
$L__BB10_23:
	ld.volatile.shared.f32 	%f52, [%r17];
	ld.volatile.shared.f32 	%f53, [%r17+256];
	setp.neu.f32 	%p20, %f52, %f53;
	@%p20 bra 	$L__BB10_26;
	ld.shared.u32 	%r21, [%r18+256];
	ld.shared.u32 	%r110, [%r18];
	setp.ge.s32 	%p21, %r21, %r110;
	@%p21 bra 	$L__BB10_26;
	st.shared.u32 	[%r18], %r21;
$L__BB10_26:
	bar.sync 	0;
	setp.gt.u32 	%p22, %r1, 31;
	@%p22 bra 	$L__BB10_58;
	ld.volatile.shared.f32 	%f54, [%r17];
	ld.volatile.shared.f32 	%f55, [%r17+128];
	setp.leu.f32 	%p23, %f54, %f55;
	@%p23 bra 	$L__BB10_29;
	ld.volatile.shared.f32 	%f56, [%r17+128];
	st.volatile.shared.f32 	[%r17], %f56;
	ld.shared.u32 	%r111, [%r18+128];
	st.shared.u32 	[%r18], %r111;
$L__BB10_29:
	ld.volatile.shared.f32 	%f57, [%r17];
	ld.volatile.shared.f32 	%f58, [%r17+128];
	setp.neu.f32 	%p24, %f57, %f58;
	@%p24 bra 	$L__BB10_32;
	ld.shared.u32 	%r22, [%r18+128];
	ld.shared.u32 	%r112, [%r18];
	setp.ge.s32 	%p25, %r22, %r112;
	@%p25 bra 	$L__BB10_32;
	st.shared.u32 	[%r18], %r22;
$L__BB10_32:
	bar.sync 	0;
	ld.volatile.shared.f32 	%f59, [%r17];
	ld.volatile.shared.f32 	%f60, [%r17+64];
	setp.leu.f32 	%p26, %f59, %f60;
	@%p26 bra 	$L__BB10_34;
	ld.volatile.shared.f32 	%f61, [%r17+64];
	st.volatile.shared.f32 	[%r17], %f61;
	ld.shared.u32 	%r113, [%r18+64];
	st.shared.u32 	[%r18], %r113;
$L__BB10_34:
	ld.volatile.shared.f32 	%f62, [%r17];
	ld.volatile.shared.f32 	%f63, [%r17+64];
	setp.neu.f32 	%p27, %f62, %f63;
	@%p27 bra 	$L__BB10_37;
	ld.shared.u32 	%r23, [%r18+64];
	ld.shared.u32 	%r114, [%r18];
	setp.ge.s32 	%p28, %r23, %r114;
	@%p28 bra 	$L__BB10_37;
	st.shared.u32 	[%r18], %r23;
$L__BB10_37:
	bar.sync 	0;
	ld.volatile.shared.f32 	%f64, [%r17];
	ld.volatile.shared.f32 	%f65, [%r17+32];
	setp.leu.f32 	%p29, %f64, %f65;
	@%p29 bra 	$L__BB10_39;
	ld.volatile.shared.f32 	%f66, [%r17+32];
	st.volatile.shared.f32 	[%r17], %f66;
	ld.shared.u32 	%r115, [%r18+32];
	st.shared.u32 	[%r18], %r115;
$L__BB10_39:
	ld.volatile.shared.f32 	%f67, [%r17];
	ld.volatile.shared.f32 	%f68, [%r17+32];
	setp.neu.f32 	%p30, %f67, %f68;
	@%p30 bra 	$L__BB10_42;
	ld.shared.u32 	%r24, [%r18+32];
	ld.shared.u32 	%r116, [%r18];
	setp.ge.s32 	%p31, %r24, %r116;
	@%p31 bra 	$L__BB10_42;
	st.shared.u32 	[%r18], %r24;
$L__BB10_42:
	bar.sync 	0;
	ld.volatile.shared.f32 	%f69, [%r17];
	ld.volatile.shared.f32 	%f70, [%r17+16];
	setp.leu.f32 	%p32, %f69, %f70;
	@%p32 bra 	$L__BB10_44;
	ld.volatile.shared.f32 	%f71, [%r17+16];
	st.volatile.shared.f32 	[%r17], %f71;
	ld.shared.u32 	%r117, [%r18+16];
	st.shared.u32 	[%r18], %r117;
$L__BB10_44:
	ld.volatile.shared.f32 	%f72, [%r17];
	ld.volatile.shared.f32 	%f73, [%r17+16];
	setp.neu.f32 	%p33, %f72, %f73;
	@%p33 bra 	$L__BB10_47;
	ld.shared.u32 	%r25, [%r18+16];
	ld.shared.u32 	%r118, [%r18];
	setp.ge.s32 	%p34, %r25, %r118;
	@%p34 bra 	$L__BB10_47;
	st.shared.u32 	[%r18], %r25;
$L__BB10_47:
	bar.sync 	0;
	ld.volatile.shared.f32 	%f74, [%r17];
	ld.volatile.shared.f32 	%f75, [%r17+8];
	setp.leu.f32 	%p35, %f74, %f75;
	@%p35 bra 	$L__BB10_49;
	ld.volatile.shared.f32 	%f76, [%r17+8];
	st.volatile.shared.f32 	[%r17], %f76;
	ld.shared.u32 	%r119, [%r18+8];
	st.shared.u32 	[%r18], %r119;
$L__BB10_49:
	ld.volatile.shared.f32 	%f77, [%r17];
	ld.volatile.shared.f32 	%f78, [%r17+8];
	setp.neu.f32 	%p36, %f77, %f78;
	@%p36 bra 	$L__BB10_52;
	ld.shared.u32 	%r26, [%r18+8];
	ld.shared.u32 	%r120, [%r18];
	setp.ge.s32 	%p37, %r26, %r120;
	@%p37 bra 	$L__BB10_52;
	st.shared.u32 	[%r18], %r26;
$L__BB10_52:
	bar.sync 	0;
	ld.volatile.shared.f32 	%f79, [%r17];
	ld.volatile.shared.f32 	%f80, [%r17+4];
	setp.leu.f32 	%p38, %f79, %f80;
	@%p38 bra 	$L__BB10_54;
	ld.volatile.shared.f32 	%f81, [%r17+4];
	st.volatile.shared.f32 	[%r17], %f81;
	ld.shared.u32 	%r121, [%r18+4];
	st.shared.u32 	[%r18], %r121;
$L__BB10_54:
	ld.volatile.shared.f32 	%f82, [%r17];
	ld.volatile.shared.f32 	%f83, [%r17+4];
	setp.neu.f32 	%p39, %f82, %f83;
	@%p39 bra 	$L__BB10_57;
	ld.shared.u32 	%r27, [%r18+4];
	ld.shared.u32 	%r122, [%r18];
	setp.ge.s32 	%p40, %r27, %r122;
	@%p40 bra 	$L__BB10_57;
	st.shared.u32 	[%r18], %r27;
$L__BB10_57:
	bar.sync 	0;
$L__BB10_58:
	bar.sync 	0;
	setp.ne.s32 	%p41, %r1, 0;
	@%p41 bra 	$L__BB10_60;
	ld.shared.f32 	%f84, [sdata];
	mul.wide.u32 	%rd41, %r2, 4;
	add.s64 	%rd42, %rd4, %rd41;
	st.global.f32 	[%rd42], %f84;
	ld.shared.u32 	%r123, [_ZZ12reduceBlocksILj512ELb0EEvPKfPfjPiS3_iE3sid];
	add.s64 	%rd43, %rd3, %rd41;
	st.global.u32 	[%rd43], %r123;
$L__BB10_60:
	bar.sync 	0;
	bar.sync 	0;
	setp.lt.u32 	%p42, %r4, 2;
	@%p42 bra 	$L__BB10_120;
	setp.ne.s32 	%p43, %r1, 0;
	membar.gl;
	@%p43 bra 	$L__BB10_63;
	atom.global.inc.u32 	%r124, [retirementCount], %r4;
	add.s32 	%r125, %r4, -1;
	setp.eq.s32 	%p44, %r124, %r125;
	selp.u16 	%rs1, 1, 0, %p44;
	st.shared.u8 	[_ZZ16reduceSinglePassILj512ELb0EEvPKfPfjPiS3_iE6amLast], %rs1;
$L__BB10_63:
	bar.sync 	0;
	ld.shared.u8 	%rs2, [_ZZ16reduceSinglePassILj512ELb0EEvPKfPfjPiS3_iE6amLast];
	setp.eq.s16 	%p45, %rs2, 0;
	@%p45 bra 	$L__BB10_120;
	setp.ge.u32 	%p46, %r1, %r4;
	mov.b32 	%r156, 0;
	mov.f32 	%f113, 0f47C34F80;
	@%p46 bra 	$L__BB10_91;
	not.b32 	%r129, %r1;
	add.s32 	%r130, %r4, %r129;
	shr.u32 	%r131, %r130, 9;
	add.s32 	%r28, %r131, 1;
	and.b32  	%r29, %r28, 3;
	setp.lt.u32 	%p47, %r130, 1536;
	mov.f32 	%f113, 0f47C34F80;
	mov.b32 	%r156, 0;
	mov.u32 	%r166, %r1;
	@%p47 bra 	$L__BB10_84;
	and.b32  	%r133, %r28, 16777212;
	neg.s32 	%r153, %r133;
	mul.wide.u32 	%rd44, %r1, 4;
	or.b64  	%rd45, %rd44, 4096;
	add.s64 	%rd49, %rd4, %rd45;
	add.s64 	%rd48, %rd3, %rd45;
	mov.f32 	%f113, 0f47C34F80;
	mov.b32 	%r156, 0;
	mov.u32 	%r166, %r1;
$L__BB10_67:
	ld.global.f32 	%f8, [%rd49+-4096];
	setp.geu.f32 	%p48, %f8, %f113;
	setp.leu.f32 	%p49, %f8, 0f00000000;
	or.pred  	%p50, %p48, %p49;
	@%p50 bra 	$L__BB10_69;
	ld.global.u32 	%r156, [%rd48+-4096];
	mov.f32 	%f113, %f8;
$L__BB10_69:
	setp.neu.f32 	%p51, %f8, %f113;
	@%p51 bra 	$L__BB10_71;
	ld.global.u32 	%r134, [%rd48+-4096];
	min.s32 	%r156, %r134, %r156;
$L__BB10_71:
	ld.global.f32 	%f10, [%rd49+-2048];
	setp.geu.f32 	%p52, %f10, %f113;
	setp.leu.f32 	%p53, %f10, 0f00000000;
	or.pred  	%p54, %p52, %p53;
	@%p54 bra 	$L__BB10_73;
	ld.global.u32 	%r156, [%rd48+-2048];
	mov.f32 	%f113, %f10;
$L__BB10_73:
	setp.neu.f32 	%p55, %f10, %f113;
	@%p55 bra 	$L__BB10_75;
	ld.global.u32 	%r135, [%rd48+-2048];
	min.s32 	%r156, %r135, %r156;
$L__BB10_75:
	ld.global.f32 	%f12, [%rd49];
	setp.geu.f32 	%p56, %f12, %f113;
	setp.leu.f32 	%p57, %f12, 0f00000000;
	or.pred  	%p58, %p56, %p57;
	@%p58 bra 	$L__BB10_77;
	ld.global.u32 	%r156, [%rd48];
	mov.f32 	%f113, %f12;
$L__BB10_77:
	setp.neu.f32 	%p59, %f12, %f113;
	@%p59 bra 	$L__BB10_79;
	ld.global.u32 	%r136, [%rd48];
	min.s32 	%r156, %r136, %r156;
$L__BB10_79:
	ld.global.f32 	%f14, [%rd49+2048];
	setp.geu.f32 	%p60, %f14, %f113;
	setp.leu.f32 	%p61, %f14, 0f00000000;
	or.pred  	%p62, %p60, %p61;
	@%p62 bra 	$L__BB10_81;
	ld.global.u32 	%r156, [%rd48+2048];
	mov.f32 	%f113, %f14;
$L__BB10_81:
	setp.neu.f32 	%p63, %f14, %f113;
	@%p63 bra 	$L__BB10_83;
	ld.global.u32 	%r137, [%rd48+2048];
	min.s32 	%r156, %r137, %r156;
$L__BB10_83:
	add.s32 	%r166, %r166, 2048;
	add.s32 	%r153, %r153, 4;
	add.s64 	%rd49, %rd49, 8192;
	add.s64 	%rd48, %rd48, 8192;
	setp.ne.s32 	%p64, %r153, 0;
	@%p64 bra 	$L__BB10_67;
$L__BB10_84:
	setp.eq.s32 	%p65, %r29, 0;
	@%p65 bra 	$L__BB10_91;
	mul.wide.u32 	%rd46, %r166, 4;
	add.s64 	%rd51, %rd3, %rd46;
	add.s64 	%rd50, %rd4, %rd46;
	neg.s32 	%r167, %r29;
$L__BB10_86:
	.pragma "nounroll";
	ld.global.f32 	%f19, [%rd50];
	setp.geu.f32 	%p66, %f19, %f113;
	setp.leu.f32 	%p67, %f19, 0f00000000;
	or.pred  	%p68, %p66, %p67;
	@%p68 bra 	$L__BB10_88;
	ld.global.u32 	%r156, [%rd51];
	mov.f32 	%f113, %f19;
$L__BB10_88:
	setp.neu.f32 	%p69, %f19, %f113;
	@%p69 bra 	$L__BB10_90;
	ld.global.u32 	%r138, [%rd51];
	min.s32 	%r156, %r138, %r156;
$L__BB10_90:
	add.s64 	%rd51, %rd51, 2048;
	add.s64 	%rd50, %rd50, 2048;
	add.s32 	%r167, %r167, 1;
	setp.ne.s32 	%p70, %r167, 0;
	@%p70 bra 	$L__BB10_86;
$L__BB10_91:
	setp.ne.s32 	%p71, %r1, 0;
	bar.sync 	0;
	@%p71 bra 	$L__BB10_118;
	and.b32  	%r64, %r4, 3;
	setp.lt.u32 	%p72, %r4, 4;
	mov.b32 	%r183, 0;
	@%p72 bra 	$L__BB10_111;
	and.b32  	%r183, %r4, 2147483644;
	and.b32  	%r141, %r4, -4;
	neg.s32 	%r172, %r141;
	add.s64 	%rd53, %rd4, 8;
	add.s64 	%rd52, %rd3, 8;
$L__BB10_94:
	ld.global.f32 	%f23, [%rd53+-8];
	setp.geu.f32 	%p73, %f23, 0f47C34F80;
	setp.leu.f32 	%p74, %f23, 0f00000000;
	or.pred  	%p75, %p73, %p74;
	@%p75 bra 	$L__BB10_96;
	ld.global.u32 	%r156, [%rd52+-8];
	mov.f32 	%f113, %f23;
$L__BB10_96:
	setp.neu.f32 	%p76, %f23, %f113;
	@%p76 bra 	$L__BB10_98;
	ld.global.u32 	%r142, [%rd52+-8];
	min.s32 	%r156, %r142, %r156;
$L__BB10_98:
	ld.global.f32 	%f25, [%rd53+-4];
	setp.geu.f32 	%p77, %f25, 0f47C34F80;
	setp.leu.f32 	%p78, %f25, 0f00000000;
	or.pred  	%p79, %p77, %p78;
	@%p79 bra 	$L__BB10_100;
	ld.global.u32 	%r156, [%rd52+-4];
	mov.f32 	%f113, %f25;
$L__BB10_100:
	setp.neu.f32 	%p80, %f25, %f113;
	@%p80 bra 	$L__BB10_102;
	ld.global.u32 	%r143, [%rd52+-4];
	min.s32 	%r156, %r143, %r156;
$L__BB10_102:
	ld.global.f32 	%f27, [%rd53];
	setp.geu.f32 	%p81, %f27, 0f47C34F80;
	setp.leu.f32 	%p82, %f27, 0f00000000;
	or.pred  	%p83, %p81, %p82;
	@%p83 bra 	$L__BB10_104;
	ld.global.u32 	%r156, [%rd52];
	mov.f32 	%f113, %f27;
$L__BB10_104:
	setp.neu.f32 	%p84, %f27, %f113;
	@%p84 bra 	$L__BB10_106;
	ld.global.u32 	%r144, [%rd52];
	min.s32 	%r156, %r144, %r156;
$L__BB10_106:
	ld.global.f32 	%f29, [%rd53+4];
	setp.geu.f32 	%p85, %f29, 0f47C34F80;
	setp.leu.f32 	%p86, %f29, 0f00000000;
	or.pred  	%p87, %p85, %p86;
	@%p87 bra 	$L__BB10_108;
	ld.global.u32 	%r156, [%rd52+4];
	mov.f32 	%f113, %f29;
$L__BB10_108:
	setp.neu.f32 	%p88, %f29, %f113;
	@%p88 bra 	$L__BB10_110;
	ld.global.u32 	%r145, [%rd52+4];
	min.s32 	%r156, %r145, %r156;
$L__BB10_110:
	add.s32 	%r172, %r172, 4;
	add.s64 	%rd53, %rd53, 16;
	add.s64 	%rd52, %rd52, 16;
	setp.ne.s32 	%p89, %r172, 0;
	@%p89 bra 	$L__BB10_94;
$L__BB10_111:
	setp.eq.s32 	%p90, %r64, 0;
	@%p90 bra 	$L__BB10_118;
	mul.wide.u32 	%rd47, %r183, 4;
	add.s64 	%rd55, %rd3, %rd47;
	add.s64 	%rd54, %rd4, %rd47;
	neg.s32 	%r185, %r64;
$L__BB10_113:
	.pragma "nounroll";
	ld.global.f32 	%f34, [%rd54];
	setp.geu.f32 	%p91, %f34, 0f47C34F80;
	setp.leu.f32 	%p92, %f34, 0f00000000;
	or.pred  	%p93, %p91, %p92;
	@%p93 bra 	$L__BB10_115;
	ld.global.u32 	%r156, [%rd55];
	mov.f32 	%f113, %f34;
$L__BB10_115:
	setp.neu.f32 	%p94, %f34, %f113;
	@%p94 bra 	$L__BB10_117;
	ld.global.u32 	%r146, [%rd55];
	min.s32 	%r156, %r146, %r156;
$L__BB10_117:
	add.s64 	%rd55, %rd55, 4;
	add.s64 	%rd54, %rd54, 4;
	add.s32 	%r185, %r185, 1;
	setp.ne.s32 	%p95, %r185, 0;
	@%p95 bra 	$L__BB10_113;
$L__BB10_118:
	setp.ne.s32 	%p96, %r1, 0;
	bar.sync 	0;
	@%p96 bra 	$L__BB10_120;
	st.global.f32 	[%rd4], %f113;
	st.global.u32 	[%rd3], %r156;
	mov.b32 	%r147, 0;
	st.global.u32 	[retirementCount], %r147;
$L__BB10_120:
	ret;

}
	// .globl	_Z16reduceSinglePassILj256ELb0EEvPKfPfjPiS3_i
.visible .entry _Z16reduceSinglePassILj256ELb0EEvPKfPfjPiS3_i(
	.param .u64 .ptr .align 1 _Z16reduceSinglePassILj256ELb0EEvPKfPfjPiS3_i_param_0,
	.param .u64 .ptr .align 1 _Z16reduceSinglePassILj256ELb0EEvPKfPfjPiS3_i_param_1,
	.param .u32 _Z16reduceSinglePassILj256ELb0EEvPKfPfjPiS3_i_param_2,
	.param .u64 .ptr .align 1 _Z16reduceSinglePassILj256ELb0EEvPKfPfjPiS3_i_param_3,
	.param .u64 .ptr .align 1 _Z16reduceSinglePassILj256ELb0EEvPKfPfjPiS3_i_param_4,
	.param .u32 _Z16reduceSinglePassILj256ELb0EEvPKfPfjPiS3_i_param_5
)
{
	.reg .pred 	%p<93>;
	.reg .b16 	%rs<3>;
	.reg .b32 	%r<187>;
	.reg .b32 	%f<109>;
	.reg .b64 	%rd<56>;
	// demoted variable
	.shared .align 4 .b8 _ZZ12reduceBlocksILj256ELb0EEvPKfPfjPiS3_iE3sid[2048];
	// demoted variable
	.shared .align 1 .u8 _ZZ16reduceSinglePassILj256ELb0EEvPKfPfjPiS3_iE6amLast;
	ld.param.u64 	%rd29, [_Z16reduceSinglePassILj256ELb0EEvPKfPfjPiS3_i_param_0];
	ld.param.u64 	%rd30, [_Z16reduceSinglePassILj256ELb0EEvPKfPfjPiS3_i_param_1];
	ld.param.u32 	%r97, [_Z16reduceSinglePassILj256ELb0EEvPKfPfjPiS3_i_param_2];
	ld.param.u64 	%rd31, [_Z16reduceSinglePassILj256ELb0EEvPKfPfjPiS3_i_param_3];
	ld.param.u64 	%rd32, [_Z16reduceSinglePassILj256ELb0EEvPKfPfjPiS3_i_param_4];
	ld.param.u32 	%r98, [_Z16reduceSinglePassILj256ELb0EEvPKfPfjPiS3_i_param_5];
	cvta.to.global.u64 	%rd1, %rd32;
	cvta.to.global.u64 	%rd2, %rd29;
	cvta.to.global.u64 	%rd3, %rd31;
	cvta.to.global.u64 	%rd4, %rd30;
	mov.u32 	%r1, %tid.x;
	mov.u32 	%r2, %ctaid.x;
	shl.b32 	%r99, %r2, 9;
	add.s32 	%r145, %r99, %r1;
	mov.u32 	%r4, %nctaid.x;
	setp.ge.u32 	%p1, %r145, %r97;
	mov.f32 	%f85, 0f497423F0;
	@%p1 bra 	$L__BB11_8;
	mul.lo.s32 	%r5, %r98, %r97;
	shl.b32 	%r6, %r4, 9;
	mov.f32 	%f85, 0f497423F0;
	mov.u32 	%r146, %r145;
$L__BB11_2:
	add.s32 	%r9, %r146, %r5;
	mul.wide.u32 	%rd33, %r9, 4;
	add.s64 	%rd34, %rd2, %rd33;
	ld.global.f32 	%f2, [%rd34];
	setp.geu.f32 	%p2, %f2, %f85;
	setp.leu.f32 	%p3, %f2, 0f00000000;
	or.pred  	%p4, %p2, %p3;
	@%p4 bra 	$L__BB11_4;
	add.s64 	%rd36, %rd1, %rd33;
	ld.global.u32 	%r145, [%rd36];
	mov.f32 	%f85, %f2;
$L__BB11_4:
	add.s32 	%r100, %r146, 256;
	setp.ge.u32 	%p5, %r100, %r97;
	@%p5 bra 	$L__BB11_7;
	add.s32 	%r12, %r9, 256;
	mul.wide.u32 	%rd37, %r12, 4;
	add.s64 	%rd38, %rd2, %rd37;
	ld.global.f32 	%f4, [%rd38];
	setp.geu.f32 	%p6, %f4, %f85;
	setp.leu.f32 	%p7, %f4, 0f00000000;
	or.pred  	%p8, %p6, %p7;
	@%p8 bra 	$L__BB11_7;
	add.s64 	%rd40, %rd1, %rd37;
	ld.global.u32 	%r145, [%rd40];
	mov.f32 	%f85, %f4;
$L__BB11_7:
	add.s32 	%r146, %r146, %r6;
	setp.lt.u32 	%p9, %r146, %r97;
	@%p9 bra 	$L__BB11_2;
$L__BB11_8:
	bar.sync 	0;
	shl.b32 	%r101, %r1, 2;
	mov.u32 	%r102, sdata;
	add.s32 	%r17, %r102, %r101;
	st.volatile.shared.f32 	[%r17], %f85;
	mov.u32 	%r103, _ZZ12reduceBlocksILj256ELb0EEvPKfPfjPiS3_iE3sid;
	add.s32 	%r18, %r103, %r101;
	st.shared.u32 	[%r18], %r145;
	bar.sync 	0;
	setp.gt.u32 	%p10, %r1, 127;
	@%p10 bra 	$L__BB11_14;
	ld.volatile.shared.f32 	%f39, [%r17];
	ld.volatile.shared.f32 	%f40, [%r17+512];
	setp.leu.f32 	%p11, %f39, %f40;
	@%p11 bra 	$L__BB11_11;
	ld.volatile.shared.f32 	%f41, [%r17+512];
	st.volatile.shared.f32 	[%r17], %f41;
	ld.shared.u32 	%r104, [%r18+512];
	st.shared.u32 	[%r18], %r104;
$L__BB11_11:
	ld.volatile.shared.f32 	%f42, [%r17];
	ld.volatile.shared.f32 	%f43, [%r17+512];
	setp.neu.f32 	%p12, %f42, %f43;
	@%p12 bra 	$L__BB11_14;
	ld.shared.u32 	%r19, [%r18+512];
	ld.shared.u32 	%r105, [%r18];
	setp.ge.s32 	%p13, %r19, %r105;
	@%p13 bra 	$L__BB11_14;
	st.shared.u32 	[%r18], %r19;
$L__BB11_14:
	bar.sync 	0;
	setp.gt.u32 	%p14, %r1, 63;
	@%p14 bra 	$L__BB11_20;
	ld.volatile.shared.f32 	%f44, [%r17];
	ld.volatile.shared.f32 	%f45, [%r17+256];
	setp.leu.f32 	%p15, %f44, %f45;
	@%p15 bra 	$L__BB11_17;
	ld.volatile.shared.f32 	%f46, [%r17+256];
	st.volatile.shared.f32 	[%r17], %f46;
	ld.shared.u32 	%r106, [%r18+256];
	st.shared.u32 	[%r18], %r106;
$L__BB11_17:
	ld.volatile.shared.f32 	%f47, [%r17];
	ld.volatile.shared.f32 	%f48, [%r17+256];
	setp.neu.f32 	%p16, %f47, %f48;
	@%p16 bra 	$L__BB11_20;
	ld.shared.u32 	%r20, [%r18+256];
	ld.shared.u32 	%r107, [%r18];
	setp.ge.s32 	%p17, %r20, %r107;
	@%p17 bra 	$L__BB11_20;
	st.shared.u32 	[%r18], %r20;
$L__BB11_20:
	bar.sync 	0;
	setp.gt.u32 	%p18, %r1, 31;
	@%p18 bra 	$L__BB11_52;
	ld.volatile.shared.f32 	%f49, [%r17];
	ld.volatile.shared.f32 	%f50, [%r17+128];
	setp.leu.f32 	%p19, %f49, %f50;
	@%p19 bra 	$L__BB11_23;
	ld.volatile.shared.f32 	%f51, [%r17+128];
	st.volatile.shared.f32 	[%r17], %f51;
	ld.shared.u32 	%r108, [%r18+128];
	st.shared.u32 	[%r18], %r108;
$L__BB11_23:
	ld.volatile.shared.f32 	%f52, [%r17];
	ld.volatile.shared.f32 	%f53, [%r17+128];
	setp.neu.f32 	%p20, %f52, %f53;
	@%p20 bra 	$L__BB11_26;
	ld.shared.u32 	%r21, [%r18+128];
	ld.shared.u32 	%r109, [%r18];
	setp.ge.s32 	%p21, %r21, %r109;
	@%p21 bra 	$L__BB11_26;
	st.shared.u32 	[%r18], %r21;
$L__BB11_26:
	bar.sync 	0;
	ld.volatile.shared.f32 	%f54, [%r17];
	ld.volatile.shared.f32 	%f55, [%r17+64];
	setp.leu.f32 	%p22, %f54, %f55;
	@%p22 bra 	$L__BB11_28;
	ld.volatile.shared.f32 	%f56, [%r17+64];
	st.volatile.shared.f32 	[%r17], %f56;
	ld.shared.u32 	%r110, [%r18+64];
	st.shared.u32 	[%r18], %r110;
$L__BB11_28:
	ld.volatile.shared.f32 	%f57, [%r17];
	ld.volatile.shared.f32 	%f58, [%r17+64];
	setp.neu.f32 	%p23, %f57, %f58;
	@%p23 bra 	$L__BB11_31;
	ld.shared.u32 	%r22, [%r18+64];
	ld.shared.u32 	%r111, [%r18];
	setp.ge.s32 	%p24, %r22, %r111;
	@%p24 bra 	$L__BB11_31;
	st.shared.u32 	[%r18], %r22;
$L__BB11_31:
	bar.sync 	0;
	ld.volatile.shared.f32 	%f59, [%r17];
	ld.volatile.shared.f32 	%f60, [%r17+32];
	setp.leu.f32 	%p25, %f59, %f60;
	@%p25 bra 	$L__BB11_33;
	ld.volatile.shared.f32 	%f61, [%r17+32];
	st.volatile.shared.f32 	[%r17], %f61;
	ld.shared.u32 	%r112, [%r18+32];
	st.shared.u32 	[%r18], %r112;
$L__BB11_33:
	ld.volatile.shared.f32 	%f62, [%r17];
	ld.volatile.shared.f32 	%f63, [%r17+32];
	setp.neu.f32 	%p26, %f62, %f63;
	@%p26 bra 	$L__BB11_36;
	ld.shared.u32 	%r23, [%r18+32];
	ld.shared.u32 	%r113, [%r18];
	setp.ge.s32 	%p27, %r23, %r113;
	@%p27 bra 	$L__BB11_36;
	st.shared.u32 	[%r18], %r23;
$L__BB11_36:
	bar.sync 	0;
	ld.volatile.shared.f32 	%f64, [%r17];
	ld.volatile.shared.f32 	%f65, [%r17+16];
	setp.leu.f32 	%p28, %f64, %f65;
	@%p28 bra 	$L__BB11_38;
	ld.volatile.shared.f32 	%f66, [%r17+16];
	st.volatile.shared.f32 	[%r17], %f66;
	ld.shared.u32 	%r114, [%r18+16];
	st.shared.u32 	[%r18], %r114;
$L__BB11_38:
	ld.volatile.shared.f32 	%f67, [%r17];
	ld.volatile.shared.f32 	%f68, [%r17+16];
	setp.neu.f32 	%p29, %f67, %f68;
	@%p29 bra 	$L__BB11_41;
	ld.shared.u32 	%r24, [%r18+16];
	ld.shared.u32 	%r115, [%r18];
	setp.ge.s32 	%p30, %r24, %r115;
	@%p30 bra 	$L__BB11_41;
	st.shared.u32 	[%r18], %r24;
$L__BB11_41:
	bar.sync 	0;
	ld.volatile.shared.f32 	%f69, [%r17];
	ld.volatile.shared.f32 	%f70, [%r17+8];
	setp.leu.f32 	%p31, %f69, %f70;
	@%p31 bra 	$L__BB11_43;
	ld.volatile.shared.f32 	%f71, [%r17+8];
	st.volatile.shared.f32 	[%r17], %f71;
	ld.shared.u32 	%r116, [%r18+8];
	st.shared.u32 	[%r18], %r116;
$L__BB11_43:
	ld.volatile.shared.f32 	%f72, [%r17];
	ld.volatile.shared.f32 	%f73, [%r17+8];
	setp.neu.f32 	%p32, %f72, %f73;
	@%p32 bra 	$L__BB11_46;
	ld.shared.u32 	%r25, [%r18+8];
	ld.shared.u32 	%r117, [%r18];
	setp.ge.s32 	%p33, %r25, %r117;
	@%p33 bra 	$L__BB11_46;
	st.shared.u32 	[%r18], %r25;
$L__BB11_46:
	bar.sync 	0;
	ld.volatile.shared.f32 	%f74, [%r17];
	ld.volatile.shared.f32 	%f75, [%r17+4];
	setp.leu.f32 	%p34, %f74, %f75;
	@%p34 bra 	$L__BB11_48;
	ld.volatile.shared.f32 	%f76, [%r17+4];
	st.volatile.shared.f32 	[%r17], %f76;
	ld.shared.u32 	%r118, [%r18+4];
	st.shared.u32 	[%r18], %r118;
$L__BB11_48:
	ld.volatile.shared.f32 	%f77, [%r17];
	ld.volatile.shared.f32 	%f78, [%r17+4];
	setp.neu.f32 	%p35, %f77, %f78;
	@%p35 bra 	$L__BB11_51;
	ld.shared.u32 	%r26, [%r18+4];
	ld.shared.u32 	%r119, [%r18];
	setp.ge.s32 	%p36, %r26, %r119;
	@%p36 bra 	$L__BB11_51;
	st.shared.u32 	[%r18], %r26;
$L__BB11_51:
	bar.sync 	0;
$L__BB11_52:
	bar.sync 	0;
	setp.ne.s32 	%p37, %r1, 0;
	@%p37 bra 	$L__BB11_54;
	ld.shared.f32 	%f79, [sdata];
	mul.wide.u32 	%rd41, %r2, 4;
	add.s64 	%rd42, %rd4, %rd41;
	st.global.f32 	[%rd42], %f79;
	ld.shared.u32 	%r120, [_ZZ12reduceBlocksILj256ELb0EEvPKfPfjPiS3_iE3sid];
	add.s64 	%rd43, %rd3, %rd41;
	st.global.u32 	[%rd43], %r120;
$L__BB11_54:
	bar.sync 	0;
	bar.sync 	0;
	setp.lt.u32 	%p38, %r4, 2;
	@%p38 bra 	$L__BB11_114;
	setp.ne.s32 	%p39, %r1, 0;
	membar.gl;
	@%p39 bra 	$L__BB11_57;
	atom.global.inc.u32 	%r121, [retirementCount], %r4;
	add.s32 	%r122, %r4, -1;
	setp.eq.s32 	%p40, %r121, %r122;
	selp.u16 	%rs1, 1, 0, %p40;
	st.shared.u8 	[_ZZ16reduceSinglePassILj256ELb0EEvPKfPfjPiS3_iE6amLast], %rs1;
$L__BB11_57:
	bar.sync 	0;
	ld.shared.u8 	%rs2, [_ZZ16reduceSinglePassILj256ELb0EEvPKfPfjPiS3_iE6amLast];
	setp.eq.s16 	%p41, %rs2, 0;
	@%p41 bra 	$L__BB11_114;
	setp.ge.u32 	%p42, %r1, %r4;
	mov.b32 	%r153, 0;
	mov.f32 	%f108, 0f47C34F80;
	@%p42 bra 	$L__BB11_85;
	not.b32 	%r126, %r1;
	add.s32 	%r127, %r4, %r126;
	shr.u32 	%r128, %r127, 8;
	add.s32 	%r27, %r128, 1;
	and.b32  	%r28, %r27, 3;
	setp.lt.u32 	%p43, %r127, 768;
	mov.f32 	%f108, 0f47C34F80;
	mov.b32 	%r153, 0;
	mov.u32 	%r163, %r1;
	@%p43 bra 	$L__BB11_78;
	and.b32  	%r130, %r27, 33554428;
	neg.s32 	%r150, %r130;
	mul.wide.u32 	%rd44, %r1, 4;
	add.s64 	%rd45, %rd44, 2048;
	add.s64 	%rd49, %rd4, %rd45;
	add.s64 	%rd48, %rd3, %rd45;
	mov.f32 	%f108, 0f47C34F80;
	mov.b32 	%r153, 0;
	mov.u32 	%r163, %r1;
$L__BB11_61:
	ld.global.f32 	%f8, [%rd49+-2048];
	setp.geu.f32 	%p44, %f8, %f108;
	setp.leu.f32 	%p45, %f8, 0f00000000;
	or.pred  	%p46, %p44, %p45;
	@%p46 bra 	$L__BB11_63;
	ld.global.u32 	%r153, [%rd48+-2048];
	mov.f32 	%f108, %f8;
$L__BB11_63:
	setp.neu.f32 	%p47, %f8, %f108;
	@%p47 bra 	$L__BB11_65;
	ld.global.u32 	%r131, [%rd48+-2048];
	min.s32 	%r153, %r131, %r153;
$L__BB11_65:
	ld.global.f32 	%f10, [%rd49+-1024];
	setp.geu.f32 	%p48, %f10, %f108;
	setp.leu.f32 	%p49, %f10, 0f00000000;
	or.pred  	%p50, %p48, %p49;
	@%p50 bra 	$L__BB11_67;
	ld.global.u32 	%r153, [%rd48+-1024];
	mov.f32 	%f108, %f10;
$L__BB11_67:
	setp.neu.f32 	%p51, %f10, %f108;
	@%p51 bra 	$L__BB11_69;
	ld.global.u32 	%r132, [%rd48+-1024];
	min.s32 	%r153, %r132, %r153;
$L__BB11_69:
	ld.global.f32 	%f12, [%rd49];
	setp.geu.f32 	%p52, %f12, %f108;
	setp.leu.f32 	%p53, %f12, 0f00000000;
	or.pred  	%p54, %p52, %p53;
	@%p54 bra 	$L__BB11_71;
	ld.global.u32 	%r153, [%rd48];
	mov.f32 	%f108, %f12;
$L__BB11_71:
	setp.neu.f32 	%p55, %f12, %f108;
	@%p55 bra 	$L__BB11_73;
	ld.global.u32 	%r133, [%rd48];
	min.s32 	%r153, %r133, %r153;
$L__BB11_73:
	ld.global.f32 	%f14, [%rd49+1024];
	setp.geu.f32 	%p56, %f14, %f108;
	setp.leu.f32 	%p57, %f14, 0f00000000;
	or.pred  	%p58, %p56, %p57;
	@%p58 bra 	$L__BB11_75;
	ld.global.u32 	%r153, [%rd48+1024];
	mov.f32 	%f108, %f14;
$L__BB11_75:
	setp.neu.f32 	%p59, %f14, %f108;
	@%p59 bra 	$L__BB11_77;
	ld.global.u32 	%r134, [%rd48+1024];
	min.s32 	%r153, %r134, %r153;
$L__BB11_77:
	add.s32 	%r163, %r163, 1024;
	add.s32 	%r150, %r150, 4;
	add.s64 	%rd49, %rd49, 4096;
	add.s64 	%rd48, %rd48, 4096;
	setp.ne.s32 	%p60, %r150, 0;
	@%p60 bra 	$L__BB11_61;
$L__BB11_78:
	setp.eq.s32 	%p61, %r28, 0;
	@%p61 bra 	$L__BB11_85;
	mul.wide.u32 	%rd46, %r163, 4;
	add.s64 	%rd51, %rd3, %rd46;
	add.s64 	%rd50, %rd4, %rd46;
	neg.s32 	%r164, %r28;
$L__BB11_80:
	.pragma "nounroll";
	ld.global.f32 	%f19, [%rd50];
	setp.geu.f32 	%p62, %f19, %f108;
	setp.leu.f32 	%p63, %f19, 0f00000000;
	or.pred  	%p64, %p62, %p63;
	@%p64 bra 	$L__BB11_82;
	ld.global.u32 	%r153, [%rd51];
	mov.f32 	%f108, %f19;
$L__BB11_82:
	setp.neu.f32 	%p65, %f19, %f108;
	@%p65 bra 	$L__BB11_84;
	ld.global.u32 	%r135, [%rd51];
	min.s32 	%r153, %r135, %r153;
$L__BB11_84:
	add.s64 	%rd51, %rd51, 1024;
	add.s64 	%rd50, %rd50, 1024;
	add.s32 	%r164, %r164, 1;
	setp.ne.s32 	%p66, %r164, 0;
	@%p66 bra 	$L__BB11_80;
$L__BB11_85:
	setp.ne.s32 	%p67, %r1, 0;
	bar.sync 	0;
	@%p67 bra 	$L__BB11_112;
	and.b32  	%r63, %r4, 3;
	setp.lt.u32 	%p68, %r4, 4;
	mov.b32 	%r180, 0;
	@%p68 bra 	$L__BB11_105;
	and.b32  	%r180, %r4, 2147483644;
	and.b32  	%r138, %r4, -4;
	neg.s32 	%r169, %r138;
	add.s64 	%rd53, %rd4, 8;
	add.s64 	%rd52, %rd3, 8;
$L__BB11_88:
	ld.global.f32 	%f23, [%rd53+-8];
	setp.geu.f32 	%p69, %f23, 0f47C34F80;
	setp.leu.f32 	%p70, %f23, 0f00000000;
	or.pred  	%p71, %p69, %p70;
	@%p71 bra 	$L__BB11_90;
	ld.global.u32 	%r153, [%rd52+-8];
	mov.f32 	%f108, %f23;
$L__BB11_90:
	setp.neu.f32 	%p72, %f23, %f108;
	@%p72 bra 	$L__BB11_92;
	ld.global.u32 	%r139, [%rd52+-8];
	min.s32 	%r153, %r139, %r153;
$L__BB11_92:
	ld.global.f32 	%f25, [%rd53+-4];
	setp.geu.f32 	%p73, %f25, 0f47C34F80;
	setp.leu.f32 	%p74, %f25, 0f00000000;
	or.pred  	%p75, %p73, %p74;
	@%p75 bra 	$L__BB11_94;
	ld.global.u32 	%r153, [%rd52+-4];
	mov.f32 	%f108, %f25;
$L__BB11_94:
	setp.neu.f32 	%p76, %f25, %f108;
	@%p76 bra 	$L__BB11_96;
	ld.global.u32 	%r140, [%rd52+-4];
	min.s32 	%r153, %r140, %r153;
$L__BB11_96:
	ld.global.f32 	%f27, [%rd53];
	setp.geu.f32 	%p77, %f27, 0f47C34F80;
	setp.leu.f32 	%p78, %f27, 0f00000000;
	or.pred  	%p79, %p77, %p78;
	@%p79 bra 	$L__BB11_98;
	ld.global.u32 	%r153, [%rd52];
	mov.f32 	%f108, %f27;
$L__BB11_98:
	setp.neu.f32 	%p80, %f27, %f108;
	@%p80 bra 	$L__BB11_100;
	ld.global.u32 	%r141, [%rd52];
	min.s32 	%r153, %r141, %r153;
$L__BB11_100:
	ld.global.f32 	%f29, [%rd53+4];
	setp.geu.f32 	%p81, %f29, 0f47C34F80;
	setp.leu.f32 	%p82, %f29, 0f00000000;
	or.pred  	%p83, %p81, %p82;
	@%p83 bra 	$L__BB11_102;
	ld.global.u32 	%r153, [%rd52+4];
	mov.f32 	%f108, %f29;
$L__BB11_102:
	setp.neu.f32 	%p84, %f29, %f108;
	@%p84 bra 	$L__BB11_104;
	ld.global.u32 	%r142, [%rd52+4];
	min.s32 	%r153, %r142, %r153;
$L__BB11_104:
	add.s32 	%r169, %r169, 4;
	add.s64 	%rd53, %rd53, 16;
	add.s64 	%rd52, %rd52, 16;
	setp.ne.s32 	%p85, %r169, 0;
	@%p85 bra 	$L__BB11_88;
$L__BB11_105:
	setp.eq.s32 	%p86, %r63, 0;
	@%p86 bra 	$L__BB11_112;
	mul.wide.u32 	%rd47, %r180, 4;
	add.s64 	%rd55, %rd3, %rd47;
	add.s64 	%rd54, %rd4, %rd47;
	neg.s32 	%r182, %r63;
$L__BB11_107:
	.pragma "nounroll";
	ld.global.f32 	%f34, [%rd54];
	setp.geu.f32 	%p87, %f34, 0f47C34F80;
	setp.leu.f32 	%p88, %f34, 0f00000000;
	or.pred  	%p89, %p87, %p88;
	@%p89 bra 	$L__BB11_109;
	ld.global.u32 	%r153, [%rd55];
	mov.f32 	%f108, %f34;
$L__BB11_109:
	setp.neu.f32 	%p90, %f34, %f108;
	@%p90 bra 	$L__BB11_111;
	ld.global.u32 	%r143, [%rd55];
	min.s32 	%r153, %r143, %r153;
$L__BB11_111:
	add.s64 	%rd55, %rd55, 4;
	add.s64 	%rd54, %rd54, 4;
	add.s32 	%r182, %r182, 1;
	setp.ne.s32 	%p91, %r182, 0;
	@%p91 bra 	$L__BB11_107;
$L__BB11_112:
	setp.ne.s32 	%p92, %r1, 0;
	bar.sync 	0;
	@%p92 bra 	$L__BB11_114;
	st.global.f32 	[%rd4], %f108;
	st.global.u32 	[%rd3], %r153;
	mov.b32 	%r144, 0;
	st.global.u32 	[retirementCount], %r144;
$L__BB11_114:
	ret;

}
	// .globl	_Z16reduceSinglePassILj128ELb0EEvPKfPfjPiS3_i
.visible .entry _Z16reduceSinglePassILj128ELb0EEvPKfPfjPiS3_i(
	.param .u64 .ptr .align 1 _Z16reduceSinglePassILj128ELb0EEvPKfPfjPiS3_i_param_0,
	.param .u64 .ptr .align 1 _Z16reduceSinglePassILj128ELb0EEvPKfPfjPiS3_i_param_1,
	.param .u32 _Z16reduceSinglePassILj128ELb0EEvPKfPfjPiS3_i_param_2,
	.param .u64 .ptr .align 1 _Z16reduceSinglePassILj128ELb0EEvPKfPfjPiS3_i_param_3,
	.param .u64 .ptr .align 1 _Z16reduceSinglePassILj128ELb0EEvPKfPfjPiS3_i_param_4,
	.param .u32 _Z16reduceSinglePassILj128ELb0EEvPKfPfjPiS3_i_param_5
)
{
	.reg .pred 	%p<89>;
	.reg .b16 	%rs<3>;
	.reg .b32 	%r<184>;
	.reg .b32 	%f<104>;
	.reg .b64 	%rd<56>;
	// demoted variable
	.shared .align 4 .b8 _ZZ12reduceBlocksILj128ELb0EEvPKfPfjPiS3_iE3sid[2048];
	// demoted variable
	.shared .align 1 .u8 _ZZ16reduceSinglePassILj128ELb0EEvPKfPfjPiS3_iE6amLast;
	ld.param.u64 	%rd29, [_Z16reduceSinglePassILj128ELb0EEvPKfPfjPiS3_i_param_0];
	ld.param.u64 	%rd30, [_Z16reduceSinglePassILj128ELb0EEvPKfPfjPiS3_i_param_1];
	ld.param.u32 	%r96, [_Z16reduceSinglePassILj128ELb0EEvPKfPfjPiS3_i_param_2];
	ld.param.u64 	%rd31, [_Z16reduceSinglePassILj128ELb0EEvPKfPfjPiS3_i_param_3];
	ld.param.u64 	%rd32, [_Z16reduceSinglePassILj128ELb0EEvPKfPfjPiS3_i_param_4];
	ld.param.u32 	%r97, [_Z16reduceSinglePassILj128ELb0EEvPKfPfjPiS3_i_param_5];
	cvta.to.global.u64 	%rd1, %rd32;
	cvta.to.global.u64 	%rd2, %rd29;
	cvta.to.global.u64 	%rd3, %rd31;
	cvta.to.global.u64 	%rd4, %rd30;
	mov.u32 	%r1, %tid.x;
	mov.u32 	%r2, %ctaid.x;
	shl.b32 	%r98, %r2, 8;
	add.s32 	%r142, %r98, %r1;
	mov.u32 	%r4, %nctaid.x;
	setp.ge.u32 	%p1, %r142, %r96;
	mov.f32 	%f80, 0f497423F0;
	@%p1 bra 	$L__BB12_8;
	mul.lo.s32 	%r5, %r97, %r96;
	shl.b32 	%r6, %r4, 8;
	mov.f32 	%f80, 0f497423F0;
	mov.u32 	%r143, %r142;
$L__BB12_2:
	add.s32 	%r9, %r143, %r5;
	mul.wide.u32 	%rd33, %r9, 4;
	add.s64 	%rd34, %rd2, %rd33;
	ld.global.f32 	%f2, [%rd34];
	setp.geu.f32 	%p2, %f2, %f80;
	setp.leu.f32 	%p3, %f2, 0f00000000;
	or.pred  	%p4, %p2, %p3;
	@%p4 bra 	$L__BB12_4;
	add.s64 	%rd36, %rd1, %rd33;
	ld.global.u32 	%r142, [%rd36];
	mov.f32 	%f80, %f2;
$L__BB12_4:
	add.s32 	%r99, %r143, 128;
	setp.ge.u32 	%p5, %r99, %r96;
	@%p5 bra 	$L__BB12_7;
	add.s32 	%r12, %r9, 128;
	mul.wide.u32 	%rd37, %r12, 4;
	add.s64 	%rd38, %rd2, %rd37;
	ld.global.f32 	%f4, [%rd38];
	setp.geu.f32 	%p6, %f4, %f80;
	setp.leu.f32 	%p7, %f4, 0f00000000;
	or.pred  	%p8, %p6, %p7;
	@%p8 bra 	$L__BB12_7;
	add.s64 	%rd40, %rd1, %rd37;
	ld.global.u32 	%r142, [%rd40];
	mov.f32 	%f80, %f4;
$L__BB12_7:
	add.s32 	%r143, %r143, %r6;
	setp.lt.u32 	%p9, %r143, %r96;
	@%p9 bra 	$L__BB12_2;
$L__BB12_8:
	bar.sync 	0;
	shl.b32 	%r100, %r1, 2;
	mov.u32 	%r101, sdata;
	add.s32 	%r17, %r101, %r100;
	st.volatile.shared.f32 	[%r17], %f80;
	mov.u32 	%r102, _ZZ12reduceBlocksILj128ELb0EEvPKfPfjPiS3_iE3sid;
	add.s32 	%r18, %r102, %r100;
	st.shared.u32 	[%r18], %r142;
	bar.sync 	0;
	setp.gt.u32 	%p10, %r1, 63;
	@%p10 bra 	$L__BB12_14;
	ld.volatile.shared.f32 	%f39, [%r17];
	ld.volatile.shared.f32 	%f40, [%r17+256];
	setp.leu.f32 	%p11, %f39, %f40;
	@%p11 bra 	$L__BB12_11;
	ld.volatile.shared.f32 	%f41, [%r17+256];
	st.volatile.shared.f32 	[%r17], %f41;
	ld.shared.u32 	%r103, [%r18+256];
	st.shared.u32 	[%r18], %r103;
$L__BB12_11:
	ld.volatile.shared.f32 	%f42, [%r17];
	ld.volatile.shared.f32 	%f43, [%r17+256];
	setp.neu.f32 	%p12, %f42, %f43;
	@%p12 bra 	$L__BB12_14;
	ld.shared.u32 	%r19, [%r18+256];
	ld.shared.u32 	%r104, [%r18];
	setp.ge.s32 	%p13, %r19, %r104;
	@%p13 bra 	$L__BB12_14;
	st.shared.u32 	[%r18], %r19;
$L__BB12_14:
	bar.sync 	0;
	setp.gt.u32 	%p14, %r1, 31;
	@%p14 bra 	$L__BB12_46;
	ld.volatile.shared.f32 	%f44, [%r17];
	ld.volatile.shared.f32 	%f45, [%r17+128];
	setp.leu.f32 	%p15, %f44, %f45;
	@%p15 bra 	$L__BB12_17;
	ld.volatile.shared.f32 	%f46, [%r17+128];
	st.volatile.shared.f32 	[%r17], %f46;
	ld.shared.u32 	%r105, [%r18+128];
	st.shared.u32 	[%r18], %r105;
$L__BB12_17:
	ld.volatile.shared.f32 	%f47, [%r17];
	ld.volatile.shared.f32 	%f48, [%r17+128];
	setp.neu.f32 	%p16, %f47, %f48;
	@%p16 bra 	$L__BB12_20;
	ld.shared.u32 	%r20, [%r18+128];
	ld.shared.u32 	%r106, [%r18];
	setp.ge.s32 	%p17, %r20, %r106;
	@%p17 bra 	$L__BB12_20;
	st.shared.u32 	[%r18], %r20;
$L__BB12_20:
	bar.sync 	0;
	ld.volatile.shared.f32 	%f49, [%r17];
	ld.volatile.shared.f32 	%f50, [%r17+64];
	setp.leu.f32 	%p18, %f49, %f50;
	@%p18 bra 	$L__BB12_22;
	ld.volatile.shared.f32 	%f51, [%r17+64];
	st.volatile.shared.f32 	[%r17], %f51;
	ld.shared.u32 	%r107, [%r18+64];
	st.shared.u32 	[%r18], %r107;
$L__BB12_22:
	ld.volatile.shared.f32 	%f52, [%r17];
	ld.volatile.shared.f32 	%f53, [%r17+64];
	setp.neu.f32 	%p19, %f52, %f53;
	@%p19 bra 	$L__BB12_25;
	ld.shared.u32 	%r21, [%r18+64];
	ld.shared.u32 	%r108, [%r18];
	setp.ge.s32 	%p20, %r21, %r108;
	@%p20 bra 	$L__BB12_25;
	st.shared.u32 	[%r18], %r21;
$L__BB12_25:
	bar.sync 	0;
	ld.volatile.shared.f32 	%f54, [%r17];
	ld.volatile.shared.f32 	%f55, [%r17+32];
	setp.leu.f32 	%p21, %f54, %f55;
	@%p21 bra 	$L__BB12_27;
	ld.volatile.shared.f32 	%f56, [%r17+32];
	st.volatile.shared.f32 	[%r17], %f56;
	ld.shared.u32 	%r109, [%r18+32];
	st.shared.u32 	[%r18], %r109;
$L__BB12_27:
	ld.volatile.shared.f32 	%f57, [%r17];
	ld.volatile.shared.f32 	%f58, [%r17+32];
	setp.neu.f32 	%p22, %f57, %f58;
	@%p22 bra 	$L__BB12_30;
	ld.shared.u32 	%r22, [%r18+32];
	ld.shared.u32 	%r110, [%r18];
	setp.ge.s32 	%p23, %r22, %r110;
	@%p23 bra 	$L__BB12_30;
	st.shared.u32 	[%r18], %r22;
$L__BB12_30:
	bar.sync 	0;
	ld.volatile.shared.f32 	%f59, [%r17];
	ld.volatile.shared.f32 	%f60, [%r17+16];
	setp.leu.f32 	%p24, %f59, %f60;
	@%p24 bra 	$L__BB12_32;
	ld.volatile.shared.f32 	%f61, [%r17+16];
	st.volatile.shared.f32 	[%r17], %f61;
	ld.shared.u32 	%r111, [%r18+16];
	st.shared.u32 	[%r18], %r111;
$L__BB12_32:
	ld.volatile.shared.f32 	%f62, [%r17];
	ld.volatile.shared.f32 	%f63, [%r17+16];
	setp.neu.f32 	%p25, %f62, %f63;
	@%p25 bra 	$L__BB12_35;
	ld.shared.u32 	%r23, [%r18+16];
	ld.shared.u32 	%r112, [%r18];
	setp.ge.s32 	%p26, %r23, %r112;
	@%p26 bra 	$L__BB12_35;
	st.shared.u32 	[%r18], %r23;
$L__BB12_35:
	bar.sync 	0;
	ld.volatile.shared.f32 	%f64, [%r17];
	ld.volatile.shared.f32 	%f65, [%r17+8];
	setp.leu.f32 	%p27, %f64, %f65;
	@%p27 bra 	$L__BB12_37;
	ld.volatile.shared.f32 	%f66, [%r17+8];
	st.volatile.shared.f32 	[%r17], %f66;
	ld.shared.u32 	%r113, [%r18+8];
	st.shared.u32 	[%r18], %r113;
$L__BB12_37:
	ld.volatile.shared.f32 	%f67, [%r17];
	ld.volatile.shared.f32 	%f68, [%r17+8];
	setp.neu.f32 	%p28, %f67, %f68;
	@%p28 bra 	$L__BB12_40;
	ld.shared.u32 	%r24, [%r18+8];
	ld.shared.u32 	%r114, [%r18];
	setp.ge.s32 	%p29, %r24, %r114;
	@%p29 bra 	$L__BB12_40;
	st.shared.u32 	[%r18], %r24;
$L__BB12_40:
	bar.sync 	0;
	ld.volatile.shared.f32 	%f69, [%r17];
	ld.volatile.shared.f32 	%f70, [%r17+4];
	setp.leu.f32 	%p30, %f69, %f70;
	@%p30 bra 	$L__BB12_42;
	ld.volatile.shared.f32 	%f71, [%r17+4];
	st.volatile.shared.f32 	[%r17], %f71;
	ld.shared.u32 	%r115, [%r18+4];
	st.shared.u32 	[%r18], %r115;
$L__BB12_42:
	ld.volatile.shared.f32 	%f72, [%r17];
	ld.volatile.shared.f32 	%f73, [%r17+4];
	setp.neu.f32 	%p31, %f72, %f73;
	@%p31 bra 	$L__BB12_45;
	ld.shared.u32 	%r25, [%r18+4];
	ld.shared.u32 	%r116, [%r18];
	setp.ge.s32 	%p32, %r25, %r116;
	@%p32 bra 	$L__BB12_45;
	st.shared.u32 	[%r18], %r25;
$L__BB12_45:
	bar.sync 	0;
$L__BB12_46:
	bar.sync 	0;
	setp.ne.s32 	%p33, %r1, 0;
	@%p33 bra 	$L__BB12_48;
	ld.shared.f32 	%f74, [sdata];
	mul.wide.u32 	%rd41, %r2, 4;
	add.s64 	%rd42, %rd4, %rd41;
	st.global.f32 	[%rd42], %f74;
	ld.shared.u32 	%r117, [_ZZ12reduceBlocksILj128ELb0EEvPKfPfjPiS3_iE3sid];
	add.s64 	%rd43, %rd3, %rd41;
	st.global.u32 	[%rd43], %r117;
$L__BB12_48:
	bar.sync 	0;
	bar.sync 	0;
	setp.lt.u32 	%p34, %r4, 2;
	@%p34 bra 	$L__BB12_108;
	setp.ne.s32 	%p35, %r1, 0;
	membar.gl;
	@%p35 bra 	$L__BB12_51;
	atom.global.inc.u32 	%r118, [retirementCount], %r4;
	add.s32 	%r119, %r4, -1;
	setp.eq.s32 	%p36, %r118, %r119;
	selp.u16 	%rs1, 1, 0, %p36;
	st.shared.u8 	[_ZZ16reduceSinglePassILj128ELb0EEvPKfPfjPiS3_iE6amLast], %rs1;
$L__BB12_51:
	bar.sync 	0;
	ld.shared.u8 	%rs2, [_ZZ16reduceSinglePassILj128ELb0EEvPKfPfjPiS3_iE6amLast];
	setp.eq.s16 	%p37, %rs2, 0;
	@%p37 bra 	$L__BB12_108;
	setp.ge.u32 	%p38, %r1, %r4;
	mov.b32 	%r150, 0;
	mov.f32 	%f103, 0f47C34F80;
	@%p38 bra 	$L__BB12_79;
	not.b32 	%r123, %r1;
	add.s32 	%r124, %r4, %r123;
	shr.u32 	%r125, %r124, 7;
	add.s32 	%r26, %r125, 1;
	and.b32  	%r27, %r26, 3;
	setp.lt.u32 	%p39, %r124, 384;
	mov.f32 	%f103, 0f47C34F80;
	mov.b32 	%r150, 0;
	mov.u32 	%r160, %r1;
	@%p39 bra 	$L__BB12_72;
	and.b32  	%r127, %r26, 67108860;
	neg.s32 	%r147, %r127;
	mul.wide.u32 	%rd44, %r1, 4;
	add.s64 	%rd45, %rd44, 1024;
	add.s64 	%rd49, %rd4, %rd45;
	add.s64 	%rd48, %rd3, %rd45;
	mov.f32 	%f103, 0f47C34F80;
	mov.b32 	%r150, 0;
	mov.u32 	%r160, %r1;
$L__BB12_55:
	ld.global.f32 	%f8, [%rd49+-1024];
	setp.geu.f32 	%p40, %f8, %f103;
	setp.leu.f32 	%p41, %f8, 0f00000000;
	or.pred  	%p42, %p40, %p41;
	@%p42 bra 	$L__BB12_57;
	ld.global.u32 	%r150, [%rd48+-1024];
	mov.f32 	%f103, %f8;
$L__BB12_57:
	setp.neu.f32 	%p43, %f8, %f103;
	@%p43 bra 	$L__BB12_59;
	ld.global.u32 	%r128, [%rd48+-1024];
	min.s32 	%r150, %r128, %r150;
$L__BB12_59:
	ld.global.f32 	%f10, [%rd49+-512];
	setp.geu.f32 	%p44, %f10, %f103;
	setp.leu.f32 	%p45, %f10, 0f00000000;
	or.pred  	%p46, %p44, %p45;
	@%p46 bra 	$L__BB12_61;
	ld.global.u32 	%r150, [%rd48+-512];
	mov.f32 	%f103, %f10;
$L__BB12_61:
	setp.neu.f32 	%p47, %f10, %f103;
	@%p47 bra 	$L__BB12_63;
	ld.global.u32 	%r129, [%rd48+-512];
	min.s32 	%r150, %r129, %r150;
$L__BB12_63:
	ld.global.f32 	%f12, [%rd49];
	setp.geu.f32 	%p48, %f12, %f103;
	setp.leu.f32 	%p49, %f12, 0f00000000;
	or.pred  	%p50, %p48, %p49;
	@%p50 bra 	$L__BB12_65;
	ld.global.u32 	%r150, [%rd48];
	mov.f32 	%f103, %f12;
$L__BB12_65:
	setp.neu.f32 	%p51, %f12, %f103;
	@%p51 bra 	$L__BB12_67;
	ld.global.u32 	%r130, [%rd48];
	min.s32 	%r150, %r130, %r150;
$L__BB12_67:
	ld.global.f32 	%f14, [%rd49+512];
	setp.geu.f32 	%p52, %f14, %f103;
	setp.leu.f32 	%p53, %f14, 0f00000000;
	or.pred  	%p54, %p52, %p53;
	@%p54 bra 	$L__BB12_69;
	ld.global.u32 	%r150, [%rd48+512];
	mov.f32 	%f103, %f14;
$L__BB12_69:
	setp.neu.f32 	%p55, %f14, %f103;
	@%p55 bra 	$L__BB12_71;
	ld.global.u32 	%r131, [%rd48+512];
	min.s32 	%r150, %r131, %r150;
$L__BB12_71:
	add.s32 	%r160, %r160, 512;
	add.s32 	%r147, %r147, 4;
	add.s64 	%rd49, %rd49, 2048;
	add.s64 	%rd48, %rd48, 2048;
	setp.ne.s32 	%p56, %r147, 0;
	@%p56 bra 	$L__BB12_55;
$L__BB12_72:
	setp.eq.s32 	%p57, %r27, 0;
	@%p57 bra 	$L__BB12_79;
	mul.wide.u32 	%rd46, %r160, 4;
	add.s64 	%rd51, %rd3, %rd46;
	add.s64 	%rd50, %rd4, %rd46;
	neg.s32 	%r161, %r27;
$L__BB12_74:
	.pragma "nounroll";
	ld.global.f32 	%f19, [%rd50];
	setp.geu.f32 	%p58, %f19, %f103;
	setp.leu.f32 	%p59, %f19, 0f00000000;
	or.pred  	%p60, %p58, %p59;
	@%p60 bra 	$L__BB12_76;
	ld.global.u32 	%r150, [%rd51];
	mov.f32 	%f103, %f19;
$L__BB12_76:
	setp.neu.f32 	%p61, %f19, %f103;
	@%p61 bra 	$L__BB12_78;
	ld.global.u32 	%r132, [%rd51];
	min.s32 	%r150, %r132, %r150;
$L__BB12_78:
	add.s64 	%rd51, %rd51, 512;
	add.s64 	%rd50, %rd50, 512;
	add.s32 	%r161, %r161, 1;
	setp.ne.s32 	%p62, %r161, 0;
	@%p62 bra 	$L__BB12_74;
$L__BB12_79:
	setp.ne.s32 	%p63, %r1, 0;
	bar.sync 	0;
	@%p63 bra 	$L__BB12_106;
	and.b32  	%r62, %r4, 3;
	setp.lt.u32 	%p64, %r4, 4;
	mov.b32 	%r177, 0;
	@%p64 bra 	$L__BB12_99;
	and.b32  	%r177, %r4, 2147483644;
	and.b32  	%r135, %r4, -4;
	neg.s32 	%r166, %r135;
	add.s64 	%rd53, %rd4, 8;
	add.s64 	%rd52, %rd3, 8;
$L__BB12_82:
	ld.global.f32 	%f23, [%rd53+-8];
	setp.geu.f32 	%p65, %f23, 0f47C34F80;
	setp.leu.f32 	%p66, %f23, 0f00000000;
	or.pred  	%p67, %p65, %p66;
	@%p67 bra 	$L__BB12_84;
	ld.global.u32 	%r150, [%rd52+-8];
	mov.f32 	%f103, %f23;
$L__BB12_84:
	setp.neu.f32 	%p68, %f23, %f103;
	@%p68 bra 	$L__BB12_86;
	ld.global.u32 	%r136, [%rd52+-8];
	min.s32 	%r150, %r136, %r150;
$L__BB12_86:
	ld.global.f32 	%f25, [%rd53+-4];
	setp.geu.f32 	%p69, %f25, 0f47C34F80;
	setp.leu.f32 	%p70, %f25, 0f00000000;
	or.pred  	%p71, %p69, %p70;
	@%p71 bra 	$L__BB12_88;
	ld.global.u32 	%r150, [%rd52+-4];
	mov.f32 	%f103, %f25;
$L__BB12_88:
	setp.neu.f32 	%p72, %f25, %f103;
	@%p72 bra 	$L__BB12_90;
	ld.global.u32 	%r137, [%rd52+-4];
	min.s32 	%r150, %r137, %r150;
$L__BB12_90:
	ld.global.f32 	%f27, [%rd53];
	setp.geu.f32 	%p73, %f27, 0f47C34F80;
	setp.leu.f32 	%p74, %f27, 0f00000000;
	or.pred  	%p75, %p73, %p74;
	@%p75 bra 	$L__BB12_92;
	ld.global.u32 	%r150, [%rd52];
	mov.f32 	%f103, %f27;
$L__BB12_92:
	setp.neu.f32 	%p76, %f27, %f103;
	@%p76 bra 	$L__BB12_94;
	ld.global.u32 	%r138, [%rd52];
	min.s32 	%r150, %r138, %r150;
$L__BB12_94:
	ld.global.f32 	%f29, [%rd53+4];
	setp.geu.f32 	%p77, %f29, 0f47C34F80;
	setp.leu.f32 	%p78, %f29, 0f00000000;
	or.pred  	%p79, %p77, %p78;
	@%p79 bra 	$L__BB12_96;
	ld.global.u32 	%r150, [%rd52+4];
	mov.f32 	%f103, %f29;
$L__BB12_96:
	setp.neu.f32 	%p80, %f29, %f103;
	@%p80 bra 	$L__BB12_98;
	ld.global.u32 	%r139, [%rd52+4];
	min.s32 	%r150, %r139, %r150;
$L__BB12_98:
	add.s32 	%r166, %r166, 4;
	add.s64 	%rd53, %rd53, 16;
	add.s64 	%rd52, %rd52, 16;
	setp.ne.s32 	%p81, %r166, 0;
	@%p81 bra 	$L__BB12_82;
$L__BB12_99:
	setp.eq.s32 	%p82, %r62, 0;
	@%p82 bra 	$L__BB12_106;
	mul.wide.u32 	%rd47, %r177, 4;
	add.s64 	%rd55, %rd3, %rd47;
	add.s64 	%rd54, %rd4, %rd47;
	neg.s32 	%r179, %r62;
$L__BB12_101:
	.pragma "nounroll";
	ld.global.f32 	%f34, [%rd54];
	setp.geu.f32 	%p83, %f34, 0f47C34F80;
	setp.leu.f32 	%p84, %f34, 0f00000000;
	or.pred  	%p85, %p83, %p84;
	@%p85 bra 	$L__BB12_103;
	ld.global.u32 	%r150, [%rd55];
	mov.f32 	%f103, %f34;
$L__BB12_103:
	setp.neu.f32 	%p86, %f34, %f103;
	@%p86 bra 	$L__BB12_105;
	ld.global.u32 	%r140, [%rd55];
	min.s32 	%r150, %r140, %r150;
$L__BB12_105:
	add.s64 	%rd55, %rd55, 4;
	add.s64 	%rd54, %rd54, 4;
	add.s32 	%r179, %r179, 1;
	setp.ne.s32 	%p87, %r179, 0;
	@%p87 bra 	$L__BB12_101;
$L__BB12_106:
	setp.ne.s32 	%p88, %r1, 0;
	bar.sync 	0;
	@%p88 bra 	$L__BB12_108;
	st.global.f32 	[%rd4], %f103;
	st.global.u32 	[%rd3], %r150;
	mov.b32 	%r141, 0;
	st.global.u32 	[retirementCount], %r141;
$L__BB12_108:
	ret;

}
	// .globl	_Z16reduceSinglePassILj64ELb0EEvPKfPfjPiS3_i
.visible .entry _Z16reduceSinglePassILj64ELb0EEvPKfPfjPiS3_i(
	.param .u64 .ptr .align 1 _Z16reduceSinglePassILj64ELb0EEvPKfPfjPiS3_i_param_0,
	.param .u64 .ptr .align 1 _Z16reduceSinglePassILj64ELb0EEvPKfPfjPiS3_i_param_1,
	.param .u32 _Z16reduceSinglePassILj64ELb0EEvPKfPfjPiS3_i_param_2,
	.param .u64 .ptr .align 1 _Z16reduceSinglePassILj64ELb0EEvPKfPfjPiS3_i_param_3,
	.param .u64 .ptr .align 1 _Z16reduceSinglePassILj64ELb0EEvPKfPfjPiS3_i_param_4,
	.param .u32 _Z16reduceSinglePassILj64ELb0EEvPKfPfjPiS3_i_param_5
)
{
	.reg .pred 	%p<85>;
	.reg .b16 	%rs<3>;
	.reg .b32 	%r<181>;
	.reg .b32 	%f<99>;
	.reg .b64 	%rd<56>;
	// demoted variable
	.shared .align 4 .b8 _ZZ12reduceBlocksILj64ELb0EEvPKfPfjPiS3_iE3sid[2048];
	// demoted variable
	.shared .align 1 .u8 _ZZ16reduceSinglePassILj64ELb0EEvPKfPfjPiS3_iE6amLast;
	ld.param.u64 	%rd29, [_Z16reduceSinglePassILj64ELb0EEvPKfPfjPiS3_i_param_0];
	ld.param.u64 	%rd30, [_Z16reduceSinglePassILj64ELb0EEvPKfPfjPiS3_i_param_1];
	ld.param.u32 	%r95, [_Z16reduceSinglePassILj64ELb0EEvPKfPfjPiS3_i_param_2];
	ld.param.u64 	%rd31, [_Z16reduceSinglePassILj64ELb0EEvPKfPfjPiS3_i_param_3];
	ld.param.u64 	%rd32, [_Z16reduceSinglePassILj64ELb0EEvPKfPfjPiS3_i_param_4];
	ld.param.u32 	%r96, [_Z16reduceSinglePassILj64ELb0EEvPKfPfjPiS3_i_param_5];
	cvta.to.global.u64 	%rd1, %rd32;
	cvta.to.global.u64 	%rd2, %rd29;
	cvta.to.global.u64 	%rd3, %rd31;
	cvta.to.global.u64 	%rd4, %rd30;
	mov.u32 	%r1, %tid.x;
	mov.u32 	%r2, %ctaid.x;
	shl.b32 	%r97, %r2, 7;
	add.s32 	%r139, %r97, %r1;
	mov.u32 	%r4, %nctaid.x;
	setp.ge.u32 	%p1, %r139, %r95;
	mov.f32 	%f75, 0f497423F0;
	@%p1 bra 	$L__BB13_8;
	mul.lo.s32 	%r5, %r96, %r95;
	shl.b32 	%r6, %r4, 7;
	mov.f32 	%f75, 0f497423F0;
	mov.u32 	%r140, %r139;
$L__BB13_2:
	add.s32 	%r9, %r140, %r5;
	mul.wide.u32 	%rd33, %r9, 4;
	add.s64 	%rd34, %rd2, %rd33;
	ld.global.f32 	%f2, [%rd34];
	setp.geu.f32 	%p2, %f2, %f75;
	setp.leu.f32 	%p3, %f2, 0f00000000;
	or.pred  	%p4, %p2, %p3;
	@%p4 bra 	$L__BB13_4;
	add.s64 	%rd36, %rd1, %rd33;
	ld.global.u32 	%r139, [%rd36];
	mov.f32 	%f75, %f2;
$L__BB13_4:
	add.s32 	%r98, %r140, 64;
	setp.ge.u32 	%p5, %r98, %r95;
	@%p5 bra 	$L__BB13_7;
	add.s32 	%r12, %r9, 64;
	mul.wide.u32 	%rd37, %r12, 4;
	add.s64 	%rd38, %rd2, %rd37;
	ld.global.f32 	%f4, [%rd38];
	setp.geu.f32 	%p6, %f4, %f75;
	setp.leu.f32 	%p7, %f4, 0f00000000;
	or.pred  	%p8, %p6, %p7;
	@%p8 bra 	$L__BB13_7;
	add.s64 	%rd40, %rd1, %rd37;
	ld.global.u32 	%r139, [%rd40];
	mov.f32 	%f75, %f4;
$L__BB13_7:
	add.s32 	%r140, %r140, %r6;
	setp.lt.u32 	%p9, %r140, %r95;
	@%p9 bra 	$L__BB13_2;
$L__BB13_8:
	bar.sync 	0;
	shl.b32 	%r99, %r1, 2;
	mov.u32 	%r100, sdata;
	add.s32 	%r17, %r100, %r99;
	st.volatile.shared.f32 	[%r17], %f75;
	mov.u32 	%r101, _ZZ12reduceBlocksILj64ELb0EEvPKfPfjPiS3_iE3sid;
	add.s32 	%r18, %r101, %r99;
	st.shared.u32 	[%r18], %r139;
	bar.sync 	0;
	setp.gt.u32 	%p10, %r1, 31;
	@%p10 bra 	$L__BB13_40;
	ld.volatile.shared.f32 	%f39, [%r17];
	ld.volatile.shared.f32 	%f40, [%r17+128];
	setp.leu.f32 	%p11, %f39, %f40;
	@%p11 bra 	$L__BB13_11;
	ld.volatile.shared.f32 	%f41, [%r17+128];
	st.volatile.shared.f32 	[%r17], %f41;
	ld.shared.u32 	%r102, [%r18+128];
	st.shared.u32 	[%r18], %r102;
$L__BB13_11:
	ld.volatile.shared.f32 	%f42, [%r17];
	ld.volatile.shared.f32 	%f43, [%r17+128];
	setp.neu.f32 	%p12, %f42, %f43;
	@%p12 bra 	$L__BB13_14;
	ld.shared.u32 	%r19, [%r18+128];
	ld.shared.u32 	%r103, [%r18];
	setp.ge.s32 	%p13, %r19, %r103;
	@%p13 bra 	$L__BB13_14;
	st.shared.u32 	[%r18], %r19;
$L__BB13_14:
	bar.sync 	0;
	ld.volatile.shared.f32 	%f44, [%r17];
	ld.volatile.shared.f32 	%f45, [%r17+64];
	setp.leu.f32 	%p14, %f44, %f45;
	@%p14 bra 	$L__BB13_16;
	ld.volatile.shared.f32 	%f46, [%r17+64];
	st.volatile.shared.f32 	[%r17], %f46;
	ld.shared.u32 	%r104, [%r18+64];
	st.shared.u32 	[%r18], %r104;
$L__BB13_16:
	ld.volatile.shared.f32 	%f47, [%r17];
	ld.volatile.shared.f32 	%f48, [%r17+64];
	setp.neu.f32 	%p15, %f47, %f48;
	@%p15 bra 	$L__BB13_19;
	ld.shared.u32 	%r20, [%r18+64];
	ld.shared.u32 	%r105, [%r18];
	setp.ge.s32 	%p16, %r20, %r105;
	@%p16 bra 	$L__BB13_19;
	st.shared.u32 	[%r18], %r20;
$L__BB13_19:
	bar.sync 	0;
	ld.volatile.shared.f32 	%f49, [%r17];
	ld.volatile.shared.f32 	%f50, [%r17+32];
	setp.leu.f32 	%p17, %f49, %f50;
	@%p17 bra 	$L__BB13_21;
	ld.volatile.shared.f32 	%f51, [%r17+32];
	st.volatile.shared.f32 	[%r17], %f51;
	ld.shared.u32 	%r106, [%r18+32];
	st.shared.u32 	[%r18], %r106;
$L__BB13_21:
	ld.volatile.shared.f32 	%f52, [%r17];
	ld.volatile.shared.f32 	%f53, [%r17+32];
	setp.neu.f32 	%p18, %f52, %f53;
	@%p18 bra 	$L__BB13_24;
	ld.shared.u32 	%r21, [%r18+32];
	ld.shared.u32 	%r107, [%r18];
	setp.ge.s32 	%p19, %r21, %r107;
	@%p19 bra 	$L__BB13_24;
	st.shared.u32 	[%r18], %r21;
$L__BB13_24:
	bar.sync 	0;
	ld.volatile.shared.f32 	%f54, [%r17];
	ld.volatile.shared.f32 	%f55, [%r17+16];
	setp.leu.f32 	%p20, %f54, %f55;
	@%p20 bra 	$L__BB13_26;
	ld.volatile.shared.f32 	%f56, [%r17+16];
	st.volatile.shared.f32 	[%r17], %f56;
	ld.shared.u32 	%r108, [%r18+16];
	st.shared.u32 	[%r18], %r108;
$L__BB13_26:
	ld.volatile.shared.f32 	%f57, [%r17];
	ld.volatile.shared.f32 	%f58, [%r17+16];
	setp.neu.f32 	%p21, %f57, %f58;
	@%p21 bra 	$L__BB13_29;
	ld.shared.u32 	%r22, [%r18+16];
	ld.shared.u32 	%r109, [%r18];
	setp.ge.s32 	%p22, %r22, %r109;
	@%p22 bra 	$L__BB13_29;
	st.shared.u32 	[%r18], %r22;
$L__BB13_29:
	bar.sync 	0;
	ld.volatile.shared.f32 	%f59, [%r17];
	ld.volatile.shared.f32 	%f60, [%r17+8];
	setp.leu.f32 	%p23, %f59, %f60;
	@%p23 bra 	$L__BB13_31;
	ld.volatile.shared.f32 	%f61, [%r17+8];
	st.volatile.shared.f32 	[%r17], %f61;
	ld.shared.u32 	%r110, [%r18+8];
	st.shared.u32 	[%r18], %r110;
$L__BB13_31:
	ld.volatile.shared.f32 	%f62, [%r17];
	ld.volatile.shared.f32 	%f63, [%r17+8];
	setp.neu.f32 	%p24, %f62, %f63;
	@%p24 bra 	$L__BB13_34;
	ld.shared.u32 	%r23, [%r18+8];
	ld.shared.u32 	%r111, [%r18];
	setp.ge.s32 	%p25, %r23, %r111;
	@%p25 bra 	$L__BB13_34;
	st.shared.u32 	[%r18], %r23;
$L__BB13_34:
	bar.sync 	0;
	ld.volatile.shared.f32 	%f64, [%r17];
	ld.volatile.shared.f32 	%f65, [%r17+4];
	setp.leu.f32 	%p26, %f64, %f65;
	@%p26 bra 	$L__BB13_36;
	ld.volatile.shared.f32 	%f66, [%r17+4];
	st.volatile.shared.f32 	[%r17], %f66;
	ld.shared.u32 	%r112, [%r18+4];
	st.shared.u32 	[%r18], %r112;
$L__BB13_36:
	ld.volatile.shared.f32 	%f67, [%r17];
	ld.volatile.shared.f32 	%f68, [%r17+4];
	setp.neu.f32 	%p27, %f67, %f68;
	@%p27 bra 	$L__BB13_39;
	ld.shared.u32 	%r24, [%r18+4];
	ld.shared.u32 	%r113, [%r18];
	setp.ge.s32 	%p28, %r24, %r113;
	@%p28 bra 	$L__BB13_39;
	st.shared.u32 	[%r18], %r24;
$L__BB13_39:
	bar.sync 	0;
$L__BB13_40:
	bar.sync 	0;
	setp.ne.s32 	%p29, %r1, 0;
	@%p29 bra 	$L__BB13_42;
	ld.shared.f32 	%f69, [sdata];
	mul.wide.u32 	%rd41, %r2, 4;
	add.s64 	%rd42, %rd4, %rd41;
	st.global.f32 	[%rd42], %f69;
	ld.shared.u32 	%r114, [_ZZ12reduceBlocksILj64ELb0EEvPKfPfjPiS3_iE3sid];
	add.s64 	%rd43, %rd3, %rd41;
	st.global.u32 	[%rd43], %r114;
$L__BB13_42:
	bar.sync 	0;
	bar.sync 	0;
	setp.lt.u32 	%p30, %r4, 2;
	@%p30 bra 	$L__BB13_102;
	setp.ne.s32 	%p31, %r1, 0;
	membar.gl;
	@%p31 bra 	$L__BB13_45;
	atom.global.inc.u32 	%r115, [retirementCount], %r4;
	add.s32 	%r116, %r4, -1;
	setp.eq.s32 	%p32, %r115, %r116;
	selp.u16 	%rs1, 1, 0, %p32;
	st.shared.u8 	[_ZZ16reduceSinglePassILj64ELb0EEvPKfPfjPiS3_iE6amLast], %rs1;
$L__BB13_45:
	bar.sync 	0;
	ld.shared.u8 	%rs2, [_ZZ16reduceSinglePassILj64ELb0EEvPKfPfjPiS3_iE6amLast];
	setp.eq.s16 	%p33, %rs2, 0;
	@%p33 bra 	$L__BB13_102;
	setp.ge.u32 	%p34, %r1, %r4;
	mov.b32 	%r147, 0;
	mov.f32 	%f98, 0f47C34F80;
	@%p34 bra 	$L__BB13_73;
	not.b32 	%r120, %r1;
	add.s32 	%r121, %r4, %r120;
	shr.u32 	%r122, %r121, 6;
	add.s32 	%r25, %r122, 1;
	and.b32  	%r26, %r25, 3;
	setp.lt.u32 	%p35, %r121, 192;
	mov.f32 	%f98, 0f47C34F80;
	mov.b32 	%r147, 0;
	mov.u32 	%r157, %r1;
	@%p35 bra 	$L__BB13_66;
	and.b32  	%r124, %r25, 134217724;
	neg.s32 	%r144, %r124;
	mul.wide.u32 	%rd44, %r1, 4;
	add.s64 	%rd45, %rd44, 512;
	add.s64 	%rd49, %rd4, %rd45;
	add.s64 	%rd48, %rd3, %rd45;
	mov.f32 	%f98, 0f47C34F80;
	mov.b32 	%r147, 0;
	mov.u32 	%r157, %r1;
$L__BB13_49:
	ld.global.f32 	%f8, [%rd49+-512];
	setp.geu.f32 	%p36, %f8, %f98;
	setp.leu.f32 	%p37, %f8, 0f00000000;
	or.pred  	%p38, %p36, %p37;
	@%p38 bra 	$L__BB13_51;
	ld.global.u32 	%r147, [%rd48+-512];
	mov.f32 	%f98, %f8;
$L__BB13_51:
	setp.neu.f32 	%p39, %f8, %f98;
	@%p39 bra 	$L__BB13_53;
	ld.global.u32 	%r125, [%rd48+-512];
	min.s32 	%r147, %r125, %r147;
$L__BB13_53:
	ld.global.f32 	%f10, [%rd49+-256];
	setp.geu.f32 	%p40, %f10, %f98;
	setp.leu.f32 	%p41, %f10, 0f00000000;
	or.pred  	%p42, %p40, %p41;
	@%p42 bra 	$L__BB13_55;
	ld.global.u32 	%r147, [%rd48+-256];
	mov.f32 	%f98, %f10;
$L__BB13_55:
	setp.neu.f32 	%p43, %f10, %f98;
	@%p43 bra 	$L__BB13_57;
	ld.global.u32 	%r126, [%rd48+-256];
	min.s32 	%r147, %r126, %r147;
$L__BB13_57:
	ld.global.f32 	%f12, [%rd49];
	setp.geu.f32 	%p44, %f12, %f98;
	setp.leu.f32 	%p45, %f12, 0f00000000;
	or.pred  	%p46, %p44, %p45;
	@%p46 bra 	$L__BB13_59;
	ld.global.u32 	%r147, [%rd48];
	mov.f32 	%f98, %f12;
$L__BB13_59:
	setp.neu.f32 	%p47, %f12, %f98;
	@%p47 bra 	$L__BB13_61;
	ld.global.u32 	%r127, [%rd48];
	min.s32 	%r147, %r127, %r147;
$L__BB13_61:
	ld.global.f32 	%f14, [%rd49+256];
	setp.geu.f32 	%p48, %f14, %f98;
	setp.leu.f32 	%p49, %f14, 0f00000000;
	or.pred  	%p50, %p48, %p49;
	@%p50 bra 	$L__BB13_63;
	ld.global.u32 	%r147, [%rd48+256];
	mov.f32 	%f98, %f14;
$L__BB13_63:
	setp.neu.f32 	%p51, %f14, %f98;
	@%p51 bra 	$L__BB13_65;
	ld.global.u32 	%r128, [%rd48+256];
	min.s32 	%r147, %r128, %r147;
$L__BB13_65:
	add.s32 	%r157, %r157, 256;
	add.s32 	%r144, %r144, 4;
	add.s64 	%rd49, %rd49, 1024;
	add.s64 	%rd48, %rd48, 1024;
	setp.ne.s32 	%p52, %r144, 0;
	@%p52 bra 	$L__BB13_49;
$L__BB13_66:
	setp.eq.s32 	%p53, %r26, 0;
	@%p53 bra 	$L__BB13_73;
	mul.wide.u32 	%rd46, %r157, 4;
	add.s64 	%rd51, %rd3, %rd46;
	add.s64 	%rd50, %rd4, %rd46;
	neg.s32 	%r158, %r26;
$L__BB13_68:
	.pragma "nounroll";
	ld.global.f32 	%f19, [%rd50];
	setp.geu.f32 	%p54, %f19, %f98;
	setp.leu.f32 	%p55, %f19, 0f00000000;
	or.pred  	%p56, %p54, %p55;
	@%p56 bra 	$L__BB13_70;
	ld.global.u32 	%r147, [%rd51];
	mov.f32 	%f98, %f19;
$L__BB13_70:
	setp.neu.f32 	%p57, %f19, %f98;
	@%p57 bra 	$L__BB13_72;
	ld.global.u32 	%r129, [%rd51];
	min.s32 	%r147, %r129, %r147;
$L__BB13_72:
	add.s64 	%rd51, %rd51, 256;
	add.s64 	%rd50, %rd50, 256;
	add.s32 	%r158, %r158, 1;
	setp.ne.s32 	%p58, %r158, 0;
	@%p58 bra 	$L__BB13_68;
$L__BB13_73:
	setp.ne.s32 	%p59, %r1, 0;
	bar.sync 	0;
	@%p59 bra 	$L__BB13_100;
	and.b32  	%r61, %r4, 3;
	setp.lt.u32 	%p60, %r4, 4;
	mov.b32 	%r174, 0;
	@%p60 bra 	$L__BB13_93;
	and.b32  	%r174, %r4, 2147483644;
	and.b32  	%r132, %r4, -4;
	neg.s32 	%r163, %r132;
	add.s64 	%rd53, %rd4, 8;
	add.s64 	%rd52, %rd3, 8;
$L__BB13_76:
	ld.global.f32 	%f23, [%rd53+-8];
	setp.geu.f32 	%p61, %f23, 0f47C34F80;
	setp.leu.f32 	%p62, %f23, 0f00000000;
	or.pred  	%p63, %p61, %p62;
	@%p63 bra 	$L__BB13_78;
	ld.global.u32 	%r147, [%rd52+-8];
	mov.f32 	%f98, %f23;
$L__BB13_78:
	setp.neu.f32 	%p64, %f23, %f98;
	@%p64 bra 	$L__BB13_80;
	ld.global.u32 	%r133, [%rd52+-8];
	min.s32 	%r147, %r133, %r147;
$L__BB13_80:
	ld.global.f32 	%f25, [%rd53+-4];
	setp.geu.f32 	%p65, %f25, 0f47C34F80;
	setp.leu.f32 	%p66, %f25, 0f00000000;
	or.pred  	%p67, %p65, %p66;
	@%p67 bra 	$L__BB13_82;
	ld.global.u32 	%r147, [%rd52+-4];
	mov.f32 	%f98, %f25;
$L__BB13_82:
	setp.neu.f32 	%p68, %f25, %f98;
	@%p68 bra 	$L__BB13_84;
	ld.global.u32 	%r134, [%rd52+-4];
	min.s32 	%r147, %r134, %r147;
$L__BB13_84:
	ld.global.f32 	%f27, [%rd53];
	setp.geu.f32 	%p69, %f27, 0f47C34F80;
	setp.leu.f32 	%p70, %f27, 0f00000000;
	or.pred  	%p71, %p69, %p70;
	@%p71 bra 	$L__BB13_86;
	ld.global.u32 	%r147, [%rd52];
	mov.f32 	%f98, %f27;
$L__BB13_86:
	setp.neu.f32 	%p72, %f27, %f98;
	@%p72 bra 	$L__BB13_88;
	ld.global.u32 	%r135, [%rd52];
	min.s32 	%r147, %r135, %r147;
$L__BB13_88:
	ld.global.f32 	%f29, [%rd53+4];
	setp.geu.f32 	%p73, %f29, 0f47C34F80;
	setp.leu.f32 	%p74, %f29, 0f00000000;
	or.pred  	%p75, %p73, %p74;
	@%p75 bra 	$L__BB13_90;
	ld.global.u32 	%r147, [%rd52+4];
	mov.f32 	%f98, %f29;
$L__BB13_90:
	setp.neu.f32 	%p76, %f29, %f98;
	@%p76 bra 	$L__BB13_92;
	ld.global.u32 	%r136, [%rd52+4];
	min.s32 	%r147, %r136, %r147;
$L__BB13_92:
	add.s32 	%r163, %r163, 4;
	add.s64 	%rd53, %rd53, 16;
	add.s64 	%rd52, %rd52, 16;
	setp.ne.s32 	%p77, %r163, 0;
	@%p77 bra 	$L__BB13_76;
$L__BB13_93:
	setp.eq.s32 	%p78, %r61, 0;
	@%p78 bra 	$L__BB13_100;
	mul.wide.u32 	%rd47, %r174, 4;
	add.s64 	%rd55, %rd3, %rd47;
	add.s64 	%rd54, %rd4, %rd47;
	neg.s32 	%r176, %r61;
$L__BB13_95:
	.pragma "nounroll";
	ld.global.f32 	%f34, [%rd54];
	setp.geu.f32 	%p79, %f34, 0f47C34F80;
	setp.leu.f32 	%p80, %f34, 0f00000000;
	or.pred  	%p81, %p79, %p80;
	@%p81 bra 	$L__BB13_97;
	ld.global.u32 	%r147, [%rd55];
	mov.f32 	%f98, %f34;
$L__BB13_97:
	setp.neu.f32 	%p82, %f34, %f98;
	@%p82 bra 	$L__BB13_99;
	ld.global.u32 	%r137, [%rd55];
	min.s32 	%r147, %r137, %r147;
$L__BB13_99:
	add.s64 	%rd55, %rd55, 4;
	add.s64 	%rd54, %rd54, 4;
	add.s32 	%r176, %r176, 1;
	setp.ne.s32 	%p83, %r176, 0;
	@%p83 bra 	$L__BB13_95;
$L__BB13_100:
	setp.ne.s32 	%p84, %r1, 0;
	bar.sync 	0;
	@%p84 bra 	$L__BB13_102;
	st.global.f32 	[%rd4], %f98;
	st.global.u32 	[%rd3], %r147;
	mov.b32 	%r138, 0;
	st.global.u32 	[retirementCount], %r138;
$L__BB13_102:
	ret;

}
	// .globl	_Z16reduceSinglePassILj32ELb0EEvPKfPfjPiS3_i
.visible .entry _Z16reduceSinglePassILj32ELb0EEvPKfPfjPiS3_i(
	.param .u64 .ptr .align 1 _Z16reduceSinglePassILj32ELb0EEvPKfPfjPiS3_i_param_0,
	.param .u64 .ptr .align 1 _Z16reduceSinglePassILj32ELb0EEvPKfPfjPiS3_i_param_1,
	.param .u32 _Z16reduceSinglePassILj32ELb0EEvPKfPfjPiS3_i_param_2,
	.param .u64 .ptr .align 1 _Z16reduceSinglePassILj32ELb0EEvPKfPfjPiS3_i_param_3,
	.param .u64 .ptr .align 1 _Z16reduceSinglePassILj32ELb0EEvPKfPfjPiS3_i_param_4,
	.param .u32 _Z16reduceSinglePassILj32ELb0EEvPKfPfjPiS3_i_param_5
)
{
	.reg .pred 	%p<82>;
	.reg .b16 	%rs<3>;
	.reg .b32 	%r<178>;
	.reg .b32 	%f<94>;
	.reg .b64 	%rd<56>;
	// demoted variable
	.shared .align 4 .b8 _ZZ12reduceBlocksILj32ELb0EEvPKfPfjPiS3_iE3sid[2048];
	// demoted variable
	.shared .align 1 .u8 _ZZ16reduceSinglePassILj32ELb0EEvPKfPfjPiS3_iE6amLast;
	ld.param.u64 	%rd29, [_Z16reduceSinglePassILj32ELb0EEvPKfPfjPiS3_i_param_0];
	ld.param.u64 	%rd30, [_Z16reduceSinglePassILj32ELb0EEvPKfPfjPiS3_i_param_1];
	ld.param.u32 	%r94, [_Z16reduceSinglePassILj32ELb0EEvPKfPfjPiS3_i_param_2];
	ld.param.u64 	%rd31, [_Z16reduceSinglePassILj32ELb0EEvPKfPfjPiS3_i_param_3];
	ld.param.u64 	%rd32, [_Z16reduceSinglePassILj32ELb0EEvPKfPfjPiS3_i_param_4];
	ld.param.u32 	%r95, [_Z16reduceSinglePassILj32ELb0EEvPKfPfjPiS3_i_param_5];
	cvta.to.global.u64 	%rd1, %rd32;
	cvta.to.global.u64 	%rd2, %rd29;
	cvta.to.global.u64 	%rd3, %rd31;
	cvta.to.global.u64 	%rd4, %rd30;
	mov.u32 	%r1, %tid.x;
	mov.u32 	%r2, %ctaid.x;
	shl.b32 	%r96, %r2, 6;
	add.s32 	%r136, %r96, %r1;
	mov.u32 	%r4, %nctaid.x;
	setp.ge.u32 	%p1, %r136, %r94;
	mov.f32 	%f70, 0f497423F0;
	@%p1 bra 	$L__BB14_8;
	mul.lo.s32 	%r5, %r95, %r94;
	shl.b32 	%r6, %r4, 6;
	mov.f32 	%f70, 0f497423F0;
	mov.u32 	%r137, %r136;
$L__BB14_2:
	add.s32 	%r9, %r137, %r5;
	mul.wide.u32 	%rd33, %r9, 4;
	add.s64 	%rd34, %rd2, %rd33;
	ld.global.f32 	%f2, [%rd34];
	setp.geu.f32 	%p2, %f2, %f70;
	setp.leu.f32 	%p3, %f2, 0f00000000;
	or.pred  	%p4, %p2, %p3;
	@%p4 bra 	$L__BB14_4;
	add.s64 	%rd36, %rd1, %rd33;
	ld.global.u32 	%r136, [%rd36];
	mov.f32 	%f70, %f2;
$L__BB14_4:
	add.s32 	%r97, %r137, 32;
	setp.ge.u32 	%p5, %r97, %r94;
	@%p5 bra 	$L__BB14_7;
	add.s32 	%r12, %r9, 32;
	mul.wide.u32 	%rd37, %r12, 4;
	add.s64 	%rd38, %rd2, %rd37;
	ld.global.f32 	%f4, [%rd38];
	setp.geu.f32 	%p6, %f4, %f70;
	setp.leu.f32 	%p7, %f4, 0f00000000;
	or.pred  	%p8, %p6, %p7;
	@%p8 bra 	$L__BB14_7;
	add.s64 	%rd40, %rd1, %rd37;
	ld.global.u32 	%r136, [%rd40];
	mov.f32 	%f70, %f4;
$L__BB14_7:
	add.s32 	%r137, %r137, %r6;
	setp.lt.u32 	%p9, %r137, %r94;
	@%p9 bra 	$L__BB14_2;
$L__BB14_8:
	bar.sync 	0;
	shl.b32 	%r98, %r1, 2;
	mov.u32 	%r99, sdata;
	add.s32 	%r17, %r99, %r98;
	st.volatile.shared.f32 	[%r17], %f70;
	mov.u32 	%r100, _ZZ12reduceBlocksILj32ELb0EEvPKfPfjPiS3_iE3sid;
	add.s32 	%r18, %r100, %r98;
	st.shared.u32 	[%r18], %r136;
	bar.sync 	0;
	setp.gt.u32 	%p10, %r1, 31;
	@%p10 bra 	$L__BB14_35;
	bar.sync 	0;
	ld.volatile.shared.f32 	%f39, [%r17];
	ld.volatile.shared.f32 	%f40, [%r17+64];
	setp.leu.f32 	%p11, %f39, %f40;
	@%p11 bra 	$L__BB14_11;
	ld.volatile.shared.f32 	%f41, [%r17+64];
	st.volatile.shared.f32 	[%r17], %f41;
	ld.shared.u32 	%r101, [%r18+64];
	st.shared.u32 	[%r18], %r101;
$L__BB14_11:
	ld.volatile.shared.f32 	%f42, [%r17];
	ld.volatile.shared.f32 	%f43, [%r17+64];
	setp.neu.f32 	%p12, %f42, %f43;
	@%p12 bra 	$L__BB14_14;
	ld.shared.u32 	%r19, [%r18+64];
	ld.shared.u32 	%r102, [%r18];
	setp.ge.s32 	%p13, %r19, %r102;
	@%p13 bra 	$L__BB14_14;
	st.shared.u32 	[%r18], %r19;
$L__BB14_14:
	bar.sync 	0;
	ld.volatile.shared.f32 	%f44, [%r17];
	ld.volatile.shared.f32 	%f45, [%r17+32];
	setp.leu.f32 	%p14, %f44, %f45;
	@%p14 bra 	$L__BB14_16;
	ld.volatile.shared.f32 	%f46, [%r17+32];
	st.volatile.shared.f32 	[%r17], %f46;
	ld.shared.u32 	%r103, [%r18+32];
	st.shared.u32 	[%r18], %r103;
$L__BB14_16:
	ld.volatile.shared.f32 	%f47, [%r17];
	ld.volatile.shared.f32 	%f48, [%r17+32];
	setp.neu.f32 	%p15, %f47, %f48;
	@%p15 bra 	$L__BB14_19;
	ld.shared.u32 	%r20, [%r18+32];
	ld.shared.u32 	%r104, [%r18];
	setp.ge.s32 	%p16, %r20, %r104;
	@%p16 bra 	$L__BB14_19;
	st.shared.u32 	[%r18], %r20;
$L__BB14_19:
	bar.sync 	0;
	ld.volatile.shared.f32 	%f49, [%r17];
	ld.volatile.shared.f32 	%f50, [%r17+16];
	setp.leu.f32 	%p17, %f49, %f50;
	@%p17 bra 	$L__BB14_21;
	ld.volatile.shared.f32 	%f51, [%r17+16];
	st.volatile.shared.f32 	[%r17], %f51;
	ld.shared.u32 	%r105, [%r18+16];
	st.shared.u32 	[%r18], %r105;
$L__BB14_21:
	ld.volatile.shared.f32 	%f52, [%r17];
	ld.volatile.shared.f32 	%f53, [%r17+16];
	setp.neu.f32 	%p18, %f52, %f53;
	@%p18 bra 	$L__BB14_24;
	ld.shared.u32 	%r21, [%r18+16];
	ld.shared.u32 	%r106, [%r18];
	setp.ge.s32 	%p19, %r21, %r106;
	@%p19 bra 	$L__BB14_24;
	st.shared.u32 	[%r18], %r21;
$L__BB14_24:
	bar.sync 	0;
	ld.volatile.shared.f32 	%f54, [%r17];
	ld.volatile.shared.f32 	%f55, [%r17+8];
	setp.leu.f32 	%p20, %f54, %f55;
	@%p20 bra 	$L__BB14_26;
	ld.volatile.shared.f32 	%f56, [%r17+8];
	st.volatile.shared.f32 	[%r17], %f56;
	ld.shared.u32 	%r107, [%r18+8];
	st.shared.u32 	[%r18], %r107;
$L__BB14_26:
	ld.volatile.shared.f32 	%f57, [%r17];
	ld.volatile.shared.f32 	%f58, [%r17+8];
	setp.neu.f32 	%p21, %f57, %f58;
	@%p21 bra 	$L__BB14_29;
	ld.shared.u32 	%r22, [%r18+8];
	ld.shared.u32 	%r108, [%r18];
	setp.ge.s32 	%p22, %r22, %r108;
	@%p22 bra 	$L__BB14_29;
	st.shared.u32 	[%r18], %r22;
$L__BB14_29:
	bar.sync 	0;
	ld.volatile.shared.f32 	%f59, [%r17];
	ld.volatile.shared.f32 	%f60, [%r17+4];
	setp.leu.f32 	%p23, %f59, %f60;
	@%p23 bra 	$L__BB14_31;
	ld.volatile.shared.f32 	%f61, [%r17+4];
	st.volatile.shared.f32 	[%r17], %f61;
	ld.shared.u32 	%r109, [%r18+4];
	st.shared.u32 	[%r18], %r109;
$L__BB14_31:
	ld.volatile.shared.f32 	%f62, [%r17];
	ld.volatile.shared.f32 	%f63, [%r17+4];
	setp.neu.f32 	%p24, %f62, %f63;
	@%p24 bra 	$L__BB14_34;
	ld.shared.u32 	%r23, [%r18+4];
	ld.shared.u32 	%r110, [%r18];
	setp.ge.s32 	%p25, %r23, %r110;
	@%p25 bra 	$L__BB14_34;
	st.shared.u32 	[%r18], %r23;
$L__BB14_34:
	bar.sync 	0;
$L__BB14_35:
	bar.sync 	0;
	setp.ne.s32 	%p26, %r1, 0;
	@%p26 bra 	$L__BB14_37;
	ld.shared.f32 	%f64, [sdata];
	mul.wide.u32 	%rd41, %r2, 4;
	add.s64 	%rd42, %rd4, %rd41;
	st.global.f32 	[%rd42], %f64;
	ld.shared.u32 	%r111, [_ZZ12reduceBlocksILj32ELb0EEvPKfPfjPiS3_iE3sid];
	add.s64 	%rd43, %rd3, %rd41;
	st.global.u32 	[%rd43], %r111;
$L__BB14_37:
	bar.sync 	0;
	bar.sync 	0;
	setp.lt.u32 	%p27, %r4, 2;
	@%p27 bra 	$L__BB14_97;
	setp.ne.s32 	%p28, %r1, 0;
	membar.gl;
	@%p28 bra 	$L__BB14_40;
	atom.global.inc.u32 	%r112, [retirementCount], %r4;
	add.s32 	%r113, %r4, -1;
	setp.eq.s32 	%p29, %r112, %r113;
	selp.u16 	%rs1, 1, 0, %p29;
	st.shared.u8 	[_ZZ16reduceSinglePassILj32ELb0EEvPKfPfjPiS3_iE6amLast], %rs1;
$L__BB14_40:
	bar.sync 	0;
	ld.shared.u8 	%rs2, [_ZZ16reduceSinglePassILj32ELb0EEvPKfPfjPiS3_iE6amLast];
	setp.eq.s16 	%p30, %rs2, 0;
	@%p30 bra 	$L__BB14_97;
	setp.ge.u32 	%p31, %r1, %r4;
	mov.b32 	%r144, 0;
	mov.f32 	%f93, 0f47C34F80;
	@%p31 bra 	$L__BB14_68;
	not.b32 	%r117, %r1;
	add.s32 	%r118, %r4, %r117;
	shr.u32 	%r119, %r118, 5;
	add.s32 	%r24, %r119, 1;
	and.b32  	%r25, %r24, 3;
	setp.lt.u32 	%p32, %r118, 96;
	mov.f32 	%f93, 0f47C34F80;
	mov.b32 	%r144, 0;
	mov.u32 	%r154, %r1;
	@%p32 bra 	$L__BB14_61;
	and.b32  	%r121, %r24, 268435452;
	neg.s32 	%r141, %r121;
	mul.wide.u32 	%rd44, %r1, 4;
	add.s64 	%rd45, %rd44, 256;
	add.s64 	%rd49, %rd4, %rd45;
	add.s64 	%rd48, %rd3, %rd45;
	mov.f32 	%f93, 0f47C34F80;
	mov.b32 	%r144, 0;
	mov.u32 	%r154, %r1;
$L__BB14_44:
	ld.global.f32 	%f8, [%rd49+-256];
	setp.geu.f32 	%p33, %f8, %f93;
	setp.leu.f32 	%p34, %f8, 0f00000000;
	or.pred  	%p35, %p33, %p34;
	@%p35 bra 	$L__BB14_46;
	ld.global.u32 	%r144, [%rd48+-256];
	mov.f32 	%f93, %f8;
$L__BB14_46:
	setp.neu.f32 	%p36, %f8, %f93;
	@%p36 bra 	$L__BB14_48;
	ld.global.u32 	%r122, [%rd48+-256];
	min.s32 	%r144, %r122, %r144;
$L__BB14_48:
	ld.global.f32 	%f10, [%rd49+-128];
	setp.geu.f32 	%p37, %f10, %f93;
	setp.leu.f32 	%p38, %f10, 0f00000000;
	or.pred  	%p39, %p37, %p38;
	@%p39 bra 	$L__BB14_50;
	ld.global.u32 	%r144, [%rd48+-128];
	mov.f32 	%f93, %f10;
$L__BB14_50:
	setp.neu.f32 	%p40, %f10, %f93;
	@%p40 bra 	$L__BB14_52;
	ld.global.u32 	%r123, [%rd48+-128];
	min.s32 	%r144, %r123, %r144;
$L__BB14_52:
	ld.global.f32 	%f12, [%rd49];
	setp.geu.f32 	%p41, %f12, %f93;
	setp.leu.f32 	%p42, %f12, 0f00000000;
	or.pred  	%p43, %p41, %p42;
	@%p43 bra 	$L__BB14_54;
	ld.global.u32 	%r144, [%rd48];
	mov.f32 	%f93, %f12;
$L__BB14_54:
	setp.neu.f32 	%p44, %f12, %f93;
	@%p44 bra 	$L__BB14_56;
	ld.global.u32 	%r124, [%rd48];
	min.s32 	%r144, %r124, %r144;
$L__BB14_56:
	ld.global.f32 	%f14, [%rd49+128];
	setp.geu.f32 	%p45, %f14, %f93;
	setp.leu.f32 	%p46, %f14, 0f00000000;
	or.pred  	%p47, %p45, %p46;
	@%p47 bra 	$L__BB14_58;
	ld.global.u32 	%r144, [%rd48+128];
	mov.f32 	%f93, %f14;
$L__BB14_58:
	setp.neu.f32 	%p48, %f14, %f93;
	@%p48 bra 	$L__BB14_60;
	ld.global.u32 	%r125, [%rd48+128];
	min.s32 	%r144, %r125, %r144;
$L__BB14_60:
	add.s32 	%r154, %r154, 128;
	add.s32 	%r141, %r141, 4;
	add.s64 	%rd49, %rd49, 512;
	add.s64 	%rd48, %rd48, 512;
	setp.ne.s32 	%p49, %r141, 0;
	@%p49 bra 	$L__BB14_44;
$L__BB14_61:
	setp.eq.s32 	%p50, %r25, 0;
	@%p50 bra 	$L__BB14_68;
	mul.wide.u32 	%rd46, %r154, 4;
	add.s64 	%rd51, %rd3, %rd46;
	add.s64 	%rd50, %rd4, %rd46;
	neg.s32 	%r155, %r25;
$L__BB14_63:
	.pragma "nounroll";
	ld.global.f32 	%f19, [%rd50];
	setp.geu.f32 	%p51, %f19, %f93;
	setp.leu.f32 	%p52, %f19, 0f00000000;
	or.pred  	%p53, %p51, %p52;
	@%p53 bra 	$L__BB14_65;
	ld.global.u32 	%r144, [%rd51];
	mov.f32 	%f93, %f19;
$L__BB14_65:
	setp.neu.f32 	%p54, %f19, %f93;
	@%p54 bra 	$L__BB14_67;
	ld.global.u32 	%r126, [%rd51];
	min.s32 	%r144, %r126, %r144;
$L__BB14_67:
	add.s64 	%rd51, %rd51, 128;
	add.s64 	%rd50, %rd50, 128;
	add.s32 	%r155, %r155, 1;
	setp.ne.s32 	%p55, %r155, 0;
	@%p55 bra 	$L__BB14_63;
$L__BB14_68:
	setp.ne.s32 	%p56, %r1, 0;
	bar.sync 	0;
	@%p56 bra 	$L__BB14_95;
	and.b32  	%r60, %r4, 3;
	setp.lt.u32 	%p57, %r4, 4;
	mov.b32 	%r171, 0;
	@%p57 bra 	$L__BB14_88;
	and.b32  	%r171, %r4, 2147483644;
	and.b32  	%r129, %r4, -4;
	neg.s32 	%r160, %r129;
	add.s64 	%rd53, %rd4, 8;
	add.s64 	%rd52, %rd3, 8;
$L__BB14_71:
	ld.global.f32 	%f23, [%rd53+-8];
	setp.geu.f32 	%p58, %f23, 0f47C34F80;
	setp.leu.f32 	%p59, %f23, 0f00000000;
	or.pred  	%p60, %p58, %p59;
	@%p60 bra 	$L__BB14_73;
	ld.global.u32 	%r144, [%rd52+-8];
	mov.f32 	%f93, %f23;
$L__BB14_73:
	setp.neu.f32 	%p61, %f23, %f93;
	@%p61 bra 	$L__BB14_75;
	ld.global.u32 	%r130, [%rd52+-8];
	min.s32 	%r144, %r130, %r144;
$L__BB14_75:
	ld.global.f32 	%f25, [%rd53+-4];
	setp.geu.f32 	%p62, %f25, 0f47C34F80;
	setp.leu.f32 	%p63, %f25, 0f00000000;
	or.pred  	%p64, %p62, %p63;
	@%p64 bra 	$L__BB14_77;
	ld.global.u32 	%r144, [%rd52+-4];
	mov.f32 	%f93, %f25;
$L__BB14_77:
	setp.neu.f32 	%p65, %f25, %f93;
	@%p65 bra 	$L__BB14_79;
	ld.global.u32 	%r131, [%rd52+-4];
	min.s32 	%r144, %r131, %r144;
$L__BB14_79:
	ld.global.f32 	%f27, [%rd53];
	setp.geu.f32 	%p66, %f27, 0f47C34F80;
	setp.leu.f32 	%p67, %f27, 0f00000000;
	or.pred  	%p68, %p66, %p67;
	@%p68 bra 	$L__BB14_81;
	ld.global.u32 	%r144, [%rd52];
	mov.f32 	%f93, %f27;
$L__BB14_81:
	setp.neu.f32 	%p69, %f27, %f93;
	@%p69 bra 	$L__BB14_83;
	ld.global.u32 	%r132, [%rd52];
	min.s32 	%r144, %r132, %r144;
$L__BB14_83:
	ld.global.f32 	%f29, [%rd53+4];
	setp.geu.f32 	%p70, %f29, 0f47C34F80;
	setp.leu.f32 	%p71, %f29, 0f00000000;
	or.pred  	%p72, %p70, %p71;
	@%p72 bra 	$L__BB14_85;
	ld.global.u32 	%r144, [%rd52+4];
	mov.f32 	%f93, %f29;
$L__BB14_85:
	setp.neu.f32 	%p73, %f29, %f93;
	@%p73 bra 	$L__BB14_87;
	ld.global.u32 	%r133, [%rd52+4];
	min.s32 	%r144, %r133, %r144;
$L__BB14_87:
	add.s32 	%r160, %r160, 4;
	add.s64 	%rd53, %rd53, 16;
	add.s64 	%rd52, %rd52, 16;
	setp.ne.s32 	%p74, %r160, 0;
	@%p74 bra 	$L__BB14_71;
$L__BB14_88:
	setp.eq.s32 	%p75, %r60, 0;
	@%p75 bra 	$L__BB14_95;
	mul.wide.u32 	%rd47, %r171, 4;
	add.s64 	%rd55, %rd3, %rd47;
	add.s64 	%rd54, %rd4, %rd47;
	neg.s32 	%r173, %r60;
$L__BB14_90:
	.pragma "nounroll";
	ld.global.f32 	%f34, [%rd54];
	setp.geu.f32 	%p76, %f34, 0f47C34F80;
	setp.leu.f32 	%p77, %f34, 0f00000000;
	or.pred  	%p78, %p76, %p77;
	@%p78 bra 	$L__BB14_92;
	ld.global.u32 	%r144, [%rd55];
	mov.f32 	%f93, %f34;
$L__BB14_92:
	setp.neu.f32 	%p79, %f34, %f93;
	@%p79 bra 	$L__BB14_94;
	ld.global.u32 	%r134, [%rd55];
	min.s32 	%r144, %r134, %r144;
$L__BB14_94:
	add.s64 	%rd55, %rd55, 4;
	add.s64 	%rd54, %rd54, 4;
	add.s32 	%r173, %r173, 1;
	setp.ne.s32 	%p80, %r173, 0;
	@%p80 bra 	$L__BB14_90;
$L__BB14_95:
	setp.ne.s32 	%p81, %r1, 0;
	bar.sync 	0;
	@%p81 bra 	$L__BB14_97;
	st.global.f32 	[%rd4], %f93;
	st.global.u32 	[%rd3], %r144;
	mov.b32 	%r135, 0;
	st.global.u32 	[retirementCount], %r135;
$L__BB14_97:
	ret;

}
	// .globl	_Z16reduceSinglePassILj16ELb0EEvPKfPfjPiS3_i
.visible .entry _Z16reduceSinglePassILj16ELb0EEvPKfPfjPiS3_i(
	.param .u64 .ptr .align 1 _Z16reduceSinglePassILj16ELb0EEvPKfPfjPiS3_i_param_0,
	.param .u64 .ptr .align 1 _Z16reduceSinglePassILj16ELb0EEvPKfPfjPiS3_i_param_1,
	.param .u32 _Z16reduceSinglePassILj16ELb0EEvPKfPfjPiS3_i_param_2,
	.param .u64 .ptr .align 1 _Z16reduceSinglePassILj16ELb0EEvPKfPfjPiS3_i_param_3,
	.param .u64 .ptr .align 1 _Z16reduceSinglePassILj16ELb0EEvPKfPfjPiS3_i_param_4,
	.param .u32 _Z16reduceSinglePassILj16ELb0EEvPKfPfjPiS3_i_param_5
)
{
	.reg .pred 	%p<79>;
	.reg .b16 	%rs<3>;
	.reg .b32 	%r<175>;
	.reg .b32 	%f<89>;
	.reg .b64 	%rd<56>;
	// demoted variable
	.shared .align 4 .b8 _ZZ12reduceBlocksILj16ELb0EEvPKfPfjPiS3_iE3sid[2048];
	// demoted variable
	.shared .align 1 .u8 _ZZ16reduceSinglePassILj16ELb0EEvPKfPfjPiS3_iE6amLast;
	ld.param.u64 	%rd29, [_Z16reduceSinglePassILj16ELb0EEvPKfPfjPiS3_i_param_0];
	ld.param.u64 	%rd30, [_Z16reduceSinglePassILj16ELb0EEvPKfPfjPiS3_i_param_1];
	ld.param.u32 	%r93, [_Z16reduceSinglePassILj16ELb0EEvPKfPfjPiS3_i_param_2];
	ld.param.u64 	%rd31, [_Z16reduceSinglePassILj16ELb0EEvPKfPfjPiS3_i_param_3];
	ld.param.u64 	%rd32, [_Z16reduceSinglePassILj16ELb0EEvPKfPfjPiS3_i_param_4];
	ld.param.u32 	%r94, [_Z16reduceSinglePassILj16ELb0EEvPKfPfjPiS3_i_param_5];
	cvta.to.global.u64 	%rd1, %rd32;
	cvta.to.global.u64 	%rd2, %rd29;
	cvta.to.global.u64 	%rd3, %rd31;
	cvta.to.global.u64 	%rd4, %rd30;
	mov.u32 	%r1, %tid.x;
	mov.u32 	%r2, %ctaid.x;
	shl.b32 	%r95, %r2, 5;
	add.s32 	%r133, %r95, %r1;
	mov.u32 	%r4, %nctaid.x;
	setp.ge.u32 	%p1, %r133, %r93;
	mov.f32 	%f65, 0f497423F0;
	@%p1 bra 	$L__BB15_8;
	mul.lo.s32 	%r5, %r94, %r93;
	shl.b32 	%r6, %r4, 5;
	mov.f32 	%f65, 0f497423F0;
	mov.u32 	%r134, %r133;
$L__BB15_2:
	add.s32 	%r9, %r134, %r5;
	mul.wide.u32 	%rd33, %r9, 4;
	add.s64 	%rd34, %rd2, %rd33;
	ld.global.f32 	%f2, [%rd34];
	setp.geu.f32 	%p2, %f2, %f65;
	setp.leu.f32 	%p3, %f2, 0f00000000;
	or.pred  	%p4, %p2, %p3;
	@%p4 bra 	$L__BB15_4;
	add.s64 	%rd36, %rd1, %rd33;
	ld.global.u32 	%r133, [%rd36];
	mov.f32 	%f65, %f2;
$L__BB15_4:
	add.s32 	%r96, %r134, 16;
	setp.ge.u32 	%p5, %r96, %r93;
	@%p5 bra 	$L__BB15_7;
	add.s32 	%r12, %r9, 16;
	mul.wide.u32 	%rd37, %r12, 4;
	add.s64 	%rd38, %rd2, %rd37;
	ld.global.f32 	%f4, [%rd38];
	setp.geu.f32 	%p6, %f4, %f65;
	setp.leu.f32 	%p7, %f4, 0f00000000;
	or.pred  	%p8, %p6, %p7;
	@%p8 bra 	$L__BB15_7;
	add.s64 	%rd40, %rd1, %rd37;
	ld.global.u32 	%r133, [%rd40];
	mov.f32 	%f65, %f4;
$L__BB15_7:
	add.s32 	%r134, %r134, %r6;
	setp.lt.u32 	%p9, %r134, %r93;
	@%p9 bra 	$L__BB15_2;
$L__BB15_8:
	bar.sync 	0;
	shl.b32 	%r97, %r1, 2;
	mov.u32 	%r98, sdata;
	add.s32 	%r17, %r98, %r97;
	st.volatile.shared.f32 	[%r17], %f65;
	mov.u32 	%r99, _ZZ12reduceBlocksILj16ELb0EEvPKfPfjPiS3_iE3sid;
	add.s32 	%r18, %r99, %r97;
	st.shared.u32 	[%r18], %r133;
	bar.sync 	0;
	setp.gt.u32 	%p10, %r1, 31;
	@%p10 bra 	$L__BB15_30;
	bar.sync 	0;
	bar.sync 	0;
	ld.volatile.shared.f32 	%f39, [%r17];
	ld.volatile.shared.f32 	%f40, [%r17+32];
	setp.leu.f32 	%p11, %f39, %f40;
	@%p11 bra 	$L__BB15_11;
	ld.volatile.shared.f32 	%f41, [%r17+32];
	st.volatile.shared.f32 	[%r17], %f41;
	ld.shared.u32 	%r100, [%r18+32];
	st.shared.u32 	[%r18], %r100;
$L__BB15_11:
	ld.volatile.shared.f32 	%f42, [%r17];
	ld.volatile.shared.f32 	%f43, [%r17+32];
	setp.neu.f32 	%p12, %f42, %f43;
	@%p12 bra 	$L__BB15_14;
	ld.shared.u32 	%r19, [%r18+32];
	ld.shared.u32 	%r101, [%r18];
	setp.ge.s32 	%p13, %r19, %r101;
	@%p13 bra 	$L__BB15_14;
	st.shared.u32 	[%r18], %r19;
$L__BB15_14:
	bar.sync 	0;
	ld.volatile.shared.f32 	%f44, [%r17];
	ld.volatile.shared.f32 	%f45, [%r17+16];
	setp.leu.f32 	%p14, %f44, %f45;
	@%p14 bra 	$L__BB15_16;
	ld.volatile.shared.f32 	%f46, [%r17+16];
	st.volatile.shared.f32 	[%r17], %f46;
	ld.shared.u32 	%r102, [%r18+16];
	st.shared.u32 	[%r18], %r102;
$L__BB15_16:
	ld.volatile.shared.f32 	%f47, [%r17];
	ld.volatile.shared.f32 	%f48, [%r17+16];
	setp.neu.f32 	%p15, %f47, %f48;
	@%p15 bra 	$L__BB15_19;
	ld.shared.u32 	%r20, [%r18+16];
	ld.shared.u32 	%r103, [%r18];
	setp.ge.s32 	%p16, %r20, %r103;
	@%p16 bra 	$L__BB15_19;
	st.shared.u32 	[%r18], %r20;
$L__BB15_19:
	bar.sync 	0;
	ld.volatile.shared.f32 	%f49, [%r17];
	ld.volatile.shared.f32 	%f50, [%r17+8];
	setp.leu.f32 	%p17, %f49, %f50;
	@%p17 bra 	$L__BB15_21;
	ld.volatile.shared.f32 	%f51, [%r17+8];
	st.volatile.shared.f32 	[%r17], %f51;
	ld.shared.u32 	%r104, [%r18+8];
	st.shared.u32 	[%r18], %r104;
$L__BB15_21:
	ld.volatile.shared.f32 	%f52, [%r17];
	ld.volatile.shared.f32 	%f53, [%r17+8];
	setp.neu.f32 	%p18, %f52, %f53;
	@%p18 bra 	$L__BB15_24;
	ld.shared.u32 	%r21, [%r18+8];
	ld.shared.u32 	%r105, [%r18];
	setp.ge.s32 	%p19, %r21, %r105;
	@%p19 bra 	$L__BB15_24;
	st.shared.u32 	[%r18], %r21;
$L__BB15_24:
	bar.sync 	0;
	ld.volatile.shared.f32 	%f54, [%r17];
	ld.volatile.shared.f32 	%f55, [%r17+4];
	setp.leu.f32 	%p20, %f54, %f55;
	@%p20 bra 	$L__BB15_26;
	ld.volatile.shared.f32 	%f56, [%r17+4];
	st.volatile.shared.f32 	[%r17], %f56;
	ld.shared.u32 	%r106, [%r18+4];
	st.shared.u32 	[%r18], %r106;
$L__BB15_26:
	ld.volatile.shared.f32 	%f57, [%r17];
	ld.volatile.shared.f32 	%f58, [%r17+4];
	setp.neu.f32 	%p21, %f57, %f58;
	@%p21 bra 	$L__BB15_29;
	ld.shared.u32 	%r22, [%r18+4];
	ld.shared.u32 	%r107, [%r18];
	setp.ge.s32 	%p22, %r22, %r107;
	@%p22 bra 	$L__BB15_29;
	st.shared.u32 	[%r18], %r22;
$L__BB15_29:
	bar.sync 	0;
$L__BB15_30:
	bar.sync 	0;
	setp.ne.s32 	%p23, %r1, 0;
	@%p23 bra 	$L__BB15_32;
	ld.shared.f32 	%f59, [sdata];
	mul.wide.u32 	%rd41, %r2, 4;
	add.s64 	%rd42, %rd4, %rd41;
	st.global.f32 	[%rd42], %f59;
	ld.shared.u32 	%r108, [_ZZ12reduceBlocksILj16ELb0EEvPKfPfjPiS3_iE3sid];
	add.s64 	%rd43, %rd3, %rd41;
	st.global.u32 	[%rd43], %r108;
$L__BB15_32:
	bar.sync 	0;
	bar.sync 	0;
	setp.lt.u32 	%p24, %r4, 2;
	@%p24 bra 	$L__BB15_92;
	setp.ne.s32 	%p25, %r1, 0;
	membar.gl;
	@%p25 bra 	$L__BB15_35;
	atom.global.inc.u32 	%r109, [retirementCount], %r4;
	add.s32 	%r110, %r4, -1;
	setp.eq.s32 	%p26, %r109, %r110;
	selp.u16 	%rs1, 1, 0, %p26;
	st.shared.u8 	[_ZZ16reduceSinglePassILj16ELb0EEvPKfPfjPiS3_iE6amLast], %rs1;
$L__BB15_35:
	bar.sync 	0;
	ld.shared.u8 	%rs2, [_ZZ16reduceSinglePassILj16ELb0EEvPKfPfjPiS3_iE6amLast];
	setp.eq.s16 	%p27, %rs2, 0;
	@%p27 bra 	$L__BB15_92;
	setp.ge.u32 	%p28, %r1, %r4;
	mov.b32 	%r141, 0;
	mov.f32 	%f88, 0f47C34F80;
	@%p28 bra 	$L__BB15_63;
	not.b32 	%r114, %r1;
	add.s32 	%r115, %r4, %r114;
	shr.u32 	%r116, %r115, 4;
	add.s32 	%r23, %r116, 1;
	and.b32  	%r24, %r23, 3;
	setp.lt.u32 	%p29, %r115, 48;
	mov.f32 	%f88, 0f47C34F80;
	mov.b32 	%r141, 0;
	mov.u32 	%r151, %r1;
	@%p29 bra 	$L__BB15_56;
	and.b32  	%r118, %r23, 536870908;
	neg.s32 	%r138, %r118;
	mul.wide.u32 	%rd44, %r1, 4;
	add.s64 	%rd45, %rd44, 128;
	add.s64 	%rd49, %rd4, %rd45;
	add.s64 	%rd48, %rd3, %rd45;
	mov.f32 	%f88, 0f47C34F80;
	mov.b32 	%r141, 0;
	mov.u32 	%r151, %r1;
$L__BB15_39:
	ld.global.f32 	%f8, [%rd49+-128];
	setp.geu.f32 	%p30, %f8, %f88;
	setp.leu.f32 	%p31, %f8, 0f00000000;
	or.pred  	%p32, %p30, %p31;
	@%p32 bra 	$L__BB15_41;
	ld.global.u32 	%r141, [%rd48+-128];
	mov.f32 	%f88, %f8;
$L__BB15_41:
	setp.neu.f32 	%p33, %f8, %f88;
	@%p33 bra 	$L__BB15_43;
	ld.global.u32 	%r119, [%rd48+-128];
	min.s32 	%r141, %r119, %r141;
$L__BB15_43:
	ld.global.f32 	%f10, [%rd49+-64];
	setp.geu.f32 	%p34, %f10, %f88;
	setp.leu.f32 	%p35, %f10, 0f00000000;
	or.pred  	%p36, %p34, %p35;
	@%p36 bra 	$L__BB15_45;
	ld.global.u32 	%r141, [%rd48+-64];
	mov.f32 	%f88, %f10;
$L__BB15_45:
	setp.neu.f32 	%p37, %f10, %f88;
	@%p37 bra 	$L__BB15_47;
	ld.global.u32 	%r120, [%rd48+-64];
	min.s32 	%r141, %r120, %r141;
$L__BB15_47:
	ld.global.f32 	%f12, [%rd49];
	setp.geu.f32 	%p38, %f12, %f88;
	setp.leu.f32 	%p39, %f12, 0f00000000;
	or.pred  	%p40, %p38, %p39;
	@%p40 bra 	$L__BB15_49;
	ld.global.u32 	%r141, [%rd48];
	mov.f32 	%f88, %f12;
$L__BB15_49:
	setp.neu.f32 	%p41, %f12, %f88;
	@%p41 bra 	$L__BB15_51;
	ld.global.u32 	%r121, [%rd48];
	min.s32 	%r141, %r121, %r141;
$L__BB15_51:
	ld.global.f32 	%f14, [%rd49+64];
	setp.geu.f32 	%p42, %f14, %f88;
	setp.leu.f32 	%p43, %f14, 0f00000000;
	or.pred  	%p44, %p42, %p43;
	@%p44 bra 	$L__BB15_53;
	ld.global.u32 	%r141, [%rd48+64];
	mov.f32 	%f88, %f14;
$L__BB15_53:
	setp.neu.f32 	%p45, %f14, %f88;
	@%p45 bra 	$L__BB15_55;
	ld.global.u32 	%r122, [%rd48+64];
	min.s32 	%r141, %r122, %r141;
$L__BB15_55:
	add.s32 	%r151, %r151, 64;
	add.s32 	%r138, %r138, 4;
	add.s64 	%rd49, %rd49, 256;
	add.s64 	%rd48, %rd48, 256;
	setp.ne.s32 	%p46, %r138, 0;
	@%p46 bra 	$L__BB15_39;
$L__BB15_56:
	setp.eq.s32 	%p47, %r24, 0;
	@%p47 bra 	$L__BB15_63;
	mul.wide.u32 	%rd46, %r151, 4;
	add.s64 	%rd51, %rd3, %rd46;
	add.s64 	%rd50, %rd4, %rd46;
	neg.s32 	%r152, %r24;
$L__BB15_58:
	.pragma "nounroll";
	ld.global.f32 	%f19, [%rd50];
	setp.geu.f32 	%p48, %f19, %f88;
	setp.leu.f32 	%p49, %f19, 0f00000000;
	or.pred  	%p50, %p48, %p49;
	@%p50 bra 	$L__BB15_60;
	ld.global.u32 	%r141, [%rd51];
	mov.f32 	%f88, %f19;
$L__BB15_60:
	setp.neu.f32 	%p51, %f19, %f88;
	@%p51 bra 	$L__BB15_62;
	ld.global.u32 	%r123, [%rd51];
	min.s32 	%r141, %r123, %r141;
$L__BB15_62:
	add.s64 	%rd51, %rd51, 64;
	add.s64 	%rd50, %rd50, 64;
	add.s32 	%r152, %r152, 1;
	setp.ne.s32 	%p52, %r152, 0;
	@%p52 bra 	$L__BB15_58;
$L__BB15_63:
	setp.ne.s32 	%p53, %r1, 0;
	bar.sync 	0;
	@%p53 bra 	$L__BB15_90;
	and.b32  	%r59, %r4, 3;
	setp.lt.u32 	%p54, %r4, 4;
	mov.b32 	%r168, 0;
	@%p54 bra 	$L__BB15_83;
	and.b32  	%r168, %r4, 2147483644;
	and.b32  	%r126, %r4, -4;
	neg.s32 	%r157, %r126;
	add.s64 	%rd53, %rd4, 8;
	add.s64 	%rd52, %rd3, 8;
$L__BB15_66:
	ld.global.f32 	%f23, [%rd53+-8];
	setp.geu.f32 	%p55, %f23, 0f47C34F80;
	setp.leu.f32 	%p56, %f23, 0f00000000;
	or.pred  	%p57, %p55, %p56;
	@%p57 bra 	$L__BB15_68;
	ld.global.u32 	%r141, [%rd52+-8];
	mov.f32 	%f88, %f23;
$L__BB15_68:
	setp.neu.f32 	%p58, %f23, %f88;
	@%p58 bra 	$L__BB15_70;
	ld.global.u32 	%r127, [%rd52+-8];
	min.s32 	%r141, %r127, %r141;
$L__BB15_70:
	ld.global.f32 	%f25, [%rd53+-4];
	setp.geu.f32 	%p59, %f25, 0f47C34F80;
	setp.leu.f32 	%p60, %f25, 0f00000000;
	or.pred  	%p61, %p59, %p60;
	@%p61 bra 	$L__BB15_72;
	ld.global.u32 	%r141, [%rd52+-4];
	mov.f32 	%f88, %f25;
$L__BB15_72:
	setp.neu.f32 	%p62, %f25, %f88;
	@%p62 bra 	$L__BB15_74;
	ld.global.u32 	%r128, [%rd52+-4];
	min.s32 	%r141, %r128, %r141;
$L__BB15_74:
	ld.global.f32 	%f27, [%rd53];
	setp.geu.f32 	%p63, %f27, 0f47C34F80;
	setp.leu.f32 	%p64, %f27, 0f00000000;
	or.pred  	%p65, %p63, %p64;
	@%p65 bra 	$L__BB15_76;
	ld.global.u32 	%r141, [%rd52];
	mov.f32 	%f88, %f27;
$L__BB15_76:
	setp.neu.f32 	%p66, %f27, %f88;
	@%p66 bra 	$L__BB15_78;
	ld.global.u32 	%r129, [%rd52];
	min.s32 	%r141, %r129, %r141;
$L__BB15_78:
	ld.global.f32 	%f29, [%rd53+4];
	setp.geu.f32 	%p67, %f29, 0f47C34F80;
	setp.leu.f32 	%p68, %f29, 0f00000000;
	or.pred  	%p69, %p67, %p68;
	@%p69 bra 	$L__BB15_80;
	ld.global.u32 	%r141, [%rd52+4];
	mov.f32 	%f88, %f29;
$L__BB15_80:
	setp.neu.f32 	%p70, %f29, %f88;
	@%p70 bra 	$L__BB15_82;
	ld.global.u32 	%r130, [%rd52+4];
	min.s32 	%r141, %r130, %r141;
$L__BB15_82:
	add.s32 	%r157, %r157, 4;
	add.s64 	%rd53, %rd53, 16;
	add.s64 	%rd52, %rd52, 16;
	setp.ne.s32 	%p71, %r157, 0;
	@%p71 bra 	$L__BB15_66;
$L__BB15_83:
	setp.eq.s32 	%p72, %r59, 0;
	@%p72 bra 	$L__BB15_90;
	mul.wide.u32 	%rd47, %r168, 4;
	add.s64 	%rd55, %rd3, %rd47;
	add.s64 	%rd54, %rd4, %rd47;
	neg.s32 	%r170, %r59;
$L__BB15_85:
	.pragma "nounroll";
	ld.global.f32 	%f34, [%rd54];
	setp.geu.f32 	%p73, %f34, 0f47C34F80;
	setp.leu.f32 	%p74, %f34, 0f00000000;
	or.pred  	%p75, %p73, %p74;
	@%p75 bra 	$L__BB15_87;
	ld.global.u32 	%r141, [%rd55];
	mov.f32 	%f88, %f34;
$L__BB15_87:
	setp.neu.f32 	%p76, %f34, %f88;
	@%p76 bra 	$L__BB15_89;
	ld.global.u32 	%r131, [%rd55];
	min.s32 	%r141, %r131, %r141;
$L__BB15_89:
	add.s64 	%rd55, %rd55, 4;
	add.s64 	%rd54, %rd54, 4;
	add.s32 	%r170, %r170, 1;
	setp.ne.s32 	%p77, %r170, 0;
	@%p77 bra 	$L__BB15_85;
$L__BB15_90:
	setp.ne.s32 	%p78, %r1, 0;
	bar.sync 	0;
	@%p78 bra 	$L__BB15_92;
	st.global.f32 	[%rd4], %f88;
	st.global.u32 	[%rd3], %r141;
	mov.b32 	%r132, 0;
	st.global.u32 	[retirementCount], %r132;
$L__BB15_92:
	ret;

}
	// .globl	_Z16reduceSinglePassILj8ELb0EEvPKfPfjPiS3_i
.visible .entry _Z16reduceSinglePassILj8ELb0EEvPKfPfjPiS3_i(
	.param .u64 .ptr .align 1 _Z16reduceSinglePassILj8ELb0EEvPKfPfjPiS3_i_param_0,
	.param .u64 .ptr .align 1 _Z16reduceSinglePassILj8ELb0EEvPKfPfjPiS3_i_param_1,
	.param .u32 _Z16reduceSinglePassILj8ELb0EEvPKfPfjPiS3_i_param_2,
	.param .u64 .ptr .align 1 _Z16reduceSinglePassILj8ELb0EEvPKfPfjPiS3_i_param_3,
	.param .u64 .ptr .align 1 _Z16reduceSinglePassILj8ELb0EEvPKfPfjPiS3_i_param_4,
	.param .u32 _Z16reduceSinglePassILj8ELb0EEvPKfPfjPiS3_i_param_5
)
{
	.reg .pred 	%p<76>;
	.reg .b16 	%rs<3>;
	.reg .b32 	%r<172>;
	.reg .b32 	%f<84>;
	.reg .b64 	%rd<56>;
	// demoted variable
	.shared .align 4 .b8 _ZZ12reduceBlocksILj8ELb0EEvPKfPfjPiS3_iE3sid[2048];
	// demoted variable
	.shared .align 1 .u8 _ZZ16reduceSinglePassILj8ELb0EEvPKfPfjPiS3_iE6amLast;
	ld.param.u64 	%rd29, [_Z16reduceSinglePassILj8ELb0EEvPKfPfjPiS3_i_param_0];
	ld.param.u64 	%rd30, [_Z16reduceSinglePassILj8ELb0EEvPKfPfjPiS3_i_param_1];
	ld.param.u32 	%r92, [_Z16reduceSinglePassILj8ELb0EEvPKfPfjPiS3_i_param_2];
	ld.param.u64 	%rd31, [_Z16reduceSinglePassILj8ELb0EEvPKfPfjPiS3_i_param_3];
	ld.param.u64 	%rd32, [_Z16reduceSinglePassILj8ELb0EEvPKfPfjPiS3_i_param_4];
	ld.param.u32 	%r93, [_Z16reduceSinglePassILj8ELb0EEvPKfPfjPiS3_i_param_5];
	cvta.to.global.u64 	%rd1, %rd32;
	cvta.to.global.u64 	%rd2, %rd29;
	cvta.to.global.u64 	%rd3, %rd31;
	cvta.to.global.u64 	%rd4, %rd30;
	mov.u32 	%r1, %tid.x;
	mov.u32 	%r2, %ctaid.x;
	shl.b32 	%r94, %r2, 4;
	add.s32 	%r130, %r94, %r1;
	mov.u32 	%r4, %nctaid.x;
	setp.ge.u32 	%p1, %r130, %r92;
	mov.f32 	%f60, 0f497423F0;
	@%p1 bra 	$L__BB16_8;
	mul.lo.s32 	%r5, %r93, %r92;
	shl.b32 	%r6, %r4, 4;
	mov.f32 	%f60, 0f497423F0;
	mov.u32 	%r131, %r130;
$L__BB16_2:
	add.s32 	%r9, %r131, %r5;
	mul.wide.u32 	%rd33, %r9, 4;
	add.s64 	%rd34, %rd2, %rd33;
	ld.global.f32 	%f2, [%rd34];
	setp.geu.f32 	%p2, %f2, %f60;
	setp.leu.f32 	%p3, %f2, 0f00000000;
	or.pred  	%p4, %p2, %p3;
	@%p4 bra 	$L__BB16_4;
	add.s64 	%rd36, %rd1, %rd33;
	ld.global.u32 	%r130, [%rd36];
	mov.f32 	%f60, %f2;
$L__BB16_4:
	add.s32 	%r95, %r131, 8;
	setp.ge.u32 	%p5, %r95, %r92;
	@%p5 bra 	$L__BB16_7;
	add.s32 	%r12, %r9, 8;
	mul.wide.u32 	%rd37, %r12, 4;
	add.s64 	%rd38, %rd2, %rd37;
	ld.global.f32 	%f4, [%rd38];
	setp.geu.f32 	%p6, %f4, %f60;
	setp.leu.f32 	%p7, %f4, 0f00000000;
	or.pred  	%p8, %p6, %p7;
	@%p8 bra 	$L__BB16_7;
	add.s64 	%rd40, %rd1, %rd37;
	ld.global.u32 	%r130, [%rd40];
	mov.f32 	%f60, %f4;
$L__BB16_7:
	add.s32 	%r131, %r131, %r6;
	setp.lt.u32 	%p9, %r131, %r92;
	@%p9 bra 	$L__BB16_2;
$L__BB16_8:
	bar.sync 	0;
	shl.b32 	%r96, %r1, 2;
	mov.u32 	%r97, sdata;
	add.s32 	%r17, %r97, %r96;
	st.volatile.shared.f32 	[%r17], %f60;
	mov.u32 	%r98, _ZZ12reduceBlocksILj8ELb0EEvPKfPfjPiS3_iE3sid;
	add.s32 	%r18, %r98, %r96;
	st.shared.u32 	[%r18], %r130;
	bar.sync 	0;
	setp.gt.u32 	%p10, %r1, 31;
	@%p10 bra 	$L__BB16_25;
	bar.sync 	0;
	bar.sync 	0;
	bar.sync 	0;
	ld.volatile.shared.f32 	%f39, [%r17];
	ld.volatile.shared.f32 	%f40, [%r17+16];
	setp.leu.f32 	%p11, %f39, %f40;
	@%p11 bra 	$L__BB16_11;
	ld.volatile.shared.f32 	%f41, [%r17+16];
	st.volatile.shared.f32 	[%r17], %f41;
	ld.shared.u32 	%r99, [%r18+16];
	st.shared.u32 	[%r18], %r99;
$L__BB16_11:
	ld.volatile.shared.f32 	%f42, [%r17];
	ld.volatile.shared.f32 	%f43, [%r17+16];
	setp.neu.f32 	%p12, %f42, %f43;
	@%p12 bra 	$L__BB16_14;
	ld.shared.u32 	%r19, [%r18+16];
	ld.shared.u32 	%r100, [%r18];
	setp.ge.s32 	%p13, %r19, %r100;
	@%p13 bra 	$L__BB16_14;
	st.shared.u32 	[%r18], %r19;
$L__BB16_14:
	bar.sync 	0;
	ld.volatile.shared.f32 	%f44, [%r17];
	ld.volatile.shared.f32 	%f45, [%r17+8];
	setp.leu.f32 	%p14, %f44, %f45;
	@%p14 bra 	$L__BB16_16;
	ld.volatile.shared.f32 	%f46, [%r17+8];
	st.volatile.shared.f32 	[%r17], %f46;
	ld.shared.u32 	%r101, [%r18+8];
	st.shared.u32 	[%r18], %r101;
$L__BB16_16:
	ld.volatile.shared.f32 	%f47, [%r17];
	ld.volatile.shared.f32 	%f48, [%r17+8];
	setp.neu.f32 	%p15, %f47, %f48;
	@%p15 bra 	$L__BB16_19;
	ld.shared.u32 	%r20, [%r18+8];
	ld.shared.u32 	%r102, [%r18];
	setp.ge.s32 	%p16, %r20, %r102;
	@%p16 bra 	$L__BB16_19;
	st.shared.u32 	[%r18], %r20;
$L__BB16_19:
	bar.sync 	0;
	ld.volatile.shared.f32 	%f49, [%r17];
	ld.volatile.shared.f32 	%f50, [%r17+4];
	setp.leu.f32 	%p17, %f49, %f50;
	@%p17 bra 	$L__BB16_21;
	ld.volatile.shared.f32 	%f51, [%r17+4];
	st.volatile.shared.f32 	[%r17], %f51;
	ld.shared.u32 	%r103, [%r18+4];
	st.shared.u32 	[%r18], %r103;
$L__BB16_21:
	ld.volatile.shared.f32 	%f52, [%r17];
	ld.volatile.shared.f32 	%f53, [%r17+4];
	setp.neu.f32 	%p18, %f52, %f53;
	@%p18 bra 	$L__BB16_24;
	ld.shared.u32 	%r21, [%r18+4];
	ld.shared.u32 	%r104, [%r18];
	setp.ge.s32 	%p19, %r21, %r104;
	@%p19 bra 	$L__BB16_24;
	st.shared.u32 	[%r18], %r21;
$L__BB16_24:
	bar.sync 	0;
$L__BB16_25:
	bar.sync 	0;
	setp.ne.s32 	%p20, %r1, 0;
	@%p20 bra 	$L__BB16_27;
	ld.shared.f32 	%f54, [sdata];
	mul.wide.u32 	%rd41, %r2, 4;
	add.s64 	%rd42, %rd4, %rd41;
	st.global.f32 	[%rd42], %f54;
	ld.shared.u32 	%r105, [_ZZ12reduceBlocksILj8ELb0EEvPKfPfjPiS3_iE3sid];
	add.s64 	%rd43, %rd3, %rd41;
	st.global.u32 	[%rd43], %r105;
$L__BB16_27:
	bar.sync 	0;
	bar.sync 	0;
	setp.lt.u32 	%p21, %r4, 2;
	@%p21 bra 	$L__BB16_87;
	setp.ne.s32 	%p22, %r1, 0;
	membar.gl;
	@%p22 bra 	$L__BB16_30;
	atom.global.inc.u32 	%r106, [retirementCount], %r4;
	add.s32 	%r107, %r4, -1;
	setp.eq.s32 	%p23, %r106, %r107;
	selp.u16 	%rs1, 1, 0, %p23;
	st.shared.u8 	[_ZZ16reduceSinglePassILj8ELb0EEvPKfPfjPiS3_iE6amLast], %rs1;
$L__BB16_30:
	bar.sync 	0;
	ld.shared.u8 	%rs2, [_ZZ16reduceSinglePassILj8ELb0EEvPKfPfjPiS3_iE6amLast];
	setp.eq.s16 	%p24, %rs2, 0;
	@%p24 bra 	$L__BB16_87;
	setp.ge.u32 	%p25, %r1, %r4;
	mov.b32 	%r138, 0;
	mov.f32 	%f83, 0f47C34F80;
	@%p25 bra 	$L__BB16_58;
	not.b32 	%r111, %r1;
	add.s32 	%r112, %r4, %r111;
	shr.u32 	%r113, %r112, 3;
	add.s32 	%r22, %r113, 1;
	and.b32  	%r23, %r22, 3;
	setp.lt.u32 	%p26, %r112, 24;
	mov.f32 	%f83, 0f47C34F80;
	mov.b32 	%r138, 0;
	mov.u32 	%r148, %r1;
	@%p26 bra 	$L__BB16_51;
	and.b32  	%r115, %r22, 1073741820;
	neg.s32 	%r135, %r115;
	mul.wide.u32 	%rd44, %r1, 4;
	add.s64 	%rd45, %rd44, 64;
	add.s64 	%rd49, %rd4, %rd45;
	add.s64 	%rd48, %rd3, %rd45;
	mov.f32 	%f83, 0f47C34F80;
	mov.b32 	%r138, 0;
	mov.u32 	%r148, %r1;
$L__BB16_34:
	ld.global.f32 	%f8, [%rd49+-64];
	setp.geu.f32 	%p27, %f8, %f83;
	setp.leu.f32 	%p28, %f8, 0f00000000;
	or.pred  	%p29, %p27, %p28;
	@%p29 bra 	$L__BB16_36;
	ld.global.u32 	%r138, [%rd48+-64];
	mov.f32 	%f83, %f8;
$L__BB16_36:
	setp.neu.f32 	%p30, %f8, %f83;
	@%p30 bra 	$L__BB16_38;
	ld.global.u32 	%r116, [%rd48+-64];
	min.s32 	%r138, %r116, %r138;
$L__BB16_38:
	ld.global.f32 	%f10, [%rd49+-32];
	setp.geu.f32 	%p31, %f10, %f83;
	setp.leu.f32 	%p32, %f10, 0f00000000;
	or.pred  	%p33, %p31, %p32;
	@%p33 bra 	$L__BB16_40;
	ld.global.u32 	%r138, [%rd48+-32];
	mov.f32 	%f83, %f10;
$L__BB16_40:
	setp.neu.f32 	%p34, %f10, %f83;
	@%p34 bra 	$L__BB16_42;
	ld.global.u32 	%r117, [%rd48+-32];
	min.s32 	%r138, %r117, %r138;
$L__BB16_42:
	ld.global.f32 	%f12, [%rd49];
	setp.geu.f32 	%p35, %f12, %f83;
	setp.leu.f32 	%p36, %f12, 0f00000000;
	or.pred  	%p37, %p35, %p36;
	@%p37 bra 	$L__BB16_44;
	ld.global.u32 	%r138, [%rd48];
	mov.f32 	%f83, %f12;
$L__BB16_44:
	setp.neu.f32 	%p38, %f12, %f83;
	@%p38 bra 	$L__BB16_46;
	ld.global.u32 	%r118, [%rd48];
	min.s32 	%r138, %r118, %r138;
$L__BB16_46:
	ld.global.f32 	%f14, [%rd49+32];
	setp.geu.f32 	%p39, %f14, %f83;
	setp.leu.f32 	%p40, %f14, 0f00000000;
	or.pred  	%p41, %p39, %p40;
	@%p41 bra 	$L__BB16_48;
	ld.global.u32 	%r138, [%rd48+32];
	mov.f32 	%f83, %f14;
$L__BB16_48:
	setp.neu.f32 	%p42, %f14, %f83;
	@%p42 bra 	$L__BB16_50;
	ld.global.u32 	%r119, [%rd48+32];
	min.s32 	%r138, %r119, %r138;
$L__BB16_50:
	add.s32 	%r148, %r148, 32;
	add.s32 	%r135, %r135, 4;
	add.s64 	%rd49, %rd49, 128;
	add.s64 	%rd48, %rd48, 128;
	setp.ne.s32 	%p43, %r135, 0;
	@%p43 bra 	$L__BB16_34;
$L__BB16_51:
	setp.eq.s32 	%p44, %r23, 0;
	@%p44 bra 	$L__BB16_58;
	mul.wide.u32 	%rd46, %r148, 4;
	add.s64 	%rd51, %rd3, %rd46;
	add.s64 	%rd50, %rd4, %rd46;
	neg.s32 	%r149, %r23;
$L__BB16_53:
	.pragma "nounroll";
	ld.global.f32 	%f19, [%rd50];
	setp.geu.f32 	%p45, %f19, %f83;
	setp.leu.f32 	%p46, %f19, 0f00000000;
	or.pred  	%p47, %p45, %p46;
	@%p47 bra 	$L__BB16_55;
	ld.global.u32 	%r138, [%rd51];
	mov.f32 	%f83, %f19;
$L__BB16_55:
	setp.neu.f32 	%p48, %f19, %f83;
	@%p48 bra 	$L__BB16_57;
	ld.global.u32 	%r120, [%rd51];
	min.s32 	%r138, %r120, %r138;
$L__BB16_57:
	add.s64 	%rd51, %rd51, 32;
	add.s64 	%rd50, %rd50, 32;
	add.s32 	%r149, %r149, 1;
	setp.ne.s32 	%p49, %r149, 0;
	@%p49 bra 	$L__BB16_53;
$L__BB16_58:
	setp.ne.s32 	%p50, %r1, 0;
	bar.sync 	0;
	@%p50 bra 	$L__BB16_85;
	and.b32  	%r58, %r4, 3;
	setp.lt.u32 	%p51, %r4, 4;
	mov.b32 	%r165, 0;
	@%p51 bra 	$L__BB16_78;
	and.b32  	%r165, %r4, 2147483644;
	and.b32  	%r123, %r4, -4;
	neg.s32 	%r154, %r123;
	add.s64 	%rd53, %rd4, 8;
	add.s64 	%rd52, %rd3, 8;
$L__BB16_61:
	ld.global.f32 	%f23, [%rd53+-8];
	setp.geu.f32 	%p52, %f23, 0f47C34F80;
	setp.leu.f32 	%p53, %f23, 0f00000000;
	or.pred  	%p54, %p52, %p53;
	@%p54 bra 	$L__BB16_63;
	ld.global.u32 	%r138, [%rd52+-8];
	mov.f32 	%f83, %f23;
$L__BB16_63:
	setp.neu.f32 	%p55, %f23, %f83;
	@%p55 bra 	$L__BB16_65;
	ld.global.u32 	%r124, [%rd52+-8];
	min.s32 	%r138, %r124, %r138;
$L__BB16_65:
	ld.global.f32 	%f25, [%rd53+-4];
	setp.geu.f32 	%p56, %f25, 0f47C34F80;
	setp.leu.f32 	%p57, %f25, 0f00000000;
	or.pred  	%p58, %p56, %p57;
	@%p58 bra 	$L__BB16_67;
	ld.global.u32 	%r138, [%rd52+-4];
	mov.f32 	%f83, %f25;
$L__BB16_67:
	setp.neu.f32 	%p59, %f25, %f83;
	@%p59 bra 	$L__BB16_69;
	ld.global.u32 	%r125, [%rd52+-4];
	min.s32 	%r138, %r125, %r138;
$L__BB16_69:
	ld.global.f32 	%f27, [%rd53];
	setp.geu.f32 	%p60, %f27, 0f47C34F80;
	setp.leu.f32 	%p61, %f27, 0f00000000;
	or.pred  	%p62, %p60, %p61;
	@%p62 bra 	$L__BB16_71;
	ld.global.u32 	%r138, [%rd52];
	mov.f32 	%f83, %f27;
$L__BB16_71:
	setp.neu.f32 	%p63, %f27, %f83;
	@%p63 bra 	$L__BB16_73;
	ld.global.u32 	%r126, [%rd52];
	min.s32 	%r138, %r126, %r138;
$L__BB16_73:
	ld.global.f32 	%f29, [%rd53+4];
	setp.geu.f32 	%p64, %f29, 0f47C34F80;
	setp.leu.f32 	%p65, %f29, 0f00000000;
	or.pred  	%p66, %p64, %p65;
	@%p66 bra 	$L__BB16_75;
	ld.global.u32 	%r138, [%rd52+4];
	mov.f32 	%f83, %f29;
$L__BB16_75:
	setp.neu.f32 	%p67, %f29, %f83;
	@%p67 bra 	$L__BB16_77;
	ld.global.u32 	%r127, [%rd52+4];
	min.s32 	%r138, %r127, %r138;
$L__BB16_77:
	add.s32 	%r154, %r154, 4;
	add.s64 	%rd53, %rd53, 16;
	add.s64 	%rd52, %rd52, 16;
	setp.ne.s32 	%p68, %r154, 0;
	@%p68 bra 	$L__BB16_61;
$L__BB16_78:
	setp.eq.s32 	%p69, %r58, 0;
	@%p69 bra 	$L__BB16_85;
	mul.wide.u32 	%rd47, %r165, 4;
	add.s64 	%rd55, %rd3, %rd47;
	add.s64 	%rd54, %rd4, %rd47;
	neg.s32 	%r167, %r58;
$L__BB16_80:
	.pragma "nounroll";
	ld.global.f32 	%f34, [%rd54];
	setp.geu.f32 	%p70, %f34, 0f47C34F80;
	setp.leu.f32 	%p71, %f34, 0f00000000;
	or.pred  	%p72, %p70, %p71;
	@%p72 bra 	$L__BB16_82;
	ld.global.u32 	%r138, [%rd55];
	mov.f32 	%f83, %f34;
$L__BB16_82:
	setp.neu.f32 	%p73, %f34, %f83;
	@%p73 bra 	$L__BB16_84;
	ld.global.u32 	%r128, [%rd55];
	min.s32 	%r138, %r128, %r138;
$L__BB16_84:
	add.s64 	%rd55, %rd55, 4;
	add.s64 	%rd54, %rd54, 4;
	add.s32 	%r167, %r167, 1;
	setp.ne.s32 	%p74, %r167, 0;
	@%p74 bra 	$L__BB16_80;
$L__BB16_85:
	setp.ne.s32 	%p75, %r1, 0;
	bar.sync 	0;
	@%p75 bra 	$L__BB16_87;
	st.global.f32 	[%rd4], %f83;
	st.global.u32 	[%rd3], %r138;
	mov.b32 	%r129, 0;
	st.global.u32 	[retirementCount], %r129;
$L__BB16_87:
	ret;

}
	// .globl	_Z16reduceSinglePassILj4ELb0EEvPKfPfjPiS3_i
.visible .entry _Z16reduceSinglePassILj4ELb0EEvPKfPfjPiS3_i(
	.param .u64 .ptr .align 1 _Z16reduceSinglePassILj4ELb0EEvPKfPfjPiS3_i_param_0,
	.param .u64 .ptr .align 1 _Z16reduceSinglePassILj4ELb0EEvPKfPfjPiS3_i_param_1,
	.param .u32 _Z16reduceSinglePassILj4ELb0EEvPKfPfjPiS3_i_param_2,
	.param .u64 .ptr .align 1 _Z16reduceSinglePassILj4ELb0EEvPKfPfjPiS3_i_param_3,
	.param .u64 .ptr .align 1 _Z16reduceSinglePassILj4ELb0EEvPKfPfjPiS3_i_param_4,
	.param .u32 _Z16reduceSinglePassILj4ELb0EEvPKfPfjPiS3_i_param_5
)
{
	.reg .pred 	%p<73>;
	.reg .b16 	%rs<3>;
	.reg .b32 	%r<169>;
	.reg .b32 	%f<79>;
	.reg .b64 	%rd<56>;
	// demoted variable
	.shared .align 4 .b8 _ZZ12reduceBlocksILj4ELb0EEvPKfPfjPiS3_iE3sid[2048];
	// demoted variable
	.shared .align 1 .u8 _ZZ16reduceSinglePassILj4ELb0EEvPKfPfjPiS3_iE6amLast;
	ld.param.u64 	%rd29, [_Z16reduceSinglePassILj4ELb0EEvPKfPfjPiS3_i_param_0];
	ld.param.u64 	%rd30, [_Z16reduceSinglePassILj4ELb0EEvPKfPfjPiS3_i_param_1];
	ld.param.u32 	%r91, [_Z16reduceSinglePassILj4ELb0EEvPKfPfjPiS3_i_param_2];
	ld.param.u64 	%rd31, [_Z16reduceSinglePassILj4ELb0EEvPKfPfjPiS3_i_param_3];
	ld.param.u64 	%rd32, [_Z16reduceSinglePassILj4ELb0EEvPKfPfjPiS3_i_param_4];
	ld.param.u32 	%r92, [_Z16reduceSinglePassILj4ELb0EEvPKfPfjPiS3_i_param_5];
	cvta.to.global.u64 	%rd1, %rd32;
	cvta.to.global.u64 	%rd2, %rd29;
	cvta.to.global.u64 	%rd3, %rd31;
	cvta.to.global.u64 	%rd4, %rd30;
	mov.u32 	%r1, %tid.x;
	mov.u32 	%r2, %ctaid.x;
	shl.b32 	%r93, %r2, 3;
	add.s32 	%r127, %r93, %r1;
	mov.u32 	%r4, %nctaid.x;
	setp.ge.u32 	%p1, %r127, %r91;
	mov.f32 	%f55, 0f497423F0;
	@%p1 bra 	$L__BB17_8;
	mul.lo.s32 	%r5, %r92, %r91;
	shl.b32 	%r6, %r4, 3;
	mov.f32 	%f55, 0f497423F0;
	mov.u32 	%r128, %r127;
$L__BB17_2:
	add.s32 	%r9, %r128, %r5;
	mul.wide.u32 	%rd33, %r9, 4;
	add.s64 	%rd34, %rd2, %rd33;
	ld.global.f32 	%f2, [%rd34];
	setp.geu.f32 	%p2, %f2, %f55;
	setp.leu.f32 	%p3, %f2, 0f00000000;
	or.pred  	%p4, %p2, %p3;
	@%p4 bra 	$L__BB17_4;
	add.s64 	%rd36, %rd1, %rd33;
	ld.global.u32 	%r127, [%rd36];
	mov.f32 	%f55, %f2;
$L__BB17_4:
	add.s32 	%r94, %r128, 4;
	setp.ge.u32 	%p5, %r94, %r91;
	@%p5 bra 	$L__BB17_7;
	add.s32 	%r12, %r9, 4;
	mul.wide.u32 	%rd37, %r12, 4;
	add.s64 	%rd38, %rd2, %rd37;
	ld.global.f32 	%f4, [%rd38];
	setp.geu.f32 	%p6, %f4, %f55;
	setp.leu.f32 	%p7, %f4, 0f00000000;
	or.pred  	%p8, %p6, %p7;
	@%p8 bra 	$L__BB17_7;
	add.s64 	%rd40, %rd1, %rd37;
	ld.global.u32 	%r127, [%rd40];
	mov.f32 	%f55, %f4;
$L__BB17_7:
	add.s32 	%r128, %r128, %r6;
	setp.lt.u32 	%p9, %r128, %r91;
	@%p9 bra 	$L__BB17_2;
$L__BB17_8:
	bar.sync 	0;
	shl.b32 	%r95, %r1, 2;
	mov.u32 	%r96, sdata;
	add.s32 	%r17, %r96, %r95;
	st.volatile.shared.f32 	[%r17], %f55;
	mov.u32 	%r97, _ZZ12reduceBlocksILj4ELb0EEvPKfPfjPiS3_iE3sid;
	add.s32 	%r18, %r97, %r95;
	st.shared.u32 	[%r18], %r127;
	bar.sync 	0;
	setp.gt.u32 	%p10, %r1, 31;
	@%p10 bra 	$L__BB17_20;
	bar.sync 	0;
	bar.sync 	0;
	bar.sync 	0;
	bar.sync 	0;
	ld.volatile.shared.f32 	%f39, [%r17];
	ld.volatile.shared.f32 	%f40, [%r17+8];
	setp.leu.f32 	%p11, %f39, %f40;
	@%p11 bra 	$L__BB17_11;
	ld.volatile.shared.f32 	%f41, [%r17+8];
	st.volatile.shared.f32 	[%r17], %f41;
	ld.shared.u32 	%r98, [%r18+8];
	st.shared.u32 	[%r18], %r98;
$L__BB17_11:
	ld.volatile.shared.f32 	%f42, [%r17];
	ld.volatile.shared.f32 	%f43, [%r17+8];
	setp.neu.f32 	%p12, %f42, %f43;
	@%p12 bra 	$L__BB17_14;
	ld.shared.u32 	%r19, [%r18+8];
	ld.shared.u32 	%r99, [%r18];
	setp.ge.s32 	%p13, %r19, %r99;
	@%p13 bra 	$L__BB17_14;
	st.shared.u32 	[%r18], %r19;
$L__BB17_14:
	bar.sync 	0;
	ld.volatile.shared.f32 	%f44, [%r17];
	ld.volatile.shared.f32 	%f45, [%r17+4];
	setp.leu.f32 	%p14, %f44, %f45;
	@%p14 bra 	$L__BB17_16;
	ld.volatile.shared.f32 	%f46, [%r17+4];
	st.volatile.shared.f32 	[%r17], %f46;
	ld.shared.u32 	%r100, [%r18+4];
	st.shared.u32 	[%r18], %r100;
$L__BB17_16:
	ld.volatile.shared.f32 	%f47, [%r17];
	ld.volatile.shared.f32 	%f48, [%r17+4];
	setp.neu.f32 	%p15, %f47, %f48;
	@%p15 bra 	$L__BB17_19;
	ld.shared.u32 	%r20, [%r18+4];
	ld.shared.u32 	%r101, [%r18];
	setp.ge.s32 	%p16, %r20, %r101;
	@%p16 bra 	$L__BB17_19;
	st.shared.u32 	[%r18], %r20;
$L__BB17_19:
	bar.sync 	0;
$L__BB17_20:
	bar.sync 	0;
	setp.ne.s32 	%p17, %r1, 0;
	@%p17 bra 	$L__BB17_22;
	ld.shared.f32 	%f49, [sdata];
	mul.wide.u32 	%rd41, %r2, 4;
	add.s64 	%rd42, %rd4, %rd41;
	st.global.f32 	[%rd42], %f49;
	ld.shared.u32 	%r102, [_ZZ12reduceBlocksILj4ELb0EEvPKfPfjPiS3_iE3sid];
	add.s64 	%rd43, %rd3, %rd41;
	st.global.u32 	[%rd43], %r102;
$L__BB17_22:
	bar.sync 	0;
	bar.sync 	0;
	setp.lt.u32 	%p18, %r4, 2;
	@%p18 bra 	$L__BB17_82;
	setp.ne.s32 	%p19, %r1, 0;
	membar.gl;
	@%p19 bra 	$L__BB17_25;
	atom.global.inc.u32 	%r103, [retirementCount], %r4;
	add.s32 	%r104, %r4, -1;
	setp.eq.s32 	%p20, %r103, %r104;
	selp.u16 	%rs1, 1, 0, %p20;
	st.shared.u8 	[_ZZ16reduceSinglePassILj4ELb0EEvPKfPfjPiS3_iE6amLast], %rs1;
$L__BB17_25:
	bar.sync 	0;
	ld.shared.u8 	%rs2, [_ZZ16reduceSinglePassILj4ELb0EEvPKfPfjPiS3_iE6amLast];
	setp.eq.s16 	%p21, %rs2, 0;
	@%p21 bra 	$L__BB17_82;
	setp.ge.u32 	%p22, %r1, %r4;
	mov.b32 	%r135, 0;
	mov.f32 	%f78, 0f47C34F80;
	@%p22 bra 	$L__BB17_53;
	not.b32 	%r108, %r1;
	add.s32 	%r109, %r4, %r108;
	shr.u32 	%r110, %r109, 2;
	add.s32 	%r21, %r110, 1;
	and.b32  	%r22, %r21, 3;
	setp.lt.u32 	%p23, %r109, 12;
	mov.f32 	%f78, 0f47C34F80;
	mov.b32 	%r135, 0;
	mov.u32 	%r145, %r1;
	@%p23 bra 	$L__BB17_46;
	and.b32  	%r112, %r21, 2147483644;
	neg.s32 	%r132, %r112;
	mul.wide.u32 	%rd44, %r1, 4;
	add.s64 	%rd45, %rd44, 32;
	add.s64 	%rd49, %rd4, %rd45;
	add.s64 	%rd48, %rd3, %rd45;
	mov.f32 	%f78, 0f47C34F80;
	mov.b32 	%r135, 0;
	mov.u32 	%r145, %r1;
$L__BB17_29:
	ld.global.f32 	%f8, [%rd49+-32];
	setp.geu.f32 	%p24, %f8, %f78;
	setp.leu.f32 	%p25, %f8, 0f00000000;
	or.pred  	%p26, %p24, %p25;
	@%p26 bra 	$L__BB17_31;
	ld.global.u32 	%r135, [%rd48+-32];
	mov.f32 	%f78, %f8;
$L__BB17_31:
	setp.neu.f32 	%p27, %f8, %f78;
	@%p27 bra 	$L__BB17_33;
	ld.global.u32 	%r113, [%rd48+-32];
	min.s32 	%r135, %r113, %r135;
$L__BB17_33:
	ld.global.f32 	%f10, [%rd49+-16];
	setp.geu.f32 	%p28, %f10, %f78;
	setp.leu.f32 	%p29, %f10, 0f00000000;
	or.pred  	%p30, %p28, %p29;
	@%p30 bra 	$L__BB17_35;
	ld.global.u32 	%r135, [%rd48+-16];
	mov.f32 	%f78, %f10;
$L__BB17_35:
	setp.neu.f32 	%p31, %f10, %f78;
	@%p31 bra 	$L__BB17_37;
	ld.global.u32 	%r114, [%rd48+-16];
	min.s32 	%r135, %r114, %r135;
$L__BB17_37:
	ld.global.f32 	%f12, [%rd49];
	setp.geu.f32 	%p32, %f12, %f78;
	setp.leu.f32 	%p33, %f12, 0f00000000;
	or.pred  	%p34, %p32, %p33;
	@%p34 bra 	$L__BB17_39;
	ld.global.u32 	%r135, [%rd48];
	mov.f32 	%f78, %f12;
$L__BB17_39:
	setp.neu.f32 	%p35, %f12, %f78;
	@%p35 bra 	$L__BB17_41;
	ld.global.u32 	%r115, [%rd48];
	min.s32 	%r135, %r115, %r135;
$L__BB17_41:
	ld.global.f32 	%f14, [%rd49+16];
	setp.geu.f32 	%p36, %f14, %f78;
	setp.leu.f32 	%p37, %f14, 0f00000000;
	or.pred  	%p38, %p36, %p37;
	@%p38 bra 	$L__BB17_43;
	ld.global.u32 	%r135, [%rd48+16];
	mov.f32 	%f78, %f14;
$L__BB17_43:
	setp.neu.f32 	%p39, %f14, %f78;
	@%p39 bra 	$L__BB17_45;
	ld.global.u32 	%r116, [%rd48+16];
	min.s32 	%r135, %r116, %r135;
$L__BB17_45:
	add.s32 	%r145, %r145, 16;
	add.s32 	%r132, %r132, 4;
	add.s64 	%rd49, %rd49, 64;
	add.s64 	%rd48, %rd48, 64;
	setp.ne.s32 	%p40, %r132, 0;
	@%p40 bra 	$L__BB17_29;
$L__BB17_46:
	setp.eq.s32 	%p41, %r22, 0;
	@%p41 bra 	$L__BB17_53;
	mul.wide.u32 	%rd46, %r145, 4;
	add.s64 	%rd51, %rd3, %rd46;
	add.s64 	%rd50, %rd4, %rd46;
	neg.s32 	%r146, %r22;
$L__BB17_48:
	.pragma "nounroll";
	ld.global.f32 	%f19, [%rd50];
	setp.geu.f32 	%p42, %f19, %f78;
	setp.leu.f32 	%p43, %f19, 0f00000000;
	or.pred  	%p44, %p42, %p43;
	@%p44 bra 	$L__BB17_50;
	ld.global.u32 	%r135, [%rd51];
	mov.f32 	%f78, %f19;
$L__BB17_50:
	setp.neu.f32 	%p45, %f19, %f78;
	@%p45 bra 	$L__BB17_52;
	ld.global.u32 	%r117, [%rd51];
	min.s32 	%r135, %r117, %r135;
$L__BB17_52:
	add.s64 	%rd51, %rd51, 16;
	add.s64 	%rd50, %rd50, 16;
	add.s32 	%r146, %r146, 1;
	setp.ne.s32 	%p46, %r146, 0;
	@%p46 bra 	$L__BB17_48;
$L__BB17_53:
	setp.ne.s32 	%p47, %r1, 0;
	bar.sync 	0;
	@%p47 bra 	$L__BB17_80;
	and.b32  	%r57, %r4, 3;
	setp.lt.u32 	%p48, %r4, 4;
	mov.b32 	%r162, 0;
	@%p48 bra 	$L__BB17_73;
	and.b32  	%r162, %r4, 2147483644;
	and.b32  	%r120, %r4, -4;
	neg.s32 	%r151, %r120;
	add.s64 	%rd53, %rd4, 8;
	add.s64 	%rd52, %rd3, 8;
$L__BB17_56:
	ld.global.f32 	%f23, [%rd53+-8];
	setp.geu.f32 	%p49, %f23, 0f47C34F80;
	setp.leu.f32 	%p50, %f23, 0f00000000;
	or.pred  	%p51, %p49, %p50;
	@%p51 bra 	$L__BB17_58;
	ld.global.u32 	%r135, [%rd52+-8];
	mov.f32 	%f78, %f23;
$L__BB17_58:
	setp.neu.f32 	%p52, %f23, %f78;
	@%p52 bra 	$L__BB17_60;
	ld.global.u32 	%r121, [%rd52+-8];
	min.s32 	%r135, %r121, %r135;
$L__BB17_60:
	ld.global.f32 	%f25, [%rd53+-4];
	setp.geu.f32 	%p53, %f25, 0f47C34F80;
	setp.leu.f32 	%p54, %f25, 0f00000000;
	or.pred  	%p55, %p53, %p54;
	@%p55 bra 	$L__BB17_62;
	ld.global.u32 	%r135, [%rd52+-4];
	mov.f32 	%f78, %f25;
$L__BB17_62:
	setp.neu.f32 	%p56, %f25, %f78;
	@%p56 bra 	$L__BB17_64;
	ld.global.u32 	%r122, [%rd52+-4];
	min.s32 	%r135, %r122, %r135;
$L__BB17_64:
	ld.global.f32 	%f27, [%rd53];
	setp.geu.f32 	%p57, %f27, 0f47C34F80;
	setp.leu.f32 	%p58, %f27, 0f00000000;
	or.pred  	%p59, %p57, %p58;
	@%p59 bra 	$L__BB17_66;
	ld.global.u32 	%r135, [%rd52];
	mov.f32 	%f78, %f27;
$L__BB17_66:
	setp.neu.f32 	%p60, %f27, %f78;
	@%p60 bra 	$L__BB17_68;
	ld.global.u32 	%r123, [%rd52];
	min.s32 	%r135, %r123, %r135;
$L__BB17_68:
	ld.global.f32 	%f29, [%rd53+4];
	setp.geu.f32 	%p61, %f29, 0f47C34F80;
	setp.leu.f32 	%p62, %f29, 0f00000000;
	or.pred  	%p63, %p61, %p62;
	@%p63 bra 	$L__BB17_70;
	ld.global.u32 	%r135, [%rd52+4];
	mov.f32 	%f78, %f29;
$L__BB17_70:
	setp.neu.f32 	%p64, %f29, %f78;
	@%p64 bra 	$L__BB17_72;
	ld.global.u32 	%r124, [%rd52+4];
	min.s32 	%r135, %r124, %r135;
$L__BB17_72:
	add.s32 	%r151, %r151, 4;
	add.s64 	%rd53, %rd53, 16;
	add.s64 	%rd52, %rd52, 16;
	setp.ne.s32 	%p65, %r151, 0;
	@%p65 bra 	$L__BB17_56;
$L__BB17_73:
	setp.eq.s32 	%p66, %r57, 0;
	@%p66 bra 	$L__BB17_80;
	mul.wide.u32 	%rd47, %r162, 4;
	add.s64 	%rd55, %rd3, %rd47;
	add.s64 	%rd54, %rd4, %rd47;
	neg.s32 	%r164, %r57;
$L__BB17_75:
	.pragma "nounroll";
	ld.global.f32 	%f34, [%rd54];
	setp.geu.f32 	%p67, %f34, 0f47C34F80;
	setp.leu.f32 	%p68, %f34, 0f00000000;
	or.pred  	%p69, %p67, %p68;
	@%p69 bra 	$L__BB17_77;
	ld.global.u32 	%r135, [%rd55];
	mov.f32 	%f78, %f34;
$L__BB17_77:
	setp.neu.f32 	%p70, %f34, %f78;
	@%p70 bra 	$L__BB17_79;
	ld.global.u32 	%r125, [%rd55];
	min.s32 	%r135, %r125, %r135;
$L__BB17_79:
	add.s64 	%rd55, %rd55, 4;
	add.s64 	%rd54, %rd54, 4;
	add.s32 	%r164, %r164, 1;
	setp.ne.s32 	%p71, %r164, 0;
	@%p71 bra 	$L__BB17_75;
$L__BB17_80:
	setp.ne.s32 	%p72, %r1, 0;
	bar.sync 	0;
	@%p72 bra 	$L__BB17_82;
	st.global.f32 	[%rd4], %f78;
	st.global.u32 	[%rd3], %r135;
	mov.b32 	%r126, 0;
	st.global.u32 	[retirementCount], %r126;
$L__BB17_82:
	ret;

}
	// .globl	_Z16reduceSinglePassILj2ELb0EEvPKfPfjPiS3_i
.visible .entry _Z16reduceSinglePassILj2ELb0EEvPKfPfjPiS3_i(
	.param .u64 .ptr .align 1 _Z16reduceSinglePassILj2ELb0EEvPKfPfjPiS3_i_param_0,
	.param .u64 .ptr .align 1 _Z16reduceSinglePassILj2ELb0EEvPKfPfjPiS3_i_param_1,
	.param .u32 _Z16reduceSinglePassILj2ELb0EEvPKfPfjPiS3_i_param_2,
	.param .u64 .ptr .align 1 _Z16reduceSinglePassILj2ELb0EEvPKfPfjPiS3_i_param_3,
	.param .u64 .ptr .align 1 _Z16reduceSinglePassILj2ELb0EEvPKfPfjPiS3_i_param_4,
	.param .u32 _Z16reduceSinglePassILj2ELb0EEvPKfPfjPiS3_i_param_5
)
{
	.reg .pred 	%p<70>;
	.reg .b16 	%rs<3>;
	.reg .b32 	%r<166>;
	.reg .b32 	%f<74>;
	.reg .b64 	%rd<56>;
	// demoted variable
	.shared .align 4 .b8 _ZZ12reduceBlocksILj2ELb0EEvPKfPfjPiS3_iE3sid[2048];
	// demoted variable
	.shared .align 1 .u8 _ZZ16reduceSinglePassILj2ELb0EEvPKfPfjPiS3_iE6amLast;
	ld.param.u64 	%rd29, [_Z16reduceSinglePassILj2ELb0EEvPKfPfjPiS3_i_param_0];
	ld.param.u64 	%rd30, [_Z16reduceSinglePassILj2ELb0EEvPKfPfjPiS3_i_param_1];
	ld.param.u32 	%r90, [_Z16reduceSinglePassILj2ELb0EEvPKfPfjPiS3_i_param_2];
	ld.param.u64 	%rd31, [_Z16reduceSinglePassILj2ELb0EEvPKfPfjPiS3_i_param_3];
	ld.param.u64 	%rd32, [_Z16reduceSinglePassILj2ELb0EEvPKfPfjPiS3_i_param_4];
	ld.param.u32 	%r91, [_Z16reduceSinglePassILj2ELb0EEvPKfPfjPiS3_i_param_5];
	cvta.to.global.u64 	%rd1, %rd32;
	cvta.to.global.u64 	%rd2, %rd29;
	cvta.to.global.u64 	%rd3, %rd31;
	cvta.to.global.u64 	%rd4, %rd30;
	mov.u32 	%r1, %tid.x;
	mov.u32 	%r2, %ctaid.x;
	shl.b32 	%r92, %r2, 2;
	add.s32 	%r124, %r92, %r1;
	mov.u32 	%r4, %nctaid.x;
	setp.ge.u32 	%p1, %r124, %r90;
	mov.f32 	%f50, 0f497423F0;
	@%p1 bra 	$L__BB18_8;
	mul.lo.s32 	%r5, %r91, %r90;
	shl.b32 	%r6, %r4, 2;
	mov.f32 	%f50, 0f497423F0;
	mov.u32 	%r125, %r124;
$L__BB18_2:
	add.s32 	%r9, %r125, %r5;
	mul.wide.u32 	%rd33, %r9, 4;
	add.s64 	%rd34, %rd2, %rd33;
	ld.global.f32 	%f2, [%rd34];
	setp.geu.f32 	%p2, %f2, %f50;
	setp.leu.f32 	%p3, %f2, 0f00000000;
	or.pred  	%p4, %p2, %p3;
	@%p4 bra 	$L__BB18_4;
	add.s64 	%rd36, %rd1, %rd33;
	ld.global.u32 	%r124, [%rd36];
	mov.f32 	%f50, %f2;
$L__BB18_4:
	add.s32 	%r93, %r125, 2;
	setp.ge.u32 	%p5, %r93, %r90;
	@%p5 bra 	$L__BB18_7;
	add.s32 	%r12, %r9, 2;
	mul.wide.u32 	%rd37, %r12, 4;
	add.s64 	%rd38, %rd2, %rd37;
	ld.global.f32 	%f4, [%rd38];
	setp.geu.f32 	%p6, %f4, %f50;
	setp.leu.f32 	%p7, %f4, 0f00000000;
	or.pred  	%p8, %p6, %p7;
	@%p8 bra 	$L__BB18_7;
	add.s64 	%rd40, %rd1, %rd37;
	ld.global.u32 	%r124, [%rd40];
	mov.f32 	%f50, %f4;
$L__BB18_7:
	add.s32 	%r125, %r125, %r6;
	setp.lt.u32 	%p9, %r125, %r90;
	@%p9 bra 	$L__BB18_2;
$L__BB18_8:
	bar.sync 	0;
	shl.b32 	%r94, %r1, 2;
	mov.u32 	%r95, sdata;
	add.s32 	%r17, %r95, %r94;
	st.volatile.shared.f32 	[%r17], %f50;
	mov.u32 	%r96, _ZZ12reduceBlocksILj2ELb0EEvPKfPfjPiS3_iE3sid;
	add.s32 	%r18, %r96, %r94;
	st.shared.u32 	[%r18], %r124;
	bar.sync 	0;
	setp.gt.u32 	%p10, %r1, 31;
	@%p10 bra 	$L__BB18_15;
	bar.sync 	0;
	bar.sync 	0;
	bar.sync 	0;
	bar.sync 	0;
	bar.sync 	0;
	ld.volatile.shared.f32 	%f39, [%r17];
	ld.volatile.shared.f32 	%f40, [%r17+4];
	setp.leu.f32 	%p11, %f39, %f40;
	@%p11 bra 	$L__BB18_11;
	ld.volatile.shared.f32 	%f41, [%r17+4];
	st.volatile.shared.f32 	[%r17], %f41;
	ld.shared.u32 	%r97, [%r18+4];
	st.shared.u32 	[%r18], %r97;
$L__BB18_11:
	ld.volatile.shared.f32 	%f42, [%r17];
	ld.volatile.shared.f32 	%f43, [%r17+4];
	setp.neu.f32 	%p12, %f42, %f43;
	@%p12 bra 	$L__BB18_14;
	ld.shared.u32 	%r19, [%r18+4];
	ld.shared.u32 	%r98, [%r18];
	setp.ge.s32 	%p13, %r19, %r98;
	@%p13 bra 	$L__BB18_14;
	st.shared.u32 	[%r18], %r19;
$L__BB18_14:
	bar.sync 	0;
$L__BB18_15:
	bar.sync 	0;
	setp.ne.s32 	%p14, %r1, 0;
	@%p14 bra 	$L__BB18_17;
	ld.shared.f32 	%f44, [sdata];
	mul.wide.u32 	%rd41, %r2, 4;
	add.s64 	%rd42, %rd4, %rd41;
	st.global.f32 	[%rd42], %f44;
	ld.shared.u32 	%r99, [_ZZ12reduceBlocksILj2ELb0EEvPKfPfjPiS3_iE3sid];
	add.s64 	%rd43, %rd3, %rd41;
	st.global.u32 	[%rd43], %r99;
$L__BB18_17:
	bar.sync 	0;
	bar.sync 	0;
	setp.lt.u32 	%p15, %r4, 2;
	@%p15 bra 	$L__BB18_77;
	setp.ne.s32 	%p16, %r1, 0;
	membar.gl;
	@%p16 bra 	$L__BB18_20;
	atom.global.inc.u32 	%r100, [retirementCount], %r4;
	add.s32 	%r101, %r4, -1;
	setp.eq.s32 	%p17, %r100, %r101;
	selp.u16 	%rs1, 1, 0, %p17;
	st.shared.u8 	[_ZZ16reduceSinglePassILj2ELb0EEvPKfPfjPiS3_iE6amLast], %rs1;
$L__BB18_20:
	bar.sync 	0;
	ld.shared.u8 	%rs2, [_ZZ16reduceSinglePassILj2ELb0EEvPKfPfjPiS3_iE6amLast];
	setp.eq.s16 	%p18, %rs2, 0;
	@%p18 bra 	$L__BB18_77;
	setp.ge.u32 	%p19, %r1, %r4;
	mov.b32 	%r132, 0;
	mov.f32 	%f73, 0f47C34F80;
	@%p19 bra 	$L__BB18_48;
	not.b32 	%r105, %r1;
	add.s32 	%r106, %r4, %r105;
	shr.u32 	%r107, %r106, 1;
	add.s32 	%r20, %r107, 1;
	and.b32  	%r21, %r20, 3;
	setp.lt.u32 	%p20, %r106, 6;
	mov.f32 	%f73, 0f47C34F80;
	mov.b32 	%r132, 0;
	mov.u32 	%r142, %r1;
	@%p20 bra 	$L__BB18_41;
	and.b32  	%r109, %r20, -4;
	neg.s32 	%r129, %r109;
	mul.wide.u32 	%rd44, %r1, 4;
	add.s64 	%rd45, %rd44, 16;
	add.s64 	%rd49, %rd4, %rd45;
	add.s64 	%rd48, %rd3, %rd45;
	mov.f32 	%f73, 0f47C34F80;
	mov.b32 	%r132, 0;
	mov.u32 	%r142, %r1;
$L__BB18_24:
	ld.global.f32 	%f8, [%rd49+-16];
	setp.geu.f32 	%p21, %f8, %f73;
	setp.leu.f32 	%p22, %f8, 0f00000000;
	or.pred  	%p23, %p21, %p22;
	@%p23 bra 	$L__BB18_26;
	ld.global.u32 	%r132, [%rd48+-16];
	mov.f32 	%f73, %f8;
$L__BB18_26:
	setp.neu.f32 	%p24, %f8, %f73;
	@%p24 bra 	$L__BB18_28;
	ld.global.u32 	%r110, [%rd48+-16];
	min.s32 	%r132, %r110, %r132;
$L__BB18_28:
	ld.global.f32 	%f10, [%rd49+-8];
	setp.geu.f32 	%p25, %f10, %f73;
	setp.leu.f32 	%p26, %f10, 0f00000000;
	or.pred  	%p27, %p25, %p26;
	@%p27 bra 	$L__BB18_30;
	ld.global.u32 	%r132, [%rd48+-8];
	mov.f32 	%f73, %f10;
$L__BB18_30:
	setp.neu.f32 	%p28, %f10, %f73;
	@%p28 bra 	$L__BB18_32;
	ld.global.u32 	%r111, [%rd48+-8];
	min.s32 	%r132, %r111, %r132;
$L__BB18_32:
	ld.global.f32 	%f12, [%rd49];
	setp.geu.f32 	%p29, %f12, %f73;
	setp.leu.f32 	%p30, %f12, 0f00000000;
	or.pred  	%p31, %p29, %p30;
	@%p31 bra 	$L__BB18_34;
	ld.global.u32 	%r132, [%rd48];
	mov.f32 	%f73, %f12;
$L__BB18_34:
	setp.neu.f32 	%p32, %f12, %f73;
	@%p32 bra 	$L__BB18_36;
	ld.global.u32 	%r112, [%rd48];
	min.s32 	%r132, %r112, %r132;
$L__BB18_36:
	ld.global.f32 	%f14, [%rd49+8];
	setp.geu.f32 	%p33, %f14, %f73;
	setp.leu.f32 	%p34, %f14, 0f00000000;
	or.pred  	%p35, %p33, %p34;
	@%p35 bra 	$L__BB18_38;
	ld.global.u32 	%r132, [%rd48+8];
	mov.f32 	%f73, %f14;
$L__BB18_38:
	setp.neu.f32 	%p36, %f14, %f73;
	@%p36 bra 	$L__BB18_40;
	ld.global.u32 	%r113, [%rd48+8];
	min.s32 	%r132, %r113, %r132;
$L__BB18_40:
	add.s32 	%r142, %r142, 8;
	add.s32 	%r129, %r129, 4;
	add.s64 	%rd49, %rd49, 32;
	add.s64 	%rd48, %rd48, 32;
	setp.ne.s32 	%p37, %r129, 0;
	@%p37 bra 	$L__BB18_24;
$L__BB18_41:
	setp.eq.s32 	%p38, %r21, 0;
	@%p38 bra 	$L__BB18_48;
	mul.wide.u32 	%rd46, %r142, 4;
	add.s64 	%rd51, %rd3, %rd46;
	add.s64 	%rd50, %rd4, %rd46;
	neg.s32 	%r143, %r21;
$L__BB18_43:
	.pragma "nounroll";
	ld.global.f32 	%f19, [%rd50];
	setp.geu.f32 	%p39, %f19, %f73;
	setp.leu.f32 	%p40, %f19, 0f00000000;
	or.pred  	%p41, %p39, %p40;
	@%p41 bra 	$L__BB18_45;
	ld.global.u32 	%r132, [%rd51];
	mov.f32 	%f73, %f19;
$L__BB18_45:
	setp.neu.f32 	%p42, %f19, %f73;
	@%p42 bra 	$L__BB18_47;
	ld.global.u32 	%r114, [%rd51];
	min.s32 	%r132, %r114, %r132;
$L__BB18_47:
	add.s64 	%rd51, %rd51, 8;
	add.s64 	%rd50, %rd50, 8;
	add.s32 	%r143, %r143, 1;
	setp.ne.s32 	%p43, %r143, 0;
	@%p43 bra 	$L__BB18_43;
$L__BB18_48:
	setp.ne.s32 	%p44, %r1, 0;
	bar.sync 	0;
	@%p44 bra 	$L__BB18_75;
	and.b32  	%r56, %r4, 3;
	setp.lt.u32 	%p45, %r4, 4;
	mov.b32 	%r159, 0;
	@%p45 bra 	$L__BB18_68;
	and.b32  	%r159, %r4, 2147483644;
	and.b32  	%r117, %r4, -4;
	neg.s32 	%r148, %r117;
	add.s64 	%rd53, %rd4, 8;
	add.s64 	%rd52, %rd3, 8;
$L__BB18_51:
	ld.global.f32 	%f23, [%rd53+-8];
	setp.geu.f32 	%p46, %f23, 0f47C34F80;
	setp.leu.f32 	%p47, %f23, 0f00000000;
	or.pred  	%p48, %p46, %p47;
	@%p48 bra 	$L__BB18_53;
	ld.global.u32 	%r132, [%rd52+-8];
	mov.f32 	%f73, %f23;
$L__BB18_53:
	setp.neu.f32 	%p49, %f23, %f73;
	@%p49 bra 	$L__BB18_55;
	ld.global.u32 	%r118, [%rd52+-8];
	min.s32 	%r132, %r118, %r132;
$L__BB18_55:
	ld.global.f32 	%f25, [%rd53+-4];
	setp.geu.f32 	%p50, %f25, 0f47C34F80;
	setp.leu.f32 	%p51, %f25, 0f00000000;
	or.pred  	%p52, %p50, %p51;
	@%p52 bra 	$L__BB18_57;
	ld.global.u32 	%r132, [%rd52+-4];
	mov.f32 	%f73, %f25;
$L__BB18_57:
	setp.neu.f32 	%p53, %f25, %f73;
	@%p53 bra 	$L__BB18_59;
	ld.global.u32 	%r119, [%rd52+-4];
	min.s32 	%r132, %r119, %r132;
$L__BB18_59:
	ld.global.f32 	%f27, [%rd53];
	setp.geu.f32 	%p54, %f27, 0f47C34F80;
	setp.leu.f32 	%p55, %f27, 0f00000000;
	or.pred  	%p56, %p54, %p55;
	@%p56 bra 	$L__BB18_61;
	ld.global.u32 	%r132, [%rd52];
	mov.f32 	%f73, %f27;
$L__BB18_61:
	setp.neu.f32 	%p57, %f27, %f73;
	@%p57 bra 	$L__BB18_63;
	ld.global.u32 	%r120, [%rd52];
	min.s32 	%r132, %r120, %r132;
$L__BB18_63:
	ld.global.f32 	%f29, [%rd53+4];
	setp.geu.f32 	%p58, %f29, 0f47C34F80;
	setp.leu.f32 	%p59, %f29, 0f00000000;
	or.pred  	%p60, %p58, %p59;
	@%p60 bra 	$L__BB18_65;
	ld.global.u32 	%r132, [%rd52+4];
	mov.f32 	%f73, %f29;
$L__BB18_65:
	setp.neu.f32 	%p61, %f29, %f73;
	@%p61 bra 	$L__BB18_67;
	ld.global.u32 	%r121, [%rd52+4];
	min.s32 	%r132, %r121, %r132;
$L__BB18_67:
	add.s32 	%r148, %r148, 4;
	add.s64 	%rd53, %rd53, 16;
	add.s64 	%rd52, %rd52, 16;
	setp.ne.s32 	%p62, %r148, 0;
	@%p62 bra 	$L__BB18_51;
$L__BB18_68:
	setp.eq.s32 	%p63, %r56, 0;
	@%p63 bra 	$L__BB18_75;
	mul.wide.u32 	%rd47, %r159, 4;
	add.s64 	%rd55, %rd3, %rd47;
	add.s64 	%rd54, %rd4, %rd47;
	neg.s32 	%r161, %r56;
$L__BB18_70:
	.pragma "nounroll";
	ld.global.f32 	%f34, [%rd54];
	setp.geu.f32 	%p64, %f34, 0f47C34F80;
	setp.leu.f32 	%p65, %f34, 0f00000000;
	or.pred  	%p66, %p64, %p65;
	@%p66 bra 	$L__BB18_72;
	ld.global.u32 	%r132, [%rd55];
	mov.f32 	%f73, %f34;
$L__BB18_72:
	setp.neu.f32 	%p67, %f34, %f73;
	@%p67 bra 	$L__BB18_74;
	ld.global.u32 	%r122, [%rd55];
	min.s32 	%r132, %r122, %r132;
$L__BB18_74:
	add.s64 	%rd55, %rd55, 4;
	add.s64 	%rd54, %rd54, 4;
	add.s32 	%r161, %r161, 1;
	setp.ne.s32 	%p68, %r161, 0;
	@%p68 bra 	$L__BB18_70;
$L__BB18_75:
	setp.ne.s32 	%p69, %r1, 0;
	bar.sync 	0;
	@%p69 bra 	$L__BB18_77;
	st.global.f32 	[%rd4], %f73;
	st.global.u32 	[%rd3], %r132;
	mov.b32 	%r123, 0;
	st.global.u32 	[retirementCount], %r123;
$L__BB18_77:
	ret;

}
	// .globl	_Z16reduceSinglePassILj1ELb0EEvPKfPfjPiS3_i
.visible .entry _Z16reduceSinglePassILj1ELb0EEvPKfPfjPiS3_i(
	.param .u64 .ptr .align 1 _Z16reduceSinglePassILj1ELb0EEvPKfPfjPiS3_i_param_0,
	.param .u64 .ptr .align 1 _Z16reduceSinglePassILj1ELb0EEvPKfPfjPiS3_i_param_1,
	.param .u32 _Z16reduceSinglePassILj1ELb0EEvPKfPfjPiS3_i_param_2,
	.param .u64 .ptr .align 1 _Z16reduceSinglePassILj1ELb0EEvPKfPfjPiS3_i_param_3,
	.param .u64 .ptr .align 1 _Z16reduceSinglePassILj1ELb0EEvPKfPfjPiS3_i_param_4,
	.param .u32 _Z16reduceSinglePassILj1ELb0EEvPKfPfjPiS3_i_param_5
)
{
	.reg .pred 	%p<67>;
	.reg .b16 	%rs<3>;
	.reg .b32 	%r<161>;
	.reg .b32 	%f<69>;
	.reg .b64 	%rd<56>;
	// demoted variable
	.shared .align 4 .b8 _ZZ12reduceBlocksILj1ELb0EEvPKfPfjPiS3_iE3sid[2048];
	// demoted variable
	.shared .align 1 .u8 _ZZ16reduceSinglePassILj1ELb0EEvPKfPfjPiS3_iE6amLast;
	ld.param.u64 	%rd29, [_Z16reduceSinglePassILj1ELb0EEvPKfPfjPiS3_i_param_0];
	ld.param.u64 	%rd30, [_Z16reduceSinglePassILj1ELb0EEvPKfPfjPiS3_i_param_1];
	ld.param.u32 	%r87, [_Z16reduceSinglePassILj1ELb0EEvPKfPfjPiS3_i_param_2];
	ld.param.u64 	%rd31, [_Z16reduceSinglePassILj1ELb0EEvPKfPfjPiS3_i_param_3];
	ld.param.u64 	%rd32, [_Z16reduceSinglePassILj1ELb0EEvPKfPfjPiS3_i_param_4];
	ld.param.u32 	%r88, [_Z16reduceSinglePassILj1ELb0EEvPKfPfjPiS3_i_param_5];
	cvta.to.global.u64 	%rd1, %rd32;
	cvta.to.global.u64 	%rd2, %rd29;
	cvta.to.global.u64 	%rd3, %rd31;
	cvta.to.global.u64 	%rd4, %rd30;
	mov.u32 	%r1, %tid.x;
	mov.u32 	%r2, %ctaid.x;
	shl.b32 	%r89, %r2, 1;
	add.s32 	%r119, %r89, %r1;
	mov.u32 	%r4, %nctaid.x;
	setp.ge.u32 	%p1, %r119, %r87;
	mov.f32 	%f45, 0f497423F0;
	@%p1 bra 	$L__BB19_8;
	mul.lo.s32 	%r5, %r88, %r87;
	shl.b32 	%r6, %r4, 1;
	mov.f32 	%f45, 0f497423F0;
	mov.u32 	%r120, %r119;
$L__BB19_2:
	add.s32 	%r9, %r120, %r5;
	mul.wide.u32 	%rd33, %r9, 4;
	add.s64 	%rd34, %rd2, %rd33;
	ld.global.f32 	%f2, [%rd34];
	setp.geu.f32 	%p2, %f2, %f45;
	setp.leu.f32 	%p3, %f2, 0f00000000;
	or.pred  	%p4, %p2, %p3;
	@%p4 bra 	$L__BB19_4;
	add.s64 	%rd36, %rd1, %rd33;
	ld.global.u32 	%r119, [%rd36];
	mov.f32 	%f45, %f2;
$L__BB19_4:
	add.s32 	%r90, %r120, 1;
	setp.ge.u32 	%p5, %r90, %r87;
	@%p5 bra 	$L__BB19_7;
	add.s32 	%r12, %r9, 1;
	mul.wide.u32 	%rd37, %r12, 4;
	add.s64 	%rd38, %rd2, %rd37;
	ld.global.f32 	%f4, [%rd38];
	setp.geu.f32 	%p6, %f4, %f45;
	setp.leu.f32 	%p7, %f4, 0f00000000;
	or.pred  	%p8, %p6, %p7;
	@%p8 bra 	$L__BB19_7;
	add.s64 	%rd40, %rd1, %rd37;
	ld.global.u32 	%r119, [%rd40];
	mov.f32 	%f45, %f4;
$L__BB19_7:
	add.s32 	%r120, %r120, %r6;
	setp.lt.u32 	%p9, %r120, %r87;
	@%p9 bra 	$L__BB19_2;
$L__BB19_8:
	bar.sync 	0;
	shl.b32 	%r91, %r1, 2;
	mov.u32 	%r92, sdata;
	add.s32 	%r93, %r92, %r91;
	st.volatile.shared.f32 	[%r93], %f45;
	mov.u32 	%r94, _ZZ12reduceBlocksILj1ELb0EEvPKfPfjPiS3_iE3sid;
	add.s32 	%r95, %r94, %r91;
	st.shared.u32 	[%r95], %r119;
	bar.sync 	0;
	setp.gt.u32 	%p10, %r1, 31;
	@%p10 bra 	$L__BB19_10;
	bar.sync 	0;
	bar.sync 	0;
	bar.sync 	0;
	bar.sync 	0;
	bar.sync 	0;
	bar.sync 	0;
$L__BB19_10:
	bar.sync 	0;
	setp.ne.s32 	%p11, %r1, 0;
	@%p11 bra 	$L__BB19_12;
	ld.shared.f32 	%f39, [sdata];
	mul.wide.u32 	%rd41, %r2, 4;
	add.s64 	%rd42, %rd4, %rd41;
	st.global.f32 	[%rd42], %f39;
	ld.shared.u32 	%r96, [_ZZ12reduceBlocksILj1ELb0EEvPKfPfjPiS3_iE3sid];
	add.s64 	%rd43, %rd3, %rd41;
	st.global.u32 	[%rd43], %r96;
$L__BB19_12:
	bar.sync 	0;
	bar.sync 	0;
	setp.lt.u32 	%p12, %r4, 2;
	@%p12 bra 	$L__BB19_72;
	setp.ne.s32 	%p13, %r1, 0;
	membar.gl;
	@%p13 bra 	$L__BB19_15;
	atom.global.inc.u32 	%r97, [retirementCount], %r4;
	add.s32 	%r98, %r4, -1;
	setp.eq.s32 	%p14, %r97, %r98;
	selp.u16 	%rs1, 1, 0, %p14;
	st.shared.u8 	[_ZZ16reduceSinglePassILj1ELb0EEvPKfPfjPiS3_iE6amLast], %rs1;
$L__BB19_15:
	bar.sync 	0;
	ld.shared.u8 	%rs2, [_ZZ16reduceSinglePassILj1ELb0EEvPKfPfjPiS3_iE6amLast];
	setp.eq.s16 	%p15, %rs2, 0;
	@%p15 bra 	$L__BB19_72;
	setp.ge.u32 	%p16, %r1, %r4;
	mov.b32 	%r127, 0;
	mov.f32 	%f68, 0f47C34F80;
	@%p16 bra 	$L__BB19_43;
	sub.s32 	%r17, %r4, %r1;
	and.b32  	%r18, %r17, 3;
	sub.s32 	%r102, %r1, %r4;
	setp.gt.u32 	%p17, %r102, -4;
	mov.f32 	%f68, 0f47C34F80;
	mov.b32 	%r127, 0;
	mov.u32 	%r137, %r1;
	@%p17 bra 	$L__BB19_36;
	and.b32  	%r104, %r17, 2147483644;
	neg.s32 	%r124, %r104;
	mul.wide.u32 	%rd44, %r1, 4;
	add.s64 	%rd45, %rd44, 8;
	add.s64 	%rd49, %rd4, %rd45;
	add.s64 	%rd48, %rd3, %rd45;
	mov.f32 	%f68, 0f47C34F80;
	mov.b32 	%r127, 0;
	mov.u32 	%r137, %r1;
$L__BB19_19:
	ld.global.f32 	%f8, [%rd49+-8];
	setp.geu.f32 	%p18, %f8, %f68;
	setp.leu.f32 	%p19, %f8, 0f00000000;
	or.pred  	%p20, %p18, %p19;
	@%p20 bra 	$L__BB19_21;
	ld.global.u32 	%r127, [%rd48+-8];
	mov.f32 	%f68, %f8;
$L__BB19_21:
	setp.neu.f32 	%p21, %f8, %f68;
	@%p21 bra 	$L__BB19_23;
	ld.global.u32 	%r105, [%rd48+-8];
	min.s32 	%r127, %r105, %r127;
$L__BB19_23:
	ld.global.f32 	%f10, [%rd49+-4];
	setp.geu.f32 	%p22, %f10, %f68;
	setp.leu.f32 	%p23, %f10, 0f00000000;
	or.pred  	%p24, %p22, %p23;
	@%p24 bra 	$L__BB19_25;
	ld.global.u32 	%r127, [%rd48+-4];
	mov.f32 	%f68, %f10;
$L__BB19_25:
	setp.neu.f32 	%p25, %f10, %f68;
	@%p25 bra 	$L__BB19_27;
	ld.global.u32 	%r106, [%rd48+-4];
	min.s32 	%r127, %r106, %r127;
$L__BB19_27:
	ld.global.f32 	%f12, [%rd49];
	setp.geu.f32 	%p26, %f12, %f68;
	setp.leu.f32 	%p27, %f12, 0f00000000;
	or.pred  	%p28, %p26, %p27;
	@%p28 bra 	$L__BB19_29;
	ld.global.u32 	%r127, [%rd48];
	mov.f32 	%f68, %f12;
$L__BB19_29:
	setp.neu.f32 	%p29, %f12, %f68;
	@%p29 bra 	$L__BB19_31;
	ld.global.u32 	%r107, [%rd48];
	min.s32 	%r127, %r107, %r127;
$L__BB19_31:
	ld.global.f32 	%f14, [%rd49+4];
	setp.geu.f32 	%p30, %f14, %f68;
	setp.leu.f32 	%p31, %f14, 0f00000000;
	or.pred  	%p32, %p30, %p31;
	@%p32 bra 	$L__BB19_33;
	ld.global.u32 	%r127, [%rd48+4];
	mov.f32 	%f68, %f14;
$L__BB19_33:
	setp.neu.f32 	%p33, %f14, %f68;
	@%p33 bra 	$L__BB19_35;
	ld.global.u32 	%r108, [%rd48+4];
	min.s32 	%r127, %r108, %r127;
$L__BB19_35:
	add.s32 	%r137, %r137, 4;
	add.s32 	%r124, %r124, 4;
	add.s64 	%rd49, %rd49, 16;
	add.s64 	%rd48, %rd48, 16;
	setp.ne.s32 	%p34, %r124, 0;
	@%p34 bra 	$L__BB19_19;
$L__BB19_36:
	setp.eq.s32 	%p35, %r18, 0;
	@%p35 bra 	$L__BB19_43;
	mul.wide.u32 	%rd46, %r137, 4;
	add.s64 	%rd51, %rd3, %rd46;
	add.s64 	%rd50, %rd4, %rd46;
	neg.s32 	%r138, %r18;
$L__BB19_38:
	.pragma "nounroll";
	ld.global.f32 	%f19, [%rd50];
	setp.geu.f32 	%p36, %f19, %f68;
	setp.leu.f32 	%p37, %f19, 0f00000000;
	or.pred  	%p38, %p36, %p37;
	@%p38 bra 	$L__BB19_40;
	ld.global.u32 	%r127, [%rd51];
	mov.f32 	%f68, %f19;
$L__BB19_40:
	setp.neu.f32 	%p39, %f19, %f68;
	@%p39 bra 	$L__BB19_42;
	ld.global.u32 	%r109, [%rd51];
	min.s32 	%r127, %r109, %r127;
$L__BB19_42:
	add.s64 	%rd51, %rd51, 4;
	add.s64 	%rd50, %rd50, 4;
	add.s32 	%r138, %r138, 1;
	setp.ne.s32 	%p40, %r138, 0;
	@%p40 bra 	$L__BB19_38;
$L__BB19_43:
	setp.ne.s32 	%p41, %r1, 0;
	bar.sync 	0;
	@%p41 bra 	$L__BB19_70;
	and.b32  	%r53, %r4, 3;
	setp.lt.u32 	%p42, %r4, 4;
	mov.b32 	%r154, 0;
	@%p42 bra 	$L__BB19_63;
	and.b32  	%r154, %r4, 2147483644;
	and.b32  	%r112, %r4, -4;
	neg.s32 	%r143, %r112;
	add.s64 	%rd53, %rd4, 8;
	add.s64 	%rd52, %rd3, 8;
$L__BB19_46:
	ld.global.f32 	%f23, [%rd53+-8];
	setp.geu.f32 	%p43, %f23, 0f47C34F80;
	setp.leu.f32 	%p44, %f23, 0f00000000;
	or.pred  	%p45, %p43, %p44;
	@%p45 bra 	$L__BB19_48;
	ld.global.u32 	%r127, [%rd52+-8];
	mov.f32 	%f68, %f23;
$L__BB19_48:
	setp.neu.f32 	%p46, %f23, %f68;
	@%p46 bra 	$L__BB19_50;
	ld.global.u32 	%r113, [%rd52+-8];
	min.s32 	%r127, %r113, %r127;
$L__BB19_50:
	ld.global.f32 	%f25, [%rd53+-4];
	setp.geu.f32 	%p47, %f25, 0f47C34F80;
	setp.leu.f32 	%p48, %f25, 0f00000000;
	or.pred  	%p49, %p47, %p48;
	@%p49 bra 	$L__BB19_52;
	ld.global.u32 	%r127, [%rd52+-4];
	mov.f32 	%f68, %f25;
$L__BB19_52:
	setp.neu.f32 	%p50, %f25, %f68;
	@%p50 bra 	$L__BB19_54;
	ld.global.u32 	%r114, [%rd52+-4];
	min.s32 	%r127, %r114, %r127;
$L__BB19_54:
	ld.global.f32 	%f27, [%rd53];
	setp.geu.f32 	%p51, %f27, 0f47C34F80;
	setp.leu.f32 	%p52, %f27, 0f00000000;
	or.pred  	%p53, %p51, %p52;
	@%p53 bra 	$L__BB19_56;
	ld.global.u32 	%r127, [%rd52];
	mov.f32 	%f68, %f27;
$L__BB19_56:
	setp.neu.f32 	%p54, %f27, %f68;
	@%p54 bra 	$L__BB19_58;
	ld.global.u32 	%r115, [%rd52];
	min.s32 	%r127, %r115, %r127;
$L__BB19_58:
	ld.global.f32 	%f29, [%rd53+4];
	setp.geu.f32 	%p55, %f29, 0f47C34F80;
	setp.leu.f32 	%p56, %f29, 0f00000000;
	or.pred  	%p57, %p55, %p56;
	@%p57 bra 	$L__BB19_60;
	ld.global.u32 	%r127, [%rd52+4];
	mov.f32 	%f68, %f29;
$L__BB19_60:
	setp.neu.f32 	%p58, %f29, %f68;
	@%p58 bra 	$L__BB19_62;
	ld.global.u32 	%r116, [%rd52+4];
	min.s32 	%r127, %r116, %r127;
$L__BB19_62:
	add.s32 	%r143, %r143, 4;
	add.s64 	%rd53, %rd53, 16;
	add.s64 	%rd52, %rd52, 16;
	setp.ne.s32 	%p59, %r143, 0;
	@%p59 bra 	$L__BB19_46;
$L__BB19_63:
	setp.eq.s32 	%p60, %r53, 0;
	@%p60 bra 	$L__BB19_70;
	mul.wide.u32 	%rd47, %r154, 4;
	add.s64 	%rd55, %rd3, %rd47;
	add.s64 	%rd54, %rd4, %rd47;
	neg.s32 	%r156, %r53;
$L__BB19_65:
	.pragma "nounroll";
	ld.global.f32 	%f34, [%rd54];
	setp.geu.f32 	%p61, %f34, 0f47C34F80;
	setp.leu.f32 	%p62, %f34, 0f00000000;
	or.pred  	%p63, %p61, %p62;
	@%p63 bra 	$L__BB19_67;
	ld.global.u32 	%r127, [%rd55];
	mov.f32 	%f68, %f34;
$L__BB19_67:
	setp.neu.f32 	%p64, %f34, %f68;
	@%p64 bra 	$L__BB19_69;
	ld.global.u32 	%r117, [%rd55];
	min.s32 	%r127, %r117, %r127;
$L__BB19_69:
	add.s64 	%rd55, %rd55, 4;
	add.s64 	%rd54, %rd54, 4;
	add.s32 	%r156, %r156, 1;
	setp.ne.s32 	%p65, %r156, 0;
	@%p65 bra 	$L__BB19_65;
$L__BB19_70:
	setp.ne.s32 	%p66, %r1, 0;
	bar.sync 	0;
	@%p66 bra 	$L__BB19_72;
	st.global.f32 	[%rd4], %f68;
	st.global.u32 	[%rd3], %r127;
	mov.b32 	%r118, 0;
	st.global.u32 	[retirementCount], %r118;
$L__BB19_72:
	ret;

}


// ===== COMPILED SASS (sm_100) =====

	.target	sm_100

	.elftype	@"ET_EXEC"


//--------------------- .note.nv.tkinfo           --------------------------
	.section	.note.nv.tkinfo,"",@"SHT_NOTE"
	.sectionflags	@"SHF_NOTE_NV_TKINFO"
	.tkinfo
        /*0018*/ 	.word	0x00000002
        /*0030*/ 	.string	""
        /*0030*/ 	.string	"ptxas"
        /*0030*/ 	.string	"Cuda compilation tools, release 13.0, V13.0.88"
        /*0030*/ 	.string	"Build cuda_13.0.r13.0/compiler.36424714_0"
        /*0030*/ 	.string	"-arch sm_100 -m 64 "



//--------------------- .note.nv.cuinfo           --------------------------
	.section	.note.nv.cuinfo,"",@"SHT_NOTE"
	.sectionflags	@"SHF_NOTE_NV_CUINFO"
        /*0018*/ 	.short	0x0002
        /*001a*/ 	.short	0x0064
        /*001c*/ 	.short	0x0082
	.zero		2


//--------------------- .nv.info                  --------------------------
	.section	.nv.info,"",@"SHT_CUDA_INFO"
	.align	4


	//----- nvinfo : EIATTR_REGCOUNT
	.align		4
        /*0000*/ 	.byte	0x04, 0x2f
        /*0002*/ 	.short	(.L_2 - .L_1)
	.align		4
.L_1:
        /*0004*/ 	.word	index@(_Z16reduceSinglePassILj512ELb1EEvPKfPfjPiS3_i)
        /*0008*/ 	.word	0x00000016


	//----- nvinfo : EIATTR_FRAME_SIZE
	.align		4
.L_2:
        /*000c*/ 	.byte	0x04, 0x11
        /*000e*/ 	.short	(.L_4 - .L_3)
	.align		4
.L_3:
        /*0010*/ 	.word	index@(_Z16reduceSinglePassILj512ELb1EEvPKfPfjPiS3_i)
        /*0014*/ 	.word	0x00000000


	//----- nvinfo : EIATTR_REGCOUNT
	.align		4
.L_4:
        /*0018*/ 	.byte	0x04, 0x2f
        /*001a*/ 	.short	(.L_6 - .L_5)
	.align		4
.L_5:
        /*001c*/ 	.word	index@(_Z16reduceSinglePassILj256ELb1EEvPKfPfjPiS3_i)
        /*0020*/ 	.word	0x0000001a


	//----- nvinfo : EIATTR_FRAME_SIZE
	.align		4
.L_6:
        /*0024*/ 	.byte	0x04, 0x11
        /*0026*/ 	.short	(.L_8 - .L_7)
	.align		4
.L_7:
        /*0028*/ 	.word	index@(_Z16reduceSinglePassILj256ELb1EEvPKfPfjPiS3_i)
        /*002c*/ 	.word	0x00000000


	//----- nvinfo : EIATTR_REGCOUNT
	.align		4
.L_8:
        /*0030*/ 	.byte	0x04, 0x2f
        /*0032*/ 	.short	(.L_10 - .L_9)
	.align		4
.L_9:
        /*0034*/ 	.word	index@(_Z16reduceSinglePassILj128ELb1EEvPKfPfjPiS3_i)
        /*0038*/ 	.word	0x0000001a


	//----- nvinfo : EIATTR_FRAME_SIZE
	.align		4
.L_10:
        /*003c*/ 	.byte	0x04, 0x11
        /*003e*/ 	.short	(.L_12 - .L_11)
	.align		4
.L_11:
        /*0040*/ 	.word	index@(_Z16reduceSinglePassILj128ELb1EEvPKfPfjPiS3_i)
        /*0044*/ 	.word	0x00000000


	//----- nvinfo : EIATTR_REGCOUNT
	.align		4
.L_12:
        /*0048*/ 	.byte	0x04, 0x2f
        /*004a*/ 	.short	(.L_14 - .L_13)
	.align		4
.L_13:
        /*004c*/ 	.word	index@(_Z16reduceSinglePassILj64ELb1EEvPKfPfjPiS3_i)
        /*0050*/ 	.word	0x0000001a


	//----- nvinfo : EIATTR_FRAME_SIZE
	.align		4
.L_14:
        /*0054*/ 	.byte	0x04, 0x11
        /*0056*/ 	.short	(.L_16 - .L_15)
	.align		4
.L_15:
        /*0058*/ 	.word	index@(_Z16reduceSinglePassILj64ELb1EEvPKfPfjPiS3_i)
        /*005c*/ 	.word	0x00000000


	//----- nvinfo : EIATTR_REGCOUNT
	.align		4
.L_16:
        /*0060*/ 	.byte	0x04, 0x2f
        /*0062*/ 	.short	(.L_18 - .L_17)
	.align		4
.L_17:
        /*0064*/ 	.word	index@(_Z16reduceSinglePassILj32ELb1EEvPKfPfjPiS3_i)
        /*0068*/ 	.word	0x0000001a


	//----- nvinfo : EIATTR_FRAME_SIZE
	.align		4
.L_18:
        /*006c*/ 	.byte	0x04, 0x11
        /*006e*/ 	.short	(.L_20 - .L_19)
	.align		4
.L_19:
        /*0070*/ 	.word	index@(_Z16reduceSinglePassILj32ELb1EEvPKfPfjPiS3_i)
        /*0074*/ 	.word	0x00000000


	//----- nvinfo : EIATTR_REGCOUNT
	.align		4
.L_20:
        /*0078*/ 	.byte	0x04, 0x2f
        /*007a*/ 	.short	(.L_22 - .L_21)
	.align		4
.L_21:
        /*007c*/ 	.word	index@(_Z16reduceSinglePassILj16ELb1EEvPKfPfjPiS3_i)
        /*0080*/ 	.word	0x0000001a


	//----- nvinfo : EIATTR_FRAME_SIZE
	.align		4
.L_22:
        /*0084*/ 	.byte	0x04, 0x11
        /*0086*/ 	.short	(.L_24 - .L_23)
	.align		4
.L_23:
        /*0088*/ 	.word	index@(_Z16reduceSinglePassILj16ELb1EEvPKfPfjPiS3_i)
        /*008c*/ 	.word	0x00000000


	//----- nvinfo : EIATTR_REGCOUNT
	.align		4
.L_24:
        /*0090*/ 	.byte	0x04, 0x2f
        /*0092*/ 	.short	(.L_26 - .L_25)
	.align		4
.L_25:
        /*0094*/ 	.word	index@(_Z16reduceSinglePassILj8ELb1EEvPKfPfjPiS3_i)
        /*0098*/ 	.word	0x00000018


	//----- nvinfo : EIATTR_FRAME_SIZE
	.align		4
.L_26:
        /*009c*/ 	.byte	0x04, 0x11
        /*009e*/ 	.short	(.L_28 - .L_27)
	.align		4
.L_27:
        /*00a0*/ 	.word	index@(_Z16reduceSinglePassILj8ELb1EEvPKfPfjPiS3_i)
        /*00a4*/ 	.word	0x00000000


	//----- nvinfo : EIATTR_REGCOUNT
	.align		4
.L_28:
        /*00a8*/ 	.byte	0x04, 0x2f
        /*00aa*/ 	.short	(.L_30 - .L_29)
	.align		4
.L_29:
        /*00ac*/ 	.word	index@(_Z16reduceSinglePassILj4ELb1EEvPKfPfjPiS3_i)
        /*00b0*/ 	.word	0x00000016


	//----- nvinfo : EIATTR_FRAME_SIZE
	.align		4
.L_30:
        /*00b4*/ 	.byte	0x04, 0x11
        /*00b6*/ 	.short	(.L_32 - .L_31)
	.align		4
.L_31:
        /*00b8*/ 	.word	index@(_Z16reduceSinglePassILj4ELb1EEvPKfPfjPiS3_i)
        /*00bc*/ 	.word	0x00000000


	//----- nvinfo : EIATTR_REGCOUNT
	.align		4
.L_32:
        /*00c0*/ 	.byte	0x04, 0x2f
        /*00c2*/ 	.short	(.L_34 - .L_33)
	.align		4
.L_33:
        /*00c4*/ 	.word	index@(_Z16reduceSinglePassILj2ELb1EEvPKfPfjPiS3_i)
        /*00c8*/ 	.word	0x00000016


	//----- nvinfo : EIATTR_FRAME_SIZE
	.align		4
.L_34:
        /*00cc*/ 	.byte	0x04, 0x11
        /*00ce*/ 	.short	(.L_36 - .L_35)
	.align		4
.L_35:
        /*00d0*/ 	.word	index@(_Z16reduceSinglePassILj2ELb1EEvPKfPfjPiS3_i)
        /*00d4*/ 	.word	0x00000000


	//----- nvinfo : EIATTR_REGCOUNT
	.align		4
.L_36:
        /*00d8*/ 	.byte	0x04, 0x2f
        /*00da*/ 	.short	(.L_38 - .L_37)
	.align		4
.L_37:
        /*00dc*/ 	.word	index@(_Z16reduceSinglePassILj1ELb1EEvPKfPfjPiS3_i)
        /*00e0*/ 	.word	0x00000016


	//----- nvinfo : EIATTR_FRAME_SIZE
	.align		4
.L_38:
        /*00e4*/ 	.byte	0x04, 0x11
        /*00e6*/ 	.short	(.L_40 - .L_39)
	.align		4
.L_39:
        /*00e8*/ 	.word	index@(_Z16reduceSinglePassILj1ELb1EEvPKfPfjPiS3_i)
        /*00ec*/ 	.word	0x00000000


	//----- nvinfo : EIATTR_REGCOUNT
	.align		4
.L_40:
        /*00f0*/ 	.byte	0x04, 0x2f
        /*00f2*/ 	.short	(.L_42 - .L_41)
	.align		4
.L_41:
        /*00f4*/ 	.word	index@(_Z16reduceSinglePassILj512ELb0EEvPKfPfjPiS3_i)
        /*00f8*/ 	.word	0x00000014


	//----- nvinfo : EIATTR_FRAME_SIZE
	.align		4
.L_42:
        /*00fc*/ 	.byte	0x04, 0x11
        /*00fe*/ 	.short	(.L_44 - .L_43)
	.align		4
.L_43:
        /*0100*/ 	.word	index@(_Z16reduceSinglePassILj512ELb0EEvPKfPfjPiS3_i)
        /*0104*/ 	.word	0x00000000


	//----- nvinfo : EIATTR_REGCOUNT
	.align		4
.L_44:
        /*0108*/ 	.byte	0x04, 0x2f
        /*010a*/ 	.short	(.L_46 - .L_45)
	.align		4
.L_45:
        /*010c*/ 	.word	index@(_Z16reduceSinglePassILj256ELb0EEvPKfPfjPiS3_i)
        /*0110*/ 	.word	0x00000016


	//----- nvinfo : EIATTR_FRAME_SIZE
	.align		4
.L_46:
        /*0114*/ 	.byte	0x04, 0x11
        /*0116*/ 	.short	(.L_48 - .L_47)
	.align		4
.L_47:
        /*0118*/ 	.word	index@(_Z16reduceSinglePassILj256ELb0EEvPKfPfjPiS3_i)
        /*011c*/ 	.word	0x00000000


	//----- nvinfo : EIATTR_REGCOUNT
	.align		4
.L_48:
        /*0120*/ 	.byte	0x04, 0x2f
        /*0122*/ 	.short	(.L_50 - .L_49)
	.align		4
.L_49:
        /*0124*/ 	.word	index@(_Z16reduceSinglePassILj128ELb0EEvPKfPfjPiS3_i)
        /*0128*/ 	.word	0x00000016


	//----- nvinfo : EIATTR_FRAME_SIZE
	.align		4
.L_50:
        /*012c*/ 	.byte	0x04, 0x11
        /*012e*/ 	.short	(.L_52 - .L_51)
	.align		4
.L_51:
        /*0130*/ 	.word	index@(_Z16reduceSinglePassILj128ELb0EEvPKfPfjPiS3_i)
        /*0134*/ 	.word	0x00000000


	//----- nvinfo : EIATTR_REGCOUNT
	.align		4
.L_52:
        /*0138*/ 	.byte	0x04, 0x2f
        /*013a*/ 	.short	(.L_54 - .L_53)
	.align		4
.L_53:
        /*013c*/ 	.word	index@(_Z16reduceSinglePassILj64ELb0EEvPKfPfjPiS3_i)
        /*0140*/ 	.word	0x00000016


	//----- nvinfo : EIATTR_FRAME_SIZE
	.align		4
.L_54:
        /*0144*/ 	.byte	0x04, 0x11
        /*0146*/ 	.short	(.L_56 - .L_55)
	.align		4
.L_55:
        /*0148*/ 	.word	index@(_Z16reduceSinglePassILj64ELb0EEvPKfPfjPiS3_i)
        /*014c*/ 	.word	0x00000000


	//----- nvinfo : EIATTR_REGCOUNT
	.align		4
.L_56:
        /*0150*/ 	.byte	0x04, 0x2f
        /*0152*/ 	.short	(.L_58 - .L_57)
	.align		4
.L_57:
        /*0154*/ 	.word	index@(_Z16reduceSinglePassILj32ELb0EEvPKfPfjPiS3_i)
        /*0158*/ 	.word	0x00000016


	//----- nvinfo : EIATTR_FRAME_SIZE
	.align		4
.L_58:
        /*015c*/ 	.byte	0x04, 0x11
        /*015e*/ 	.short	(.L_60 - .L_59)
	.align		4
.L_59:
        /*0160*/ 	.word	index@(_Z16reduceSinglePassILj32ELb0EEvPKfPfjPiS3_i)
        /*0164*/ 	.word	0x00000000


	//----- nvinfo : EIATTR_REGCOUNT
	.align		4
.L_60:
        /*0168*/ 	.byte	0x04, 0x2f
        /*016a*/ 	.short	(.L_62 - .L_61)
	.align		4
.L_61:
        /*016c*/ 	.word	index@(_Z16reduceSinglePassILj16ELb0EEvPKfPfjPiS3_i)
        /*0170*/ 	.word	0x00000016


	//----- nvinfo : EIATTR_FRAME_SIZE
	.align		4
.L_62:
        /*0174*/ 	.byte	0x04, 0x11
        /*0176*/ 	.short	(.L_64 - .L_63)
	.align		4
.L_63:
        /*0178*/ 	.word	index@(_Z16reduceSinglePassILj16ELb0EEvPKfPfjPiS3_i)
        /*017c*/ 	.word	0x00000000


	//----- nvinfo : EIATTR_REGCOUNT
	.align		4
.L_64:
        /*0180*/ 	.byte	0x04, 0x2f
        /*0182*/ 	.short	(.L_66 - .L_65)
	.align		4
.L_65:
        /*0184*/ 	.word	index@(_Z16reduceSinglePassILj8ELb0EEvPKfPfjPiS3_i)
        /*0188*/ 	.word	0x00000016


	//----- nvinfo : EIATTR_FRAME_SIZE
	.align		4
.L_66:
        /*018c*/ 	.byte	0x04, 0x11
        /*018e*/ 	.short	(.L_68 - .L_67)
	.align		4
.L_67:
        /*0190*/ 	.word	index@(_Z16reduceSinglePassILj8ELb0EEvPKfPfjPiS3_i)
        /*0194*/ 	.word	0x00000000


	//----- nvinfo : EIATTR_REGCOUNT
	.align		4
.L_68:
        /*0198*/ 	.byte	0x04, 0x2f
        /*019a*/ 	.short	(.L_70 - .L_69)
	.align		4
.L_69:
        /*019c*/ 	.word	index@(_Z16reduceSinglePassILj4ELb0EEvPKfPfjPiS3_i)
        /*01a0*/ 	.word	0x00000016


	//----- nvinfo : EIATTR_FRAME_SIZE
	.align		4
.L_70:
        /*01a4*/ 	.byte	0x04, 0x11
        /*01a6*/ 	.short	(.L_72 - .L_71)
	.align		4
.L_71:
        /*01a8*/ 	.word	index@(_Z16reduceSinglePassILj4ELb0EEvPKfPfjPiS3_i)
        /*01ac*/ 	.word	0x00000000


	//----- nvinfo : EIATTR_REGCOUNT
	.align		4
.L_72:
        /*01b0*/ 	.byte	0x04, 0x2f
        /*01b2*/ 	.short	(.L_74 - .L_73)
	.align		4
.L_73:
        /*01b4*/ 	.word	index@(_Z16reduceSinglePassILj2ELb0EEvPKfPfjPiS3_i)
        /*01b8*/ 	.word	0x00000016


	//----- nvinfo : EIATTR_FRAME_SIZE
	.align		4
.L_74:
        /*01bc*/ 	.byte	0x04, 0x11
        /*01be*/ 	.short	(.L_76 - .L_75)
	.align		4
.L_75:
        /*01c0*/ 	.word	index@(_Z16reduceSinglePassILj2ELb0EEvPKfPfjPiS3_i)
        /*01c4*/ 	.word	0x00000000


	//----- nvinfo : EIATTR_REGCOUNT
	.align		4
.L_76:
        /*01c8*/ 	.byte	0x04, 0x2f
        /*01ca*/ 	.short	(.L_78 - .L_77)
	.align		4
.L_77:
        /*01cc*/ 	.word	index@(_Z16reduceSinglePassILj1ELb0EEvPKfPfjPiS3_i)
        /*01d0*/ 	.word	0x00000016


	//----- nvinfo : EIATTR_FRAME_SIZE
	.align		4
.L_78:
        /*01d4*/ 	.byte	0x04, 0x11
        /*01d6*/ 	.short	(.L_80 - .L_79)
	.align		4
.L_79:
        /*01d8*/ 	.word	index@(_Z16reduceSinglePassILj1ELb0EEvPKfPfjPiS3_i)
        /*01dc*/ 	.word	0x00000000


	//----- nvinfo : EIATTR_MIN_STACK_SIZE
	.align		4
.L_80:
        /*01e0*/ 	.byte	0x04, 0x12
        /*01e2*/ 	.short	(.L_82 - .L_81)
	.align		4
.L_81:
        /*01e4*/ 	.word	index@(_Z16reduceSinglePassILj1ELb0EEvPKfPfjPiS3_i)
        /*01e8*/ 	.word	0x00000000


	//----- nvinfo : EIATTR_MIN_STACK_SIZE
	.align		4
.L_82:
        /*01ec*/ 	.byte	0x04, 0x12
        /*01ee*/ 	.short	(.L_84 - .L_83)
	.align		4
.L_83:
        /*01f0*/ 	.word	index@(_Z16reduceSinglePassILj2ELb0EEvPKfPfjPiS3_i)
        /*01f4*/ 	.word	0x00000000


	//----- nvinfo : EIATTR_MIN_STACK_SIZE
	.align		4
.L_84:
        /*01f8*/ 	.byte	0x04, 0x12
        /*01fa*/ 	.short	(.L_86 - .L_85)
	.align		4
.L_85:
        /*01fc*/ 	.word	index@(_Z16reduceSinglePassILj4ELb0EEvPKfPfjPiS3_i)
        /*0200*/ 	.word	0x00000000


	//----- nvinfo : EIATTR_MIN_STACK_SIZE
	.align		4
.L_86:
        /*0204*/ 	.byte	0x04, 0x12
        /*0206*/ 	.short	(.L_88 - .L_87)
	.align		4
.L_87:
        /*0208*/ 	.word	index@(_Z16reduceSinglePassILj8ELb0EEvPKfPfjPiS3_i)
        /*020c*/ 	.word	0x00000000


	//----- nvinfo : EIATTR_MIN_STACK_SIZE
	.align		4
.L_88:
        /*0210*/ 	.byte	0x04, 0x12
        /*0212*/ 	.short	(.L_90 - .L_89)
	.align		4
.L_89:
        /*0214*/ 	.word	index@(_Z16reduceSinglePassILj16ELb0EEvPKfPfjPiS3_i)
        /*0218*/ 	.word	0x00000000


	//----- nvinfo : EIATTR_MIN_STACK_SIZE
	.align		4
.L_90:
        /*021c*/ 	.byte	0x04, 0x12
        /*021e*/ 	.short	(.L_92 - .L_91)
	.align		4
.L_91:
        /*0220*/ 	.word	index@(_Z16reduceSinglePassILj32ELb0EEvPKfPfjPiS3_i)
        /*0224*/ 	.word	0x00000000


	//----- nvinfo : EIATTR_MIN_STACK_SIZE
	.align		4
.L_92:
        /*0228*/ 	.byte	0x04, 0x12
        /*022a*/ 	.short	(.L_94 - .L_93)
	.align		4
.L_93:
        /*022c*/ 	.word	index@(_Z16reduceSinglePassILj64ELb0EEvPKfPfjPiS3_i)
        /*0230*/ 	.word	0x00000000


	//----- nvinfo : EIATTR_MIN_STACK_SIZE
	.align		4
.L_94:
        /*0234*/ 	.byte	0x04, 0x12
        /*0236*/ 	.short	(.L_96 - .L_95)
	.align		4
.L_95:
        /*0238*/ 	.word	index@(_Z16reduceSinglePassILj128ELb0EEvPKfPfjPiS3_i)
        /*023c*/ 	.word	0x00000000


	//----- nvinfo : EIATTR_MIN_STACK_SIZE
	.align		4
.L_96:
        /*0240*/ 	.byte	0x04, 0x12
        /*0242*/ 	.short	(.L_98 - .L_97)
	.align		4
.L_97:
        /*0244*/ 	.word	index@(_Z16reduceSinglePassILj256ELb0EEvPKfPfjPiS3_i)
        /*0248*/ 	.word	0x00000000


	//----- nvinfo : EIATTR_MIN_STACK_SIZE
	.align		4
.L_98:
        /*024c*/ 	.byte	0x04, 0x12
        /*024e*/ 	.short	(.L_100 - .L_99)
	.align		4
.L_99:
        /*0250*/ 	.word	index@(_Z16reduceSinglePassILj512ELb0EEvPKfPfjPiS3_i)
        /*0254*/ 	.word	0x00000000


	//----- nvinfo : EIATTR_MIN_STACK_SIZE
	.align		4
.L_100:
        /*0258*/ 	.byte	0x04, 0x12
        /*025a*/ 	.short	(.L_102 - .L_101)
	.align		4
.L_101:
        /*025c*/ 	.word	index@(_Z16reduceSinglePassILj1ELb1EEvPKfPfjPiS3_i)
        /*0260*/ 	.word	0x00000000


	//----- nvinfo : EIATTR_MIN_STACK_SIZE
	.align		4
.L_102:
        /*0264*/ 	.byte	0x04, 0x12
        /*0266*/ 	.short	(.L_104 - .L_103)
	.align		4
.L_103:
        /*0268*/ 	.word	index@(_Z16reduceSinglePassILj2ELb1EEvPKfPfjPiS3_i)
        /*026c*/ 	.word	0x00000000


	//----- nvinfo : EIATTR_MIN_STACK_SIZE
	.align		4
.L_104:
        /*0270*/ 	.byte	0x04, 0x12
        /*0272*/ 	.short	(.L_106 - .L_105)
	.align		4
.L_105:
        /*0274*/ 	.word	index@(_Z16reduceSinglePassILj4ELb1EEvPKfPfjPiS3_i)
        /*0278*/ 	.word	0x00000000


	//----- nvinfo : EIATTR_MIN_STACK_SIZE
	.align		4
.L_106:
        /*027c*/ 	.byte	0x04, 0x12
        /*027e*/ 	.short	(.L_108 - .L_107)
	.align		4
.L_107:
        /*0280*/ 	.word	index@(_Z16reduceSinglePassILj8ELb1EEvPKfPfjPiS3_i)
        /*0284*/ 	.word	0x00000000


	//----- nvinfo : EIATTR_MIN_STACK_SIZE
	.align		4
.L_108:
        /*0288*/ 	.byte	0x04, 0x12
        /*028a*/ 	.short	(.L_110 - .L_109)
	.align		4
.L_109:
        /*028c*/ 	.word	index@(_Z16reduceSinglePassILj16ELb1EEvPKfPfjPiS3_i)
        /*0290*/ 	.word	0x00000000


	//----- nvinfo : EIATTR_MIN_STACK_SIZE
	.align		4
.L_110:
        /*0294*/ 	.byte	0x04, 0x12
        /*0296*/ 	.short	(.L_112 - .L_111)
	.align		4
.L_111:
        /*0298*/ 	.word	index@(_Z16reduceSinglePassILj32ELb1EEvPKfPfjPiS3_i)
        /*029c*/ 	.word	0x00000000


	//----- nvinfo : EIATTR_MIN_STACK_SIZE
	.align		4
.L_112:
        /*02a0*/ 	.byte	0x04, 0x12
        /*02a2*/ 	.short	(.L_114 - .L_113)
	.align		4
.L_113:
        /*02a4*/ 	.word	index@(_Z16reduceSinglePassILj64ELb1EEvPKfPfjPiS3_i)
        /*02a8*/ 	.word	0x00000000


	//----- nvinfo : EIATTR_MIN_STACK_SIZE
	.align		4
.L_114:
        /*02ac*/ 	.byte	0x04, 0x12
        /*02ae*/ 	.short	(.L_116 - .L_115)
	.align		4
.L_115:
        /*02b0*/ 	.word	index@(_Z16reduceSinglePassILj128ELb1EEvPKfPfjPiS3_i)
        /*02b4*/ 	.word	0x00000000


	//----- nvinfo : EIATTR_MIN_STACK_SIZE
	.align		4
.L_116:
        /*02b8*/ 	.byte	0x04, 0x12
        /*02ba*/ 	.short	(.L_118 - .L_117)
	.align		4
.L_117:
        /*02bc*/ 	.word	index@(_Z16reduceSinglePassILj256ELb1EEvPKfPfjPiS3_i)
        /*02c0*/ 	.word	0x00000000


	//----- nvinfo : EIATTR_MIN_STACK_SIZE
	.align		4
.L_118:
        /*02c4*/ 	.byte	0x04, 0x12
        /*02c6*/ 	.short	(.L_120 - .L_119)
	.align		4
.L_119:
        /*02c8*/ 	.word	index@(_Z16reduceSinglePassILj512ELb1EEvPKfPfjPiS3_i)
        /*02cc*/ 	.word	0x00000000
.L_120:


//--------------------- .nv.compat                --------------------------
	.section	.nv.compat,"",@"SHT_CUDA_COMPAT_INFO"
	.align	4
        /*0000*/ 	.byte	0x02, 0x09, 0x00, 0x00, 0x02, 0x02, 0x01, 0x00, 0x02, 0x05, 0x05, 0x00, 0x03, 0x07, 0x01, 0x01
        /*0010*/ 	.byte	0x02, 0x03, 0x00, 0x00, 0x02, 0x06, 0x01, 0x00, 0x04, 0x0b, 0x08, 0x00, 0x09, 0x00, 0x00, 0x00
        /*0020*/ 	.byte	0x00, 0x00, 0x00, 0x00


//--------------------- .nv.info._Z16reduceSinglePassILj1ELb0EEvPKfPfjPiS3_i --------------------------
	.section	.nv.info._Z16reduceSinglePassILj1ELb0EEvPKfPfjPiS3_i,"",@"SHT_CUDA_INFO"
	.sectionflags	@""
	.align	4


	//----- nvinfo : EIATTR_CUDA_API_VERSION
	.align		4
        /*0000*/ 	.byte	0x04, 0x37
        /*0002*/ 	.short	(.L_122 - .L_121)
.L_121:
        /*0004*/ 	.word	0x00000082


	//----- nvinfo : EIATTR_KPARAM_INFO
	.align		4
.L_122:
        /*0008*/ 	.byte	0x04, 0x17
        /*000a*/ 	.short	(.L_124 - .L_123)
.L_123:
        /*000c*/ 	.word	0x00000000
        /*0010*/ 	.short	0x0005
        /*0012*/ 	.short	0x0028
        /*0014*/ 	.byte	0x00, 0xf0, 0x11, 0x00


	//----- nvinfo : EIATTR_KPARAM_INFO
	.align		4
.L_124:
        /*0018*/ 	.byte	0x04, 0x17
        /*001a*/ 	.short	(.L_126 - .L_125)
.L_125:
        /*001c*/ 	.word	0x00000000
        /*0020*/ 	.short	0x0004
        /*0022*/ 	.short	0x0020
        /*0024*/ 	.byte	0x00, 0xf5, 0x21, 0x00


	//----- nvinfo : EIATTR_KPARAM_INFO
	.align		4
.L_126:
        /*0028*/ 	.byte	0x04, 0x17
        /*002a*/ 	.short	(.L_128 - .L_127)
.L_127:
        /*002c*/ 	.word	0x00000000
        /*0030*/ 	.short	0x0003
        /*0032*/ 	.short	0x0018
        /*0034*/ 	.byte	0x00, 0xf5, 0x21, 0x00


	//----- nvinfo : EIATTR_KPARAM_INFO
	.align		4
.L_128:
        /*0038*/ 	.byte	0x04, 0x17
        /*003a*/ 	.short	(.L_130 - .L_129)
.L_129:
        /*003c*/ 	.word	0x00000000
        /*0040*/ 	.short	0x0002
        /*0042*/ 	.short	0x0010
        /*0044*/ 	.byte	0x00, 0xf0, 0x11, 0x00


	//----- nvinfo : EIATTR_KPARAM_INFO
	.align		4
.L_130:
        /*0048*/ 	.byte	0x04, 0x17
        /*004a*/ 	.short	(.L_132 - .L_131)
.L_131:
        /*004c*/ 	.word	0x00000000
        /*0050*/ 	.short	0x0001
        /*0052*/ 	.short	0x0008
        /*0054*/ 	.byte	0x00, 0xf5, 0x21, 0x00


	//----- nvinfo : EIATTR_KPARAM_INFO
	.align		4
.L_132:
        /*0058*/ 	.byte	0x04, 0x17
        /*005a*/ 	.short	(.L_134 - .L_133)
.L_133:
        /*005c*/ 	.word	0x00000000
        /*0060*/ 	.short	0x0000
        /*0062*/ 	.short	0x0000
        /*0064*/ 	.byte	0x00, 0xf5, 0x21, 0x00


	//----- nvinfo : EIATTR_SPARSE_MMA_MASK
	.align		4
.L_134:
        /*0068*/ 	.byte	0x03, 0x50
        /*006a*/ 	.short	0x0000


	//----- nvinfo : EIATTR_MAXREG_COUNT
	.align		4
        /*006c*/ 	.byte	0x03, 0x1b
        /*006e*/ 	.short	0x00ff


	//----- nvinfo : EIATTR_NUM_BARRIERS
	.align		4
        /*0070*/ 	.byte	0x02, 0x4c
        /*0072*/ 	.byte	0x01
	.zero		1


	//----- nvinfo : EIATTR_MERCURY_ISA_VERSION
	.align		4
        /*0074*/ 	.byte	0x03, 0x5f
        /*0076*/ 	.short	0x0101


	//----- nvinfo : EIATTR_VRC_CTA_INIT_COUNT
	.align		4
        /*0078*/ 	.byte	0x02, 0x4a
	.zero		1
	.zero		1


	//----- nvinfo : EIATTR_EXIT_INSTR_OFFSETS
	.align		4
        /*007c*/ 	.byte	0x04, 0x1c
        /*007e*/ 	.short	(.L_136 - .L_135)


	//   ....[0]....
.L_135:
        /*0080*/ 	.word	0x000004d0


	//   ....[1]....
        /*0084*/ 	.word	0x000005e0


	//   ....[2]....
        /*0088*/ 	.word	0x00001220


	//   ....[3]....
        /*008c*/ 	.word	0x00001290


	//----- nvinfo : EIATTR_CRS_STACK_SIZE
	.align		4
.L_136:
        /*0090*/ 	.byte	0x04, 0x1e
        /*0092*/ 	.short	(.L_138 - .L_137)
.L_137:
        /*0094*/ 	.word	0x00000000


	//----- nvinfo : EIATTR_CBANK_PARAM_SIZE
	.align		4
.L_138:
        /*0098*/ 	.byte	0x03, 0x19
        /*009a*/ 	.short	0x002c


	//----- nvinfo : EIATTR_PARAM_CBANK
	.align		4
        /*009c*/ 	.byte	0x04, 0x0a
        /*009e*/ 	.short	(.L_140 - .L_139)
	.align		4
.L_139:
        /*00a0*/ 	.word	index@(.nv.constant0._Z16reduceSinglePassILj1ELb0EEvPKfPfjPiS3_i)
        /*00a4*/ 	.short	0x0380
        /*00a6*/ 	.short	0x002c


	//----- nvinfo : EIATTR_SW_WAR
	.align		4
.L_140:
        /*00a8*/ 	.byte	0x04, 0x36
        /*00aa*/ 	.short	(.L_142 - .L_141)
.L_141:
        /*00ac*/ 	.word	0x00000008
.L_142:


//--------------------- .nv.info._Z16reduceSinglePassILj2ELb0EEvPKfPfjPiS3_i --------------------------
	.section	.nv.info._Z16reduceSinglePassILj2ELb0EEvPKfPfjPiS3_i,"",@"SHT_CUDA_INFO"
	.sectionflags	@""
	.align	4


	//----- nvinfo : EIATTR_CUDA_API_VERSION
	.align		4
        /*0000*/ 	.byte	0x04, 0x37
        /*0002*/ 	.short	(.L_144 - .L_143)
.L_143:
        /*0004*/ 	.word	0x00000082


	//----- nvinfo : EIATTR_KPARAM_INFO
	.align		4
.L_144:
        /*0008*/ 	.byte	0x04, 0x17
        /*000a*/ 	.short	(.L_146 - .L_145)
.L_145:
        /*000c*/ 	.word	0x00000000
        /*0010*/ 	.short	0x0005
        /*0012*/ 	.short	0x0028
        /*0014*/ 	.byte	0x00, 0xf0, 0x11, 0x00


	//----- nvinfo : EIATTR_KPARAM_INFO
	.align		4
.L_146:
        /*0018*/ 	.byte	0x04, 0x17
        /*001a*/ 	.short	(.L_148 - .L_147)
.L_147:
        /*001c*/ 	.word	0x00000000
        /*0020*/ 	.short	0x0004
        /*0022*/ 	.short	0x0020
        /*0024*/ 	.byte	0x00, 0xf5, 0x21, 0x00


	//----- nvinfo : EIATTR_KPARAM_INFO
	.align		4
.L_148:
        /*0028*/ 	.byte	0x04, 0x17
        /*002a*/ 	.short	(.L_150 - .L_149)
.L_149:
        /*002c*/ 	.word	0x00000000
        /*0030*/ 	.short	0x0003
        /*0032*/ 	.short	0x0018
        /*0034*/ 	.byte	0x00, 0xf5, 0x21, 0x00


	//----- nvinfo : EIATTR_KPARAM_INFO
	.align		4
.L_150:
        /*0038*/ 	.byte	0x04, 0x17
        /*003a*/ 	.short	(.L_152 - .L_151)
.L_151:
        /*003c*/ 	.word	0x00000000
        /*0040*/ 	.short	0x0002
        /*0042*/ 	.short	0x0010
        /*0044*/ 	.byte	0x00, 0xf0, 0x11, 0x00


	//----- nvinfo : EIATTR_KPARAM_INFO
	.align		4
.L_152:
        /*0048*/ 	.byte	0x04, 0x17
        /*004a*/ 	.short	(.L_154 - .L_153)
.L_153:
        /*004c*/ 	.word	0x00000000
        /*0050*/ 	.short	0x0001
        /*0052*/ 	.short	0x0008
        /*0054*/ 	.byte	0x00, 0xf5, 0x21, 0x00


	//----- nvinfo : EIATTR_KPARAM_INFO
	.align		4
.L_154:
        /*0058*/ 	.byte	0x04, 0x17
        /*005a*/ 	.short	(.L_156 - .L_155)
.L_155:
        /*005c*/ 	.word	0x00000000
        /*0060*/ 	.short	0x0000
        /*0062*/ 	.short	0x0000
        /*0064*/ 	.byte	0x00, 0xf5, 0x21, 0x00


	//----- nvinfo : EIATTR_SPARSE_MMA_MASK
	.align		4
.L_156:
        /*0068*/ 	.byte	0x03, 0x50
        /*006a*/ 	.short	0x0000


	//----- nvinfo : EIATTR_MAXREG_COUNT
	.align		4
        /*006c*/ 	.byte	0x03, 0x1b
        /*006e*/ 	.short	0x00ff


	//----- nvinfo : EIATTR_NUM_BARRIERS
	.align		4
        /*0070*/ 	.byte	0x02, 0x4c
        /*0072*/ 	.byte	0x01
	.zero		1


	//----- nvinfo : EIATTR_MERCURY_ISA_VERSION
	.align		4
        /*0074*/ 	.byte	0x03, 0x5f
        /*0076*/ 	.short	0x0101


	//----- nvinfo : EIATTR_VRC_CTA_INIT_COUNT
	.align		4
        /*0078*/ 	.byte	0x02, 0x4a
	.zero		1
	.zero		1


	//----- nvinfo : EIATTR_EXIT_INSTR_OFFSETS
	.align		4
        /*007c*/ 	.byte	0x04, 0x1c
        /*007e*/ 	.short	(.L_158 - .L_157)


	//   ....[0]....
.L_157:
        /*0080*/ 	.word	0x00000610


	//   ....[1]....
        /*0084*/ 	.word	0x00000720


	//   ....[2]....
        /*0088*/ 	.word	0x00001370


	//   ....[3]....
        /*008c*/ 	.word	0x000013e0


	//----- nvinfo : EIATTR_CRS_STACK_SIZE
	.align		4
.L_158:
        /*0090*/ 	.byte	0x04, 0x1e
        /*0092*/ 	.short	(.L_160 - .L_159)
.L_159:
        /*0094*/ 	.word	0x00000000


	//----- nvinfo : EIATTR_CBANK_PARAM_SIZE
	.align		4
.L_160:
        /*0098*/ 	.byte	0x03, 0x19
        /*009a*/ 	.short	0x002c


	//----- nvinfo : EIATTR_PARAM_CBANK
	.align		4
        /*009c*/ 	.byte	0x04, 0x0a
        /*009e*/ 	.short	(.L_162 - .L_161)
	.align		4
.L_161:
        /*00a0*/ 	.word	index@(.nv.constant0._Z16reduceSinglePassILj2ELb0EEvPKfPfjPiS3_i)
        /*00a4*/ 	.short	0x0380
        /*00a6*/ 	.short	0x002c


	//----- nvinfo : EIATTR_SW_WAR
	.align		4
.L_162:
        /*00a8*/ 	.byte	0x04, 0x36
        /*00aa*/ 	.short	(.L_164 - .L_163)
.L_163:
        /*00ac*/ 	.word	0x00000008
.L_164:


//--------------------- .nv.info._Z16reduceSinglePassILj4ELb0EEvPKfPfjPiS3_i --------------------------
	.section	.nv.info._Z16reduceSinglePassILj4ELb0EEvPKfPfjPiS3_i,"",@"SHT_CUDA_INFO"
	.sectionflags	@""
	.align	4


	//----- nvinfo : EIATTR_CUDA_API_VERSION
	.align		4
        /*0000*/ 	.byte	0x04, 0x37
        /*0002*/ 	.short	(.L_166 - .L_165)
.L_165:
        /*0004*/ 	.word	0x00000082


	//----- nvinfo : EIATTR_KPARAM_INFO
	.align		4
.L_166:
        /*0008*/ 	.byte	0x04, 0x17
        /*000a*/ 	.short	(.L_168 - .L_167)
.L_167:
        /*000c*/ 	.word	0x00000000
        /*0010*/ 	.short	0x0005
        /*0012*/ 	.short	0x0028
        /*0014*/ 	.byte	0x00, 0xf0, 0x11, 0x00


	//----- nvinfo : EIATTR_KPARAM_INFO
	.align		4
.L_168:
        /*0018*/ 	.byte	0x04, 0x17
        /*001a*/ 	.short	(.L_170 - .L_169)
.L_169:
        /*001c*/ 	.word	0x00000000
        /*0020*/ 	.short	0x0004
        /*0022*/ 	.short	0x0020
        /*0024*/ 	.byte	0x00, 0xf5, 0x21, 0x00


	//----- nvinfo : EIATTR_KPARAM_INFO
	.align		4
.L_170:
        /*0028*/ 	.byte	0x04, 0x17
        /*002a*/ 	.short	(.L_172 - .L_171)
.L_171:
        /*002c*/ 	.word	0x00000000
        /*0030*/ 	.short	0x0003
        /*0032*/ 	.short	0x0018
        /*0034*/ 	.byte	0x00, 0xf5, 0x21, 0x00


	//----- nvinfo : EIATTR_KPARAM_INFO
	.align		4
.L_172:
        /*0038*/ 	.byte	0x04, 0x17
        /*003a*/ 	.short	(.L_174 - .L_173)
.L_173:
        /*003c*/ 	.word	0x00000000
        /*0040*/ 	.short	0x0002
        /*0042*/ 	.short	0x0010
        /*0044*/ 	.byte	0x00, 0xf0, 0x11, 0x00


	//----- nvinfo : EIATTR_KPARAM_INFO
	.align		4
.L_174:
        /*0048*/ 	.byte	0x04, 0x17
        /*004a*/ 	.short	(.L_176 - .L_175)
.L_175:
        /*004c*/ 	.word	0x00000000
        /*0050*/ 	.short	0x0001
        /*0052*/ 	.short	0x0008
        /*0054*/ 	.byte	0x00, 0xf5, 0x21, 0x00


	//----- nvinfo : EIATTR_KPARAM_INFO
	.align		4
.L_176:
        /*0058*/ 	.byte	0x04, 0x17
        /*005a*/ 	.short	(.L_178 - .L_177)
.L_177:
        /*005c*/ 	.word	0x00000000
        /*0060*/ 	.short	0x0000
        /*0062*/ 	.short	0x0000
        /*0064*/ 	.byte	0x00, 0xf5, 0x21, 0x00


	//----- nvinfo : EIATTR_SPARSE_MMA_MASK
	.align		4
.L_178:
        /*0068*/ 	.byte	0x03, 0x50
        /*006a*/ 	.short	0x0000


	//----- nvinfo : EIATTR_MAXREG_COUNT
	.align		4
        /*006c*/ 	.byte	0x03, 0x1b
        /*006e*/ 	.short	0x00ff


	//----- nvinfo : EIATTR_NUM_BARRIERS
	.align		4
        /*0070*/ 	.byte	0x02, 0x4c
        /*0072*/ 	.byte	0x01
	.zero		1


	//----- nvinfo : EIATTR_MERCURY_ISA_VERSION
	.align		4
        /*0074*/ 	.byte	0x03, 0x5f
        /*0076*/ 	.short	0x0101


	//----- nvinfo : EIATTR_VRC_CTA_INIT_COUNT
	.align		4
        /*0078*/ 	.byte	0x02, 0x4a
	.zero		1
	.zero		1


	//----- nvinfo : EIATTR_EXIT_INSTR_OFFSETS
	.align		4
        /*007c*/ 	.byte	0x04, 0x1c
        /*007e*/ 	.short	(.L_180 - .L_179)


	//   ....[0]....
.L_179:
        /*0080*/ 	.word	0x00000720


	//   ....[1]....
        /*0084*/ 	.word	0x00000830


	//   ....[2]....
        /*0088*/ 	.word	0x00001480


	//   ....[3]....
        /*008c*/ 	.word	0x000014f0


	//----- nvinfo : EIATTR_CRS_STACK_SIZE
	.align		4
.L_180:
        /*0090*/ 	.byte	0x04, 0x1e
        /*0092*/ 	.short	(.L_182 - .L_181)
.L_181:
        /*0094*/ 	.word	0x00000000


	//----- nvinfo : EIATTR_CBANK_PARAM_SIZE
	.align		4
.L_182:
        /*0098*/ 	.byte	0x03, 0x19
        /*009a*/ 	.short	0x002c


	//----- nvinfo : EIATTR_PARAM_CBANK
	.align		4
        /*009c*/ 	.byte	0x04, 0x0a
        /*009e*/ 	.short	(.L_184 - .L_183)
	.align		4
.L_183:
        /*00a0*/ 	.word	index@(.nv.constant0._Z16reduceSinglePassILj4ELb0EEvPKfPfjPiS3_i)
        /*00a4*/ 	.short	0x0380
        /*00a6*/ 	.short	0x002c


	//----- nvinfo : EIATTR_SW_WAR
	.align		4
.L_184:
        /*00a8*/ 	.byte	0x04, 0x36
        /*00aa*/ 	.short	(.L_186 - .L_185)
.L_185:
        /*00ac*/ 	.word	0x00000008
.L_186:


//--------------------- .nv.info._Z16reduceSinglePassILj8ELb0EEvPKfPfjPiS3_i --------------------------
	.section	.nv.info._Z16reduceSinglePassILj8ELb0EEvPKfPfjPiS3_i,"",@"SHT_CUDA_INFO"
	.sectionflags	@""
	.align	4


	//----- nvinfo : EIATTR_CUDA_API_VERSION
	.align		4
        /*0000*/ 	.byte	0x04, 0x37
        /*0002*/ 	.short	(.L_188 - .L_187)
.L_187:
        /*0004*/ 	.word	0x00000082


	//----- nvinfo : EIATTR_KPARAM_INFO
	.align		4
.L_188:
        /*0008*/ 	.byte	0x04, 0x17
        /*000a*/ 	.short	(.L_190 - .L_189)
.L_189:
        /*000c*/ 	.word	0x00000000
        /*0010*/ 	.short	0x0005
        /*0012*/ 	.short	0x0028
        /*0014*/ 	.byte	0x00, 0xf0, 0x11, 0x00


	//----- nvinfo : EIATTR_KPARAM_INFO
	.align		4
.L_190:
        /*0018*/ 	.byte	0x04, 0x17
        /*001a*/ 	.short	(.L_192 - .L_191)
.L_191:
        /*001c*/ 	.word	0x00000000
        /*0020*/ 	.short	0x0004
        /*0022*/ 	.short	0x0020
        /*0024*/ 	.byte	0x00, 0xf5, 0x21, 0x00


	//----- nvinfo : EIATTR_KPARAM_INFO
	.align		4
.L_192:
        /*0028*/ 	.byte	0x04, 0x17
        /*002a*/ 	.short	(.L_194 - .L_193)
.L_193:
        /*002c*/ 	.word	0x00000000
        /*0030*/ 	.short	0x0003
        /*0032*/ 	.short	0x0018
        /*0034*/ 	.byte	0x00, 0xf5, 0x21, 0x00


	//----- nvinfo : EIATTR_KPARAM_INFO
	.align		4
.L_194:
        /*0038*/ 	.byte	0x04, 0x17
        /*003a*/ 	.short	(.L_196 - .L_195)
.L_195:
        /*003c*/ 	.word	0x00000000
        /*0040*/ 	.short	0x0002
        /*0042*/ 	.short	0x0010
        /*0044*/ 	.byte	0x00, 0xf0, 0x11, 0x00


	//----- nvinfo : EIATTR_KPARAM_INFO
	.align		4
.L_196:
        /*0048*/ 	.byte	0x04, 0x17
        /*004a*/ 	.short	(.L_198 - .L_197)
.L_197:
        /*004c*/ 	.word	0x00000000
        /*0050*/ 	.short	0x0001
        /*0052*/ 	.short	0x0008
        /*0054*/ 	.byte	0x00, 0xf5, 0x21, 0x00


	//----- nvinfo : EIATTR_KPARAM_INFO
	.align		4
.L_198:
        /*0058*/ 	.byte	0x04, 0x17
        /*005a*/ 	.short	(.L_200 - .L_199)
.L_199:
        /*005c*/ 	.word	0x00000000
        /*0060*/ 	.short	0x0000
        /*0062*/ 	.short	0x0000
        /*0064*/ 	.byte	0x00, 0xf5, 0x21, 0x00


	//----- nvinfo : EIATTR_SPARSE_MMA_MASK
	.align		4
.L_200:
        /*0068*/ 	.byte	0x03, 0x50
        /*006a*/ 	.short	0x0000


	//----- nvinfo : EIATTR_MAXREG_COUNT
	.align		4
        /*006c*/ 	.byte	0x03, 0x1b
        /*006e*/ 	.short	0x00ff


	//----- nvinfo : EIATTR_NUM_BARRIERS
	.align		4
        /*0070*/ 	.byte	0x02, 0x4c
        /*0072*/ 	.byte	0x01
	.zero		1


	//----- nvinfo : EIATTR_MERCURY_ISA_VERSION
	.align		4
        /*0074*/ 	.byte	0x03, 0x5f
        /*0076*/ 	.short	0x0101


	//----- nvinfo : EIATTR_VRC_CTA_INIT_COUNT
	.align		4
        /*0078*/ 	.byte	0x02, 0x4a
	.zero		1
	.zero		1


	//----- nvinfo : EIATTR_EXIT_INSTR_OFFSETS
	.align		4
        /*007c*/ 	.byte	0x04, 0x1c
        /*007e*/ 	.short	(.L_202 - .L_201)


	//   ....[0]....
.L_201:
        /*0080*/ 	.word	0x00000830


	//   ....[1]....
        /*0084*/ 	.word	0x00000940


	//   ....[2]....
        /*0088*/ 	.word	0x00001590


	//   ....[3]....
        /*008c*/ 	.word	0x00001600


	//----- nvinfo : EIATTR_CRS_STACK_SIZE
	.align		4
.L_202:
        /*0090*/ 	.byte	0x04, 0x1e
        /*0092*/ 	.short	(.L_204 - .L_203)
.L_203:
        /*0094*/ 	.word	0x00000000


	//----- nvinfo : EIATTR_CBANK_PARAM_SIZE
	.align		4
.L_204:
        /*0098*/ 	.byte	0x03, 0x19
        /*009a*/ 	.short	0x002c


	//----- nvinfo : EIATTR_PARAM_CBANK
	.align		4
        /*009c*/ 	.byte	0x04, 0x0a
        /*009e*/ 	.short	(.L_206 - .L_205)
	.align		4
.L_205:
        /*00a0*/ 	.word	index@(.nv.constant0._Z16reduceSinglePassILj8ELb0EEvPKfPfjPiS3_i)
        /*00a4*/ 	.short	0x0380
        /*00a6*/ 	.short	0x002c


	//----- nvinfo : EIATTR_SW_WAR
	.align		4
.L_206:
        /*00a8*/ 	.byte	0x04, 0x36
        /*00aa*/ 	.short	(.L_208 - .L_207)
.L_207:
        /*00ac*/ 	.word	0x00000008
.L_208:


//--------------------- .nv.info._Z16reduceSinglePassILj16ELb0EEvPKfPfjPiS3_i --------------------------
	.section	.nv.info._Z16reduceSinglePassILj16ELb0EEvPKfPfjPiS3_i,"",@"SHT_CUDA_INFO"
	.sectionflags	@""
	.align	4


	//----- nvinfo : EIATTR_CUDA_API_VERSION
	.align		4
        /*0000*/ 	.byte	0x04, 0x37
        /*0002*/ 	.short	(.L_210 - .L_209)
.L_209:
        /*0004*/ 	.word	0x00000082


	//----- nvinfo : EIATTR_KPARAM_INFO
	.align		4
.L_210:
        /*0008*/ 	.byte	0x04, 0x17
        /*000a*/ 	.short	(.L_212 - .L_211)
.L_211:
        /*000c*/ 	.word	0x00000000
        /*0010*/ 	.short	0x0005
        /*0012*/ 	.short	0x0028
        /*0014*/ 	.byte	0x00, 0xf0, 0x11, 0x00


	//----- nvinfo : EIATTR_KPARAM_INFO
	.align		4
.L_212:
        /*0018*/ 	.byte	0x04, 0x17
        /*001a*/ 	.short	(.L_214 - .L_213)
.L_213:
        /*001c*/ 	.word	0x00000000
        /*0020*/ 	.short	0x0004
        /*0022*/ 	.short	0x0020
        /*0024*/ 	.byte	0x00, 0xf5, 0x21, 0x00


	//----- nvinfo : EIATTR_KPARAM_INFO
	.align		4
.L_214:
        /*0028*/ 	.byte	0x04, 0x17
        /*002a*/ 	.short	(.L_216 - .L_215)
.L_215:
        /*002c*/ 	.word	0x00000000
        /*0030*/ 	.short	0x0003
        /*0032*/ 	.short	0x0018
        /*0034*/ 	.byte	0x00, 0xf5, 0x21, 0x00


	//----- nvinfo : EIATTR_KPARAM_INFO
	.align		4
.L_216:
        /*0038*/ 	.byte	0x04, 0x17
        /*003a*/ 	.short	(.L_218 - .L_217)
.L_217:
        /*003c*/ 	.word	0x00000000
        /*0040*/ 	.short	0x0002
        /*0042*/ 	.short	0x0010
        /*0044*/ 	.byte	0x00, 0xf0, 0x11, 0x00


	//----- nvinfo : EIATTR_KPARAM_INFO
	.align		4
.L_218:
        /*0048*/ 	.byte	0x04, 0x17
        /*004a*/ 	.short	(.L_220 - .L_219)
.L_219:
        /*004c*/ 	.word	0x00000000
        /*0050*/ 	.short	0x0001
        /*0052*/ 	.short	0x0008
        /*0054*/ 	.byte	0x00, 0xf5, 0x21, 0x00


	//----- nvinfo : EIATTR_KPARAM_INFO
	.align		4
.L_220:
        /*0058*/ 	.byte	0x04, 0x17
        /*005a*/ 	.short	(.L_222 - .L_221)
.L_221:
        /*005c*/ 	.word	0x00000000
        /*0060*/ 	.short	0x0000
        /*0062*/ 	.short	0x0000
        /*0064*/ 	.byte	0x00, 0xf5, 0x21, 0x00


	//----- nvinfo : EIATTR_SPARSE_MMA_MASK
	.align		4
.L_222:
        /*0068*/ 	.byte	0x03, 0x50
        /*006a*/ 	.short	0x0000


	//----- nvinfo : EIATTR_MAXREG_COUNT
	.align		4
        /*006c*/ 	.byte	0x03, 0x1b
        /*006e*/ 	.short	0x00ff


	//----- nvinfo : EIATTR_NUM_BARRIERS
	.align		4
        /*0070*/ 	.byte	0x02, 0x4c
        /*0072*/ 	.byte	0x01
	.zero		1


	//----- nvinfo : EIATTR_MERCURY_ISA_VERSION
	.align		4
        /*0074*/ 	.byte	0x03, 0x5f
        /*0076*/ 	.short	0x0101


	//----- nvinfo : EIATTR_VRC_CTA_INIT_COUNT
	.align		4
        /*0078*/ 	.byte	0x02, 0x4a
	.zero		1
	.zero		1


	//----- nvinfo : EIATTR_EXIT_INSTR_OFFSETS
	.align		4
        /*007c*/ 	.byte	0x04, 0x1c
        /*007e*/ 	.short	(.L_224 - .L_223)


	//   ....[0]....
.L_223:
        /*0080*/ 	.word	0x00000940


	//   ....[1]....
        /*0084*/ 	.word	0x00000a50


	//   ....[2]....
        /*0088*/ 	.word	0x000016a0


	//   ....[3]....
        /*008c*/ 	.word	0x00001710


	//----- nvinfo : EIATTR_CRS_STACK_SIZE
	.align		4
.L_224:
        /*0090*/ 	.byte	0x04, 0x1e
        /*0092*/ 	.short	(.L_226 - .L_225)
.L_225:
        /*0094*/ 	.word	0x00000000


	//----- nvinfo : EIATTR_CBANK_PARAM_SIZE
	.align		4
.L_226:
        /*0098*/ 	.byte	0x03, 0x19
        /*009a*/ 	.short	0x002c


	//----- nvinfo : EIATTR_PARAM_CBANK
	.align		4
        /*009c*/ 	.byte	0x04, 0x0a
        /*009e*/ 	.short	(.L_228 - .L_227)
	.align		4
.L_227:
        /*00a0*/ 	.word	index@(.nv.constant0._Z16reduceSinglePassILj16ELb0EEvPKfPfjPiS3_i)
        /*00a4*/ 	.short	0x0380
        /*00a6*/ 	.short	0x002c


	//----- nvinfo : EIATTR_SW_WAR
	.align		4
.L_228:
        /*00a8*/ 	.byte	0x04, 0x36
        /*00aa*/ 	.short	(.L_230 - .L_229)
.L_229:
        /*00ac*/ 	.word	0x00000008
.L_230:


//--------------------- .nv.info._Z16reduceSinglePassILj32ELb0EEvPKfPfjPiS3_i --------------------------
	.section	.nv.info._Z16reduceSinglePassILj32ELb0EEvPKfPfjPiS3_i,"",@"SHT_CUDA_INFO"
	.sectionflags	@""
	.align	4


	//----- nvinfo : EIATTR_CUDA_API_VERSION
	.align		4
        /*0000*/ 	.byte	0x04, 0x37
        /*0002*/ 	.short	(.L_232 - .L_231)
.L_231:
        /*0004*/ 	.word	0x00000082


	//----- nvinfo : EIATTR_KPARAM_INFO
	.align		4
.L_232:
        /*0008*/ 	.byte	0x04, 0x17
        /*000a*/ 	.short	(.L_234 - .L_233)
.L_233:
        /*000c*/ 	.word	0x00000000
        /*0010*/ 	.short	0x0005
        /*0012*/ 	.short	0x0028
        /*0014*/ 	.byte	0x00, 0xf0, 0x11, 0x00


	//----- nvinfo : EIATTR_KPARAM_INFO
	.align		4
.L_234:
        /*0018*/ 	.byte	0x04, 0x17
        /*001a*/ 	.short	(.L_236 - .L_235)
.L_235:
        /*001c*/ 	.word	0x00000000
        /*0020*/ 	.short	0x0004
        /*0022*/ 	.short	0x0020
        /*0024*/ 	.byte	0x00, 0xf5, 0x21, 0x00


	//----- nvinfo : EIATTR_KPARAM_INFO
	.align		4
.L_236:
        /*0028*/ 	.byte	0x04, 0x17
        /*002a*/ 	.short	(.L_238 - .L_237)
.L_237:
        /*002c*/ 	.word	0x00000000
        /*0030*/ 	.short	0x0003
        /*0032*/ 	.short	0x0018
        /*0034*/ 	.byte	0x00, 0xf5, 0x21, 0x00


	//----- nvinfo : EIATTR_KPARAM_INFO
	.align		4
.L_238:
        /*0038*/ 	.byte	0x04, 0x17
        /*003a*/ 	.short	(.L_240 - .L_239)
.L_239:
        /*003c*/ 	.word	0x00000000
        /*0040*/ 	.short	0x0002
        /*0042*/ 	.short	0x0010
        /*0044*/ 	.byte	0x00, 0xf0, 0x11, 0x00


	//----- nvinfo : EIATTR_KPARAM_INFO
	.align		4
.L_240:
        /*0048*/ 	.byte	0x04, 0x17
        /*004a*/ 	.short	(.L_242 - .L_241)
.L_241:
        /*004c*/ 	.word	0x00000000
        /*0050*/ 	.short	0x0001
        /*0052*/ 	.short	0x0008
        /*0054*/ 	.byte	0x00, 0xf5, 0x21, 0x00


	//----- nvinfo : EIATTR_KPARAM_INFO
	.align		4
.L_242:
        /*0058*/ 	.byte	0x04, 0x17
        /*005a*/ 	.short	(.L_244 - .L_243)
.L_243:
        /*005c*/ 	.word	0x00000000
        /*0060*/ 	.short	0x0000
        /*0062*/ 	.short	0x0000
        /*0064*/ 	.byte	0x00, 0xf5, 0x21, 0x00


	//----- nvinfo : EIATTR_SPARSE_MMA_MASK
	.align		4
.L_244:
        /*0068*/ 	.byte	0x03, 0x50
        /*006a*/ 	.short	0x0000


	//----- nvinfo : EIATTR_MAXREG_COUNT
	.align		4
        /*006c*/ 	.byte	0x03, 0x1b
        /*006e*/ 	.short	0x00ff


	//----- nvinfo : EIATTR_NUM_BARRIERS
	.align		4
        /*0070*/ 	.byte	0x02, 0x4c
        /*0072*/ 	.byte	0x01
	.zero		1


	//----- nvinfo : EIATTR_MERCURY_ISA_VERSION
	.align		4
        /*0074*/ 	.byte	0x03, 0x5f
        /*0076*/ 	.short	0x0101


	//----- nvinfo : EIATTR_VRC_CTA_INIT_COUNT
	.align		4
        /*0078*/ 	.byte	0x02, 0x4a
	.zero		1
	.zero		1


	//----- nvinfo : EIATTR_EXIT_INSTR_OFFSETS
	.align		4
        /*007c*/ 	.byte	0x04, 0x1c
        /*007e*/ 	.short	(.L_246 - .L_245)


	//   ....[0]....
.L_245:
        /*0080*/ 	.word	0x00000a50


	//   ....[1]....
        /*0084*/ 	.word	0x00000b60


	//   ....[2]....
        /*0088*/ 	.word	0x000017b0


	//   ....[3]....
        /*008c*/ 	.word	0x00001820


	//----- nvinfo : EIATTR_CRS_STACK_SIZE
	.align		4
.L_246:
        /*0090*/ 	.byte	0x04, 0x1e
        /*0092*/ 	.short	(.L_248 - .L_247)
.L_247:
        /*0094*/ 	.word	0x00000000


	//----- nvinfo : EIATTR_CBANK_PARAM_SIZE
	.align		4
.L_248:
        /*0098*/ 	.byte	0x03, 0x19
        /*009a*/ 	.short	0x002c


	//----- nvinfo : EIATTR_PARAM_CBANK
	.align		4
        /*009c*/ 	.byte	0x04, 0x0a
        /*009e*/ 	.short	(.L_250 - .L_249)
	.align		4
.L_249:
        /*00a0*/ 	.word	index@(.nv.constant0._Z16reduceSinglePassILj32ELb0EEvPKfPfjPiS3_i)
        /*00a4*/ 	.short	0x0380
        /*00a6*/ 	.short	0x002c


	//----- nvinfo : EIATTR_SW_WAR
	.align		4
.L_250:
        /*00a8*/ 	.byte	0x04, 0x36
        /*00aa*/ 	.short	(.L_252 - .L_251)
.L_251:
        /*00ac*/ 	.word	0x00000008
.L_252:


//--------------------- .nv.info._Z16reduceSinglePassILj64ELb0EEvPKfPfjPiS3_i --------------------------
	.section	.nv.info._Z16reduceSinglePassILj64ELb0EEvPKfPfjPiS3_i,"",@"SHT_CUDA_INFO"
	.sectionflags	@""
	.align	4


	//----- nvinfo : EIATTR_CUDA_API_VERSION
	.align		4
        /*0000*/ 	.byte	0x04, 0x37
        /*0002*/ 	.short	(.L_254 - .L_253)
.L_253:
        /*0004*/ 	.word	0x00000082


	//----- nvinfo : EIATTR_KPARAM_INFO
	.align		4
.L_254:
        /*0008*/ 	.byte	0x04, 0x17
        /*000a*/ 	.short	(.L_256 - .L_255)
.L_255:
        /*000c*/ 	.word	0x00000000
        /*0010*/ 	.short	0x0005
        /*0012*/ 	.short	0x0028
        /*0014*/ 	.byte	0x00, 0xf0, 0x11, 0x00


	//----- nvinfo : EIATTR_KPARAM_INFO
	.align		4
.L_256:
        /*0018*/ 	.byte	0x04, 0x17
        /*001a*/ 	.short	(.L_258 - .L_257)
.L_257:
        /*001c*/ 	.word	0x00000000
        /*0020*/ 	.short	0x0004
        /*0022*/ 	.short	0x0020
        /*0024*/ 	.byte	0x00, 0xf5, 0x21, 0x00


	//----- nvinfo : EIATTR_KPARAM_INFO
	.align		4
.L_258:
        /*0028*/ 	.byte	0x04, 0x17
        /*002a*/ 	.short	(.L_260 - .L_259)
.L_259:
        /*002c*/ 	.word	0x00000000
        /*0030*/ 	.short	0x0003
        /*0032*/ 	.short	0x0018
        /*0034*/ 	.byte	0x00, 0xf5, 0x21, 0x00


	//----- nvinfo : EIATTR_KPARAM_INFO
	.align		4
.L_260:
        /*0038*/ 	.byte	0x04, 0x17
        /*003a*/ 	.short	(.L_262 - .L_261)
.L_261:
        /*003c*/ 	.word	0x00000000
        /*0040*/ 	.short	0x0002
        /*0042*/ 	.short	0x0010
        /*0044*/ 	.byte	0x00, 0xf0, 0x11, 0x00


	//----- nvinfo : EIATTR_KPARAM_INFO
	.align		4
.L_262:
        /*0048*/ 	.byte	0x04, 0x17
        /*004a*/ 	.short	(.L_264 - .L_263)
.L_263:
        /*004c*/ 	.word	0x00000000
        /*0050*/ 	.short	0x0001
        /*0052*/ 	.short	0x0008
        /*0054*/ 	.byte	0x00, 0xf5, 0x21, 0x00


	//----- nvinfo : EIATTR_KPARAM_INFO
	.align		4
.L_264:
        /*0058*/ 	.byte	0x04, 0x17
        /*005a*/ 	.short	(.L_266 - .L_265)
.L_265:
        /*005c*/ 	.word	0x00000000
        /*0060*/ 	.short	0x0000
        /*0062*/ 	.short	0x0000
        /*0064*/ 	.byte	0x00, 0xf5, 0x21, 0x00


	//----- nvinfo : EIATTR_SPARSE_MMA_MASK
	.align		4
.L_266:
        /*0068*/ 	.byte	0x03, 0x50
        /*006a*/ 	.short	0x0000


	//----- nvinfo : EIATTR_MAXREG_COUNT
	.align		4
        /*006c*/ 	.byte	0x03, 0x1b
        /*006e*/ 	.short	0x00ff


	//----- nvinfo : EIATTR_NUM_BARRIERS
	.align		4
        /*0070*/ 	.byte	0x02, 0x4c
        /*0072*/ 	.byte	0x01
	.zero		1


	//----- nvinfo : EIATTR_MERCURY_ISA_VERSION
	.align		4
        /*0074*/ 	.byte	0x03, 0x5f
        /*0076*/ 	.short	0x0101


	//----- nvinfo : EIATTR_VRC_CTA_INIT_COUNT
	.align		4
        /*0078*/ 	.byte	0x02, 0x4a
	.zero		1
	.zero		1


	//----- nvinfo : EIATTR_EXIT_INSTR_OFFSETS
	.align		4
        /*007c*/ 	.byte	0x04, 0x1c
        /*007e*/ 	.short	(.L_268 - .L_267)


	//   ....[0]....
.L_267:
        /*0080*/ 	.word	0x00000b40


	//   ....[1]....
        /*0084*/ 	.word	0x00000c50


	//   ....[2]....
        /*0088*/ 	.word	0x000018a0


	//   ....[3]....
        /*008c*/ 	.word	0x00001910


	//----- nvinfo : EIATTR_CRS_STACK_SIZE
	.align		4
.L_268:
        /*0090*/ 	.byte	0x04, 0x1e
        /*0092*/ 	.short	(.L_270 - .L_269)
.L_269:
        /*0094*/ 	.word	0x00000000


	//----- nvinfo : EIATTR_CBANK_PARAM_SIZE
	.align		4
.L_270:
        /*0098*/ 	.byte	0x03, 0x19
        /*009a*/ 	.short	0x002c


	//----- nvinfo : EIATTR_PARAM_CBANK
	.align		4
        /*009c*/ 	.byte	0x04, 0x0a
        /*009e*/ 	.short	(.L_272 - .L_271)
	.align		4
.L_271:
        /*00a0*/ 	.word	index@(.nv.constant0._Z16reduceSinglePassILj64ELb0EEvPKfPfjPiS3_i)
        /*00a4*/ 	.short	0x0380
        /*00a6*/ 	.short	0x002c


	//----- nvinfo : EIATTR_SW_WAR
	.align		4
.L_272:
        /*00a8*/ 	.byte	0x04, 0x36
        /*00aa*/ 	.short	(.L_274 - .L_273)
.L_273:
        /*00ac*/ 	.word	0x00000008
.L_274:


//--------------------- .nv.info._Z16reduceSinglePassILj128ELb0EEvPKfPfjPiS3_i --------------------------
	.section	.nv.info._Z16reduceSinglePassILj128ELb0EEvPKfPfjPiS3_i,"",@"SHT_CUDA_INFO"
	.sectionflags	@""
	.align	4


	//----- nvinfo : EIATTR_CUDA_API_VERSION
	.align		4
        /*0000*/ 	.byte	0x04, 0x37
        /*0002*/ 	.short	(.L_276 - .L_275)
.L_275:
        /*0004*/ 	.word	0x00000082


	//----- nvinfo : EIATTR_KPARAM_INFO
	.align		4
.L_276:
        /*0008*/ 	.byte	0x04, 0x17
        /*000a*/ 	.short	(.L_278 - .L_277)
.L_277:
        /*000c*/ 	.word	0x00000000
        /*0010*/ 	.short	0x0005
        /*0012*/ 	.short	0x0028
        /*0014*/ 	.byte	0x00, 0xf0, 0x11, 0x00


	//----- nvinfo : EIATTR_KPARAM_INFO
	.align		4
.L_278:
        /*0018*/ 	.byte	0x04, 0x17
        /*001a*/ 	.short	(.L_280 - .L_279)
.L_279:
        /*001c*/ 	.word	0x00000000
        /*0020*/ 	.short	0x0004
        /*0022*/ 	.short	0x0020
        /*0024*/ 	.byte	0x00, 0xf5, 0x21, 0x00


	//----- nvinfo : EIATTR_KPARAM_INFO
	.align		4
.L_280:
        /*0028*/ 	.byte	0x04, 0x17
        /*002a*/ 	.short	(.L_282 - .L_281)
.L_281:
        /*002c*/ 	.word	0x00000000
        /*0030*/ 	.short	0x0003
        /*0032*/ 	.short	0x0018
        /*0034*/ 	.byte	0x00, 0xf5, 0x21, 0x00


	//----- nvinfo : EIATTR_KPARAM_INFO
	.align		4
.L_282:
        /*0038*/ 	.byte	0x04, 0x17
        /*003a*/ 	.short	(.L_284 - .L_283)
.L_283:
        /*003c*/ 	.word	0x00000000
        /*0040*/ 	.short	0x0002
        /*0042*/ 	.short	0x0010
        /*0044*/ 	.byte	0x00, 0xf0, 0x11, 0x00


	//----- nvinfo : EIATTR_KPARAM_INFO
	.align		4
.L_284:
        /*0048*/ 	.byte	0x04, 0x17
        /*004a*/ 	.short	(.L_286 - .L_285)
.L_285:
        /*004c*/ 	.word	0x00000000
        /*0050*/ 	.short	0x0001
        /*0052*/ 	.short	0x0008
        /*0054*/ 	.byte	0x00, 0xf5, 0x21, 0x00


	//----- nvinfo : EIATTR_KPARAM_INFO
	.align		4
.L_286:
        /*0058*/ 	.byte	0x04, 0x17
        /*005a*/ 	.short	(.L_288 - .L_287)
.L_287:
        /*005c*/ 	.word	0x00000000
        /*0060*/ 	.short	0x0000
        /*0062*/ 	.short	0x0000
        /*0064*/ 	.byte	0x00, 0xf5, 0x21, 0x00


	//----- nvinfo : EIATTR_SPARSE_MMA_MASK
	.align		4
.L_288:
        /*0068*/ 	.byte	0x03, 0x50
        /*006a*/ 	.short	0x0000


	//----- nvinfo : EIATTR_MAXREG_COUNT
	.align		4
        /*006c*/ 	.byte	0x03, 0x1b
        /*006e*/ 	.short	0x00ff


	//----- nvinfo : EIATTR_NUM_BARRIERS
	.align		4
        /*0070*/ 	.byte	0x02, 0x4c
        /*0072*/ 	.byte	0x01
	.zero		1


	//----- nvinfo : EIATTR_MERCURY_ISA_VERSION
	.align		4
        /*0074*/ 	.byte	0x03, 0x5f
        /*0076*/ 	.short	0x0101


	//----- nvinfo : EIATTR_VRC_CTA_INIT_COUNT
	.align		4
        /*0078*/ 	.byte	0x02, 0x4a
	.zero		1
	.zero		1


	//----- nvinfo : EIATTR_EXIT_INSTR_OFFSETS
	.align		4
        /*007c*/ 	.byte	0x04, 0x1c
        /*007e*/ 	.short	(.L_290 - .L_289)


	//   ....[0]....
.L_289:
        /*0080*/ 	.word	0x00000c80


	//   ....[1]....
        /*0084*/ 	.word	0x00000d90


	//   ....[2]....
        /*0088*/ 	.word	0x000019e0


	//   ....[3]....
        /*008c*/ 	.word	0x00001a50


	//----- nvinfo : EIATTR_CRS_STACK_SIZE
	.align		4
.L_290:
        /*0090*/ 	.byte	0x04, 0x1e
        /*0092*/ 	.short	(.L_292 - .L_291)
.L_291:
        /*0094*/ 	.word	0x00000000


	//----- nvinfo : EIATTR_CBANK_PARAM_SIZE
	.align		4
.L_292:
        /*0098*/ 	.byte	0x03, 0x19
        /*009a*/ 	.short	0x002c


	//----- nvinfo : EIATTR_PARAM_CBANK
	.align		4
        /*009c*/ 	.byte	0x04, 0x0a
        /*009e*/ 	.short	(.L_294 - .L_293)
	.align		4
.L_293:
        /*00a0*/ 	.word	index@(.nv.constant0._Z16reduceSinglePassILj128ELb0EEvPKfPfjPiS3_i)
        /*00a4*/ 	.short	0x0380
        /*00a6*/ 	.short	0x002c


	//----- nvinfo : EIATTR_SW_WAR
	.align		4
.L_294:
        /*00a8*/ 	.byte	0x04, 0x36
        /*00aa*/ 	.short	(.L_296 - .L_295)
.L_295:
        /*00ac*/ 	.word	0x00000008
.L_296:


//--------------------- .nv.info._Z16reduceSinglePassILj256ELb0EEvPKfPfjPiS3_i --------------------------
	.section	.nv.info._Z16reduceSinglePassILj256ELb0EEvPKfPfjPiS3_i,"",@"SHT_CUDA_INFO"
	.sectionflags	@""
	.align	4


	//----- nvinfo : EIATTR_CUDA_API_VERSION
	.align		4
        /*0000*/ 	.byte	0x04, 0x37
        /*0002*/ 	.short	(.L_298 - .L_297)
.L_297:
        /*0004*/ 	.word	0x00000082


	//----- nvinfo : EIATTR_KPARAM_INFO
	.align		4
.L_298:
        /*0008*/ 	.byte	0x04, 0x17
        /*000a*/ 	.short	(.L_300 - .L_299)
.L_299:
        /*000c*/ 	.word	0x00000000
        /*0010*/ 	.short	0x0005
        /*0012*/ 	.short	0x0028
        /*0014*/ 	.byte	0x00, 0xf0, 0x11, 0x00


	//----- nvinfo : EIATTR_KPARAM_INFO
	.align		4
.L_300:
        /*0018*/ 	.byte	0x04, 0x17
        /*001a*/ 	.short	(.L_302 - .L_301)
.L_301:
        /*001c*/ 	.word	0x00000000
        /*0020*/ 	.short	0x0004
        /*0022*/ 	.short	0x0020
        /*0024*/ 	.byte	0x00, 0xf5, 0x21, 0x00


	//----- nvinfo : EIATTR_KPARAM_INFO
	.align		4
.L_302:
        /*0028*/ 	.byte	0x04, 0x17
        /*002a*/ 	.short	(.L_304 - .L_303)
.L_303:
        /*002c*/ 	.word	0x00000000
        /*0030*/ 	.short	0x0003
        /*0032*/ 	.short	0x0018
        /*0034*/ 	.byte	0x00, 0xf5, 0x21, 0x00


	//----- nvinfo : EIATTR_KPARAM_INFO
	.align		4
.L_304:
        /*0038*/ 	.byte	0x04, 0x17
        /*003a*/ 	.short	(.L_306 - .L_305)
.L_305:
        /*003c*/ 	.word	0x00000000
        /*0040*/ 	.short	0x0002
        /*0042*/ 	.short	0x0010
        /*0044*/ 	.byte	0x00, 0xf0, 0x11, 0x00


	//----- nvinfo : EIATTR_KPARAM_INFO
	.align		4
.L_306:
        /*0048*/ 	.byte	0x04, 0x17
        /*004a*/ 	.short	(.L_308 - .L_307)
.L_307:
        /*004c*/ 	.word	0x00000000
        /*0050*/ 	.short	0x0001
        /*0052*/ 	.short	0x0008
        /*0054*/ 	.byte	0x00, 0xf5, 0x21, 0x00


	//----- nvinfo : EIATTR_KPARAM_INFO
	.align		4
.L_308:
        /*0058*/ 	.byte	0x04, 0x17
        /*005a*/ 	.short	(.L_310 - .L_309)
.L_309:
        /*005c*/ 	.word	0x00000000
        /*0060*/ 	.short	0x0000
        /*0062*/ 	.short	0x0000
        /*0064*/ 	.byte	0x00, 0xf5, 0x21, 0x00


	//----- nvinfo : EIATTR_SPARSE_MMA_MASK
	.align		4
.L_310:
        /*0068*/ 	.byte	0x03, 0x50
        /*006a*/ 	.short	0x0000


	//----- nvinfo : EIATTR_MAXREG_COUNT
	.align		4
        /*006c*/ 	.byte	0x03, 0x1b
        /*006e*/ 	.short	0x00ff


	//----- nvinfo : EIATTR_NUM_BARRIERS
	.align		4
        /*0070*/ 	.byte	0x02, 0x4c
        /*0072*/ 	.byte	0x01
	.zero		1


	//----- nvinfo : EIATTR_MERCURY_ISA_VERSION
	.align		4
        /*0074*/ 	.byte	0x03, 0x5f
        /*0076*/ 	.short	0x0101


	//----- nvinfo : EIATTR_VRC_CTA_INIT_COUNT
	.align		4
        /*0078*/ 	.byte	0x02, 0x4a
	.zero		1
	.zero		1


	//----- nvinfo : EIATTR_EXIT_INSTR_OFFSETS
	.align		4
        /*007c*/ 	.byte	0x04, 0x1c
        /*007e*/ 	.short	(.L_312 - .L_311)


	//   ....[0]....
.L_311:
        /*0080*/ 	.word	0x00000dc0


	//   ....[1]....
        /*0084*/ 	.word	0x00000ed0


	//   ....[2]....
        /*0088*/ 	.word	0x00001b20


	//   ....[3]....
        /*008c*/ 	.word	0x00001b90


	//----- nvinfo : EIATTR_CRS_STACK_SIZE
	.align		4
.L_312:
        /*0090*/ 	.byte	0x04, 0x1e
        /*0092*/ 	.short	(.L_314 - .L_313)
.L_313:
        /*0094*/ 	.word	0x00000000


	//----- nvinfo : EIATTR_CBANK_PARAM_SIZE
	.align		4
.L_314:
        /*0098*/ 	.byte	0x03, 0x19
        /*009a*/ 	.short	0x002c


	//----- nvinfo : EIATTR_PARAM_CBANK
	.align		4
        /*009c*/ 	.byte	0x04, 0x0a
        /*009e*/ 	.short	(.L_316 - .L_315)
	.align		4
.L_315:
        /*00a0*/ 	.word	index@(.nv.constant0._Z16reduceSinglePassILj256ELb0EEvPKfPfjPiS3_i)
        /*00a4*/ 	.short	0x0380
        /*00a6*/ 	.short	0x002c


	//----- nvinfo : EIATTR_SW_WAR
	.align		4
.L_316:
        /*00a8*/ 	.byte	0x04, 0x36
        /*00aa*/ 	.short	(.L_318 - .L_317)
.L_317:
        /*00ac*/ 	.word	0x00000008
.L_318:


//--------------------- .nv.info._Z16reduceSinglePassILj512ELb0EEvPKfPfjPiS3_i --------------------------
	.section	.nv.info._Z16reduceSinglePassILj512ELb0EEvPKfPfjPiS3_i,"",@"SHT_CUDA_INFO"
	.sectionflags	@""
	.align	4


	//----- nvinfo : EIATTR_CUDA_API_VERSION
	.align		4
        /*0000*/ 	.byte	0x04, 0x37
        /*0002*/ 	.short	(.L_320 - .L_319)
.L_319:
        /*0004*/ 	.word	0x00000082


	//----- nvinfo : EIATTR_KPARAM_INFO
	.align		4
.L_320:
        /*0008*/ 	.byte	0x04, 0x17
        /*000a*/ 	.short	(.L_322 - .L_321)
.L_321:
        /*000c*/ 	.word	0x00000000
        /*0010*/ 	.short	0x0005
        /*0012*/ 	.short	0x0028
        /*0014*/ 	.byte	0x00, 0xf0, 0x11, 0x00


	//----- nvinfo : EIATTR_KPARAM_INFO
	.align		4
.L_322:
        /*0018*/ 	.byte	0x04, 0x17
        /*001a*/ 	.short	(.L_324 - .L_323)
.L_323:
        /*001c*/ 	.word	0x00000000
        /*0020*/ 	.short	0x0004
        /*0022*/ 	.short	0x0020
        /*0024*/ 	.byte	0x00, 0xf5, 0x21, 0x00


	//----- nvinfo : EIATTR_KPARAM_INFO
	.align		4
.L_324:
        /*0028*/ 	.byte	0x04, 0x17
        /*002a*/ 	.short	(.L_326 - .L_325)
.L_325:
        /*002c*/ 	.word	0x00000000
        /*0030*/ 	.short	0x0003
        /*0032*/ 	.short	0x0018
        /*0034*/ 	.byte	0x00, 0xf5, 0x21, 0x00


	//----- nvinfo : EIATTR_KPARAM_INFO
	.align		4
.L_326:
        /*0038*/ 	.byte	0x04, 0x17
        /*003a*/ 	.short	(.L_328 - .L_327)
.L_327:
        /*003c*/ 	.word	0x00000000
        /*0040*/ 	.short	0x0002
        /*0042*/ 	.short	0x0010
        /*0044*/ 	.byte	0x00, 0xf0, 0x11, 0x00


	//----- nvinfo : EIATTR_KPARAM_INFO
	.align		4
.L_328:
        /*0048*/ 	.byte	0x04, 0x17
        /*004a*/ 	.short	(.L_330 - .L_329)
.L_329:
        /*004c*/ 	.word	0x00000000
        /*0050*/ 	.short	0x0001
        /*0052*/ 	.short	0x0008
        /*0054*/ 	.byte	0x00, 0xf5, 0x21, 0x00


	//----- nvinfo : EIATTR_KPARAM_INFO
	.align		4
.L_330:
        /*0058*/ 	.byte	0x04, 0x17
        /*005a*/ 	.short	(.L_332 - .L_331)
.L_331:
        /*005c*/ 	.word	0x00000000
        /*0060*/ 	.short	0x0000
        /*0062*/ 	.short	0x0000
        /*0064*/ 	.byte	0x00, 0xf5, 0x21, 0x00


	//----- nvinfo : EIATTR_SPARSE_MMA_MASK
	.align		4
.L_332:
        /*0068*/ 	.byte	0x03, 0x50
        /*006a*/ 	.short	0x0000


	//----- nvinfo : EIATTR_MAXREG_COUNT
	.align		4
        /*006c*/ 	.byte	0x03, 0x1b
        /*006e*/ 	.short	0x00ff


	//----- nvinfo : EIATTR_NUM_BARRIERS
	.align		4
        /*0070*/ 	.byte	0x02, 0x4c
        /*0072*/ 	.byte	0x01
	.zero		1


	//----- nvinfo : EIATTR_MERCURY_ISA_VERSION
	.align		4
        /*0074*/ 	.byte	0x03, 0x5f
        /*0076*/ 	.short	0x0101


	//----- nvinfo : EIATTR_VRC_CTA_INIT_COUNT
	.align		4
        /*0078*/ 	.byte	0x02, 0x4a
	.zero		1
	.zero		1


	//----- nvinfo : EIATTR_EXIT_INSTR_OFFSETS
	.align		4
        /*007c*/ 	.byte	0x04, 0x1c
        /*007e*/ 	.short	(.L_334 - .L_333)


	//   ....[0]....
.L_333:
        /*0080*/ 	.word	0x00000f10


	//   ....[1]....
        /*0084*/ 	.word	0x00001020


	//   ....[2]....
        /*0088*/ 	.word	0x00001c50


	//   ....[3]....
        /*008c*/ 	.word	0x00001cc0


	//----- nvinfo : EIATTR_CRS_STACK_SIZE
	.align		4
.L_334:
        /*0090*/ 	.byte	0x04, 0x1e
        /*0092*/ 	.short	(.L_336 - .L_335)
.L_335:
        /*0094*/ 	.word	0x00000000


	//----- nvinfo : EIATTR_CBANK_PARAM_SIZE
	.align		4
.L_336:
        /*0098*/ 	.byte	0x03, 0x19
        /*009a*/ 	.short	0x002c


	//----- nvinfo : EIATTR_PARAM_CBANK
	.align		4
        /*009c*/ 	.byte	0x04, 0x0a
        /*009e*/ 	.short	(.L_338 - .L_337)
	.align		4
.L_337:
        /*00a0*/ 	.word	index@(.nv.constant0._Z16reduceSinglePassILj512ELb0EEvPKfPfjPiS3_i)
        /*00a4*/ 	.short	0x0380
        /*00a6*/ 	.short	0x002c


	//----- nvinfo : EIATTR_SW_WAR
	.align		4
.L_338:
        /*00a8*/ 	.byte	0x04, 0x36
        /*00aa*/ 	.short	(.L_340 - .L_339)
.L_339:
        /*00ac*/ 	.word	0x00000008
.L_340:


//--------------------- .nv.info._Z16reduceSinglePassILj1ELb1EEvPKfPfjPiS3_i --------------------------
	.section	.nv.info._Z16reduceSinglePassILj1ELb1EEvPKfPfjPiS3_i,"",@"SHT_CUDA_INFO"
	.sectionflags	@""
	.align	4


	//----- nvinfo : EIATTR_CUDA_API_VERSION
	.align		4
        /*0000*/ 	.byte	0x04, 0x37
        /*0002*/ 	.short	(.L_342 - .L_341)
.L_341:
        /*0004*/ 	.word	0x00000082


	//----- nvinfo : EIATTR_KPARAM_INFO
	.align		4
.L_342:
        /*0008*/ 	.byte	0x04, 0x17
        /*000a*/ 	.short	(.L_344 - .L_343)
.L_343:
        /*000c*/ 	.word	0x00000000
        /*0010*/ 	.short	0x0005
        /*0012*/ 	.short	0x0028
        /*0014*/ 	.byte	0x00, 0xf0, 0x11, 0x00


	//----- nvinfo : EIATTR_KPARAM_INFO
	.align		4
.L_344:
        /*0018*/ 	.byte	0x04, 0x17
        /*001a*/ 	.short	(.L_346 - .L_345)
.L_345:
        /*001c*/ 	.word	0x00000000
        /*0020*/ 	.short	0x0004
        /*0022*/ 	.short	0x0020
        /*0024*/ 	.byte	0x00, 0xf5, 0x21, 0x00


	//----- nvinfo : EIATTR_KPARAM_INFO
	.align		4
.L_346:
        /*0028*/ 	.byte	0x04, 0x17
        /*002a*/ 	.short	(.L_348 - .L_347)
.L_347:
        /*002c*/ 	.word	0x00000000
        /*0030*/ 	.short	0x0003
        /*0032*/ 	.short	0x0018
        /*0034*/ 	.byte	0x00, 0xf5, 0x21, 0x00


	//----- nvinfo : EIATTR_KPARAM_INFO
	.align		4
.L_348:
        /*0038*/ 	.byte	0x04, 0x17
        /*003a*/ 	.short	(.L_350 - .L_349)
.L_349:
        /*003c*/ 	.word	0x00000000
        /*0040*/ 	.short	0x0002
        /*0042*/ 	.short	0x0010
        /*0044*/ 	.byte	0x00, 0xf0, 0x11, 0x00


	//----- nvinfo : EIATTR_KPARAM_INFO
	.align		4
.L_350:
        /*0048*/ 	.byte	0x04, 0x17
        /*004a*/ 	.short	(.L_352 - .L_351)
.L_351:
        /*004c*/ 	.word	0x00000000
        /*0050*/ 	.short	0x0001
        /*0052*/ 	.short	0x0008
        /*0054*/ 	.byte	0x00, 0xf5, 0x21, 0x00


	//----- nvinfo : EIATTR_KPARAM_INFO
	.align		4
.L_352:
        /*0058*/ 	.byte	0x04, 0x17
        /*005a*/ 	.short	(.L_354 - .L_353)
.L_353:
        /*005c*/ 	.word	0x00000000
        /*0060*/ 	.short	0x0000
        /*0062*/ 	.short	0x0000
        /*0064*/ 	.byte	0x00, 0xf5, 0x21, 0x00


	//----- nvinfo : EIATTR_SPARSE_MMA_MASK
	.align		4
.L_354:
        /*0068*/ 	.byte	0x03, 0x50
        /*006a*/ 	.short	0x0000


	//----- nvinfo : EIATTR_MAXREG_COUNT
	.align		4
        /*006c*/ 	.byte	0x03, 0x1b
        /*006e*/ 	.short	0x00ff


	//----- nvinfo : EIATTR_NUM_BARRIERS
	.align		4
        /*0070*/ 	.byte	0x02, 0x4c
        /*0072*/ 	.byte	0x01
	.zero		1


	//----- nvinfo : EIATTR_MERCURY_ISA_VERSION
	.align		4
        /*0074*/ 	.byte	0x03, 0x5f
        /*0076*/ 	.short	0x0101


	//----- nvinfo : EIATTR_VRC_CTA_INIT_COUNT
	.align		4
        /*0078*/ 	.byte	0x02, 0x4a
	.zero		1
	.zero		1


	//----- nvinfo : EIATTR_EXIT_INSTR_OFFSETS
	.align		4
        /*007c*/ 	.byte	0x04, 0x1c
        /*007e*/ 	.short	(.L_356 - .L_355)


	//   ....[0]....
.L_355:
        /*0080*/ 	.word	0x00000450


	//   ....[1]....
        /*0084*/ 	.word	0x00000560


	//   ....[2]....
        /*0088*/ 	.word	0x000011a0


	//   ....[3]....
        /*008c*/ 	.word	0x00001210


	//----- nvinfo : EIATTR_CRS_STACK_SIZE
	.align		4
.L_356:
        /*0090*/ 	.byte	0x04, 0x1e
        /*0092*/ 	.short	(.L_358 - .L_357)
.L_357:
        /*0094*/ 	.word	0x00000000


	//----- nvinfo : EIATTR_CBANK_PARAM_SIZE
	.align		4
.L_358:
        /*0098*/ 	.byte	0x03, 0x19
        /*009a*/ 	.short	0x002c


	//----- nvinfo : EIATTR_PARAM_CBANK
	.align		4
        /*009c*/ 	.byte	0x04, 0x0a
        /*009e*/ 	.short	(.L_360 - .L_359)
	.align		4
.L_359:
        /*00a0*/ 	.word	index@(.nv.constant0._Z16reduceSinglePassILj1ELb1EEvPKfPfjPiS3_i)
        /*00a4*/ 	.short	0x0380
        /*00a6*/ 	.short	0x002c


	//----- nvinfo : EIATTR_SW_WAR
	.align		4
.L_360:
        /*00a8*/ 	.byte	0x04, 0x36
        /*00aa*/ 	.short	(.L_362 - .L_361)
.L_361:
        /*00ac*/ 	.word	0x00000008
.L_362:


//--------------------- .nv.info._Z16reduceSinglePassILj2ELb1EEvPKfPfjPiS3_i --------------------------
	.section	.nv.info._Z16reduceSinglePassILj2ELb1EEvPKfPfjPiS3_i,"",@"SHT_CUDA_INFO"
	.sectionflags	@""
	.align	4


	//----- nvinfo : EIATTR_CUDA_API_VERSION
	.align		4
        /*0000*/ 	.byte	0x04, 0x37
        /*0002*/ 	.short	(.L_364 - .L_363)
.L_363:
        /*0004*/ 	.word	0x00000082


	//----- nvinfo : EIATTR_KPARAM_INFO
	.align		4
.L_364:
        /*0008*/ 	.byte	0x04, 0x17
        /*000a*/ 	.short	(.L_366 - .L_365)
.L_365:
        /*000c*/ 	.word	0x00000000
        /*0010*/ 	.short	0x0005
        /*0012*/ 	.short	0x0028
        /*0014*/ 	.byte	0x00, 0xf0, 0x11, 0x00


	//----- nvinfo : EIATTR_KPARAM_INFO
	.align		4
.L_366:
        /*0018*/ 	.byte	0x04, 0x17
        /*001a*/ 	.short	(.L_368 - .L_367)
.L_367:
        /*001c*/ 	.word	0x00000000
        /*0020*/ 	.short	0x0004
        /*0022*/ 	.short	0x0020
        /*0024*/ 	.byte	0x00, 0xf5, 0x21, 0x00


	//----- nvinfo : EIATTR_KPARAM_INFO
	.align		4
.L_368:
        /*0028*/ 	.byte	0x04, 0x17
        /*002a*/ 	.short	(.L_370 - .L_369)
.L_369:
        /*002c*/ 	.word	0x00000000
        /*0030*/ 	.short	0x0003
        /*0032*/ 	.short	0x0018
        /*0034*/ 	.byte	0x00, 0xf5, 0x21, 0x00


	//----- nvinfo : EIATTR_KPARAM_INFO
	.align		4
.L_370:
        /*0038*/ 	.byte	0x04, 0x17
        /*003a*/ 	.short	(.L_372 - .L_371)
.L_371:
        /*003c*/ 	.word	0x00000000
        /*0040*/ 	.short	0x0002
        /*0042*/ 	.short	0x0010
        /*0044*/ 	.byte	0x00, 0xf0, 0x11, 0x00


	//----- nvinfo : EIATTR_KPARAM_INFO
	.align		4
.L_372:
        /*0048*/ 	.byte	0x04, 0x17
        /*004a*/ 	.short	(.L_374 - .L_373)
.L_373:
        /*004c*/ 	.word	0x00000000
        /*0050*/ 	.short	0x0001
        /*0052*/ 	.short	0x0008
        /*0054*/ 	.byte	0x00, 0xf5, 0x21, 0x00


	//----- nvinfo : EIATTR_KPARAM_INFO
	.align		4
.L_374:
        /*0058*/ 	.byte	0x04, 0x17
        /*005a*/ 	.short	(.L_376 - .L_375)
.L_375:
        /*005c*/ 	.word	0x00000000
        /*0060*/ 	.short	0x0000
        /*0062*/ 	.short	0x0000
        /*0064*/ 	.byte	0x00, 0xf5, 0x21, 0x00


	//----- nvinfo : EIATTR_SPARSE_MMA_MASK
	.align		4
.L_376:
        /*0068*/ 	.byte	0x03, 0x50
        /*006a*/ 	.short	0x0000


	//----- nvinfo : EIATTR_MAXREG_COUNT
	.align		4
        /*006c*/ 	.byte	0x03, 0x1b
        /*006e*/ 	.short	0x00ff


	//----- nvinfo : EIATTR_NUM_BARRIERS
	.align		4
        /*0070*/ 	.byte	0x02, 0x4c
        /*0072*/ 	.byte	0x01
	.zero		1


	//----- nvinfo : EIATTR_MERCURY_ISA_VERSION
	.align		4
        /*0074*/ 	.byte	0x03, 0x5f
        /*0076*/ 	.short	0x0101


	//----- nvinfo : EIATTR_VRC_CTA_INIT_COUNT
	.align		4
        /*0078*/ 	.byte	0x02, 0x4a
	.zero		1
	.zero		1


	//----- nvinfo : EIATTR_EXIT_INSTR_OFFSETS
	.align		4
        /*007c*/ 	.byte	0x04, 0x1c
        /*007e*/ 	.short	(.L_378 - .L_377)


	//   ....[0]....
.L_377:
        /*0080*/ 	.word	0x00000590


	//   ....[1]....
        /*0084*/ 	.word	0x000006a0


	//   ....[2]....
        /*0088*/ 	.word	0x000012f0


	//   ....[3]....
        /*008c*/ 	.word	0x00001360


	//----- nvinfo : EIATTR_CRS_STACK_SIZE
	.align		4
.L_378:
        /*0090*/ 	.byte	0x04, 0x1e
        /*0092*/ 	.short	(.L_380 - .L_379)
.L_379:
        /*0094*/ 	.word	0x00000000


	//----- nvinfo : EIATTR_CBANK_PARAM_SIZE
	.align		4
.L_380:
        /*0098*/ 	.byte	0x03, 0x19
        /*009a*/ 	.short	0x002c


	//----- nvinfo : EIATTR_PARAM_CBANK
	.align		4
        /*009c*/ 	.byte	0x04, 0x0a
        /*009e*/ 	.short	(.L_382 - .L_381)
	.align		4
.L_381:
        /*00a0*/ 	.word	index@(.nv.constant0._Z16reduceSinglePassILj2ELb1EEvPKfPfjPiS3_i)
        /*00a4*/ 	.short	0x0380
        /*00a6*/ 	.short	0x002c


	//----- nvinfo : EIATTR_SW_WAR
	.align		4
.L_382:
        /*00a8*/ 	.byte	0x04, 0x36
        /*00aa*/ 	.short	(.L_384 - .L_383)
.L_383:
        /*00ac*/ 	.word	0x00000008
.L_384:


//--------------------- .nv.info._Z16reduceSinglePassILj4ELb1EEvPKfPfjPiS3_i --------------------------
	.section	.nv.info._Z16reduceSinglePassILj4ELb1EEvPKfPfjPiS3_i,"",@"SHT_CUDA_INFO"
	.sectionflags	@""
	.align	4


	//----- nvinfo : EIATTR_CUDA_API_VERSION
	.align		4
        /*0000*/ 	.byte	0x04, 0x37
        /*0002*/ 	.short	(.L_386 - .L_385)
.L_385:
        /*0004*/ 	.word	0x00000082


	//----- nvinfo : EIATTR_KPARAM_INFO
	.align		4
.L_386:
        /*0008*/ 	.byte	0x04, 0x17
        /*000a*/ 	.short	(.L_388 - .L_387)
.L_387:
        /*000c*/ 	.word	0x00000000
        /*0010*/ 	.short	0x0005
        /*0012*/ 	.short	0x0028
        /*0014*/ 	.byte	0x00, 0xf0, 0x11, 0x00


	//----- nvinfo : EIATTR_KPARAM_INFO
	.align		4
.L_388:
        /*0018*/ 	.byte	0x04, 0x17
        /*001a*/ 	.short	(.L_390 - .L_389)
.L_389:
        /*001c*/ 	.word	0x00000000
        /*0020*/ 	.short	0x0004
        /*0022*/ 	.short	0x0020
        /*0024*/ 	.byte	0x00, 0xf5, 0x21, 0x00


	//----- nvinfo : EIATTR_KPARAM_INFO
	.align		4
.L_390:
        /*0028*/ 	.byte	0x04, 0x17
        /*002a*/ 	.short	(.L_392 - .L_391)
.L_391:
        /*002c*/ 	.word	0x00000000
        /*0030*/ 	.short	0x0003
        /*0032*/ 	.short	0x0018
        /*0034*/ 	.byte	0x00, 0xf5, 0x21, 0x00


	//----- nvinfo : EIATTR_KPARAM_INFO
	.align		4
.L_392:
        /*0038*/ 	.byte	0x04, 0x17
        /*003a*/ 	.short	(.L_394 - .L_393)
.L_393:
        /*003c*/ 	.word	0x00000000
        /*0040*/ 	.short	0x0002
        /*0042*/ 	.short	0x0010
        /*0044*/ 	.byte	0x00, 0xf0, 0x11, 0x00


	//----- nvinfo : EIATTR_KPARAM_INFO
	.align		4
.L_394:
        /*0048*/ 	.byte	0x04, 0x17
        /*004a*/ 	.short	(.L_396 - .L_395)
.L_395:
        /*004c*/ 	.word	0x00000000
        /*0050*/ 	.short	0x0001
        /*0052*/ 	.short	0x0008
        /*0054*/ 	.byte	0x00, 0xf5, 0x21, 0x00


	//----- nvinfo : EIATTR_KPARAM_INFO
	.align		4
.L_396:
        /*0058*/ 	.byte	0x04, 0x17
        /*005a*/ 	.short	(.L_398 - .L_397)
.L_397:
        /*005c*/ 	.word	0x00000000
        /*0060*/ 	.short	0x0000
        /*0062*/ 	.short	0x0000
        /*0064*/ 	.byte	0x00, 0xf5, 0x21, 0x00


	//----- nvinfo : EIATTR_SPARSE_MMA_MASK
	.align		4
.L_398:
        /*0068*/ 	.byte	0x03, 0x50
        /*006a*/ 	.short	0x0000


	//----- nvinfo : EIATTR_MAXREG_COUNT
	.align		4
        /*006c*/ 	.byte	0x03, 0x1b
        /*006e*/ 	.short	0x00ff


	//----- nvinfo : EIATTR_NUM_BARRIERS
	.align		4
        /*0070*/ 	.byte	0x02, 0x4c
        /*0072*/ 	.byte	0x01
	.zero		1


	//----- nvinfo : EIATTR_MERCURY_ISA_VERSION
	.align		4
        /*0074*/ 	.byte	0x03, 0x5f
        /*0076*/ 	.short	0x0101


	//----- nvinfo : EIATTR_VRC_CTA_INIT_COUNT
	.align		4
        /*0078*/ 	.byte	0x02, 0x4a
	.zero		1
	.zero		1


	//----- nvinfo : EIATTR_EXIT_INSTR_OFFSETS
	.align		4
        /*007c*/ 	.byte	0x04, 0x1c
        /*007e*/ 	.short	(.L_400 - .L_399)


	//   ....[0]....
.L_399:
        /*0080*/ 	.word	0x000006a0


	//   ....[1]....
        /*0084*/ 	.word	0x000007b0


	//   ....[2]....
        /*0088*/ 	.word	0x00001400


	//   ....[3]....
        /*008c*/ 	.word	0x00001470


	//----- nvinfo : EIATTR_CRS_STACK_SIZE
	.align		4
.L_400:
        /*0090*/ 	.byte	0x04, 0x1e
        /*0092*/ 	.short	(.L_402 - .L_401)
.L_401:
        /*0094*/ 	.word	0x00000000


	//----- nvinfo : EIATTR_CBANK_PARAM_SIZE
	.align		4
.L_402:
        /*0098*/ 	.byte	0x03, 0x19
        /*009a*/ 	.short	0x002c


	//----- nvinfo : EIATTR_PARAM_CBANK
	.align		4
        /*009c*/ 	.byte	0x04, 0x0a
        /*009e*/ 	.short	(.L_404 - .L_403)
	.align		4
.L_403:
        /*00a0*/ 	.word	index@(.nv.constant0._Z16reduceSinglePassILj4ELb1EEvPKfPfjPiS3_i)
        /*00a4*/ 	.short	0x0380
        /*00a6*/ 	.short	0x002c


	//----- nvinfo : EIATTR_SW_WAR
	.align		4
.L_404:
        /*00a8*/ 	.byte	0x04, 0x36
        /*00aa*/ 	.short	(.L_406 - .L_405)
.L_405:
        /*00ac*/ 	.word	0x00000008
.L_406:


//--------------------- .nv.info._Z16reduceSinglePassILj8ELb1EEvPKfPfjPiS3_i --------------------------
	.section	.nv.info._Z16reduceSinglePassILj8ELb1EEvPKfPfjPiS3_i,"",@"SHT_CUDA_INFO"
	.sectionflags	@""
	.align	4


	//----- nvinfo : EIATTR_CUDA_API_VERSION
	.align		4
        /*0000*/ 	.byte	0x04, 0x37
        /*0002*/ 	.short	(.L_408 - .L_407)
.L_407:
        /*0004*/ 	.word	0x00000082


	//----- nvinfo : EIATTR_KPARAM_INFO
	.align		4
.L_408:
        /*0008*/ 	.byte	0x04, 0x17
        /*000a*/ 	.short	(.L_410 - .L_409)
.L_409:
        /*000c*/ 	.word	0x00000000
        /*0010*/ 	.short	0x0005
        /*0012*/ 	.short	0x0028
        /*0014*/ 	.byte	0x00, 0xf0, 0x11, 0x00


	//----- nvinfo : EIATTR_KPARAM_INFO
	.align		4
.L_410:
        /*0018*/ 	.byte	0x04, 0x17
        /*001a*/ 	.short	(.L_412 - .L_411)
.L_411:
        /*001c*/ 	.word	0x00000000
        /*0020*/ 	.short	0x0004
        /*0022*/ 	.short	0x0020
        /*0024*/ 	.byte	0x00, 0xf5, 0x21, 0x00


	//----- nvinfo : EIATTR_KPARAM_INFO
	.align		4
.L_412:
        /*0028*/ 	.byte	0x04, 0x17
        /*002a*/ 	.short	(.L_414 - .L_413)
.L_413:
        /*002c*/ 	.word	0x00000000
        /*0030*/ 	.short	0x0003
        /*0032*/ 	.short	0x0018
        /*0034*/ 	.byte	0x00, 0xf5, 0x21, 0x00


	//----- nvinfo : EIATTR_KPARAM_INFO
	.align		4
.L_414:
        /*0038*/ 	.byte	0x04, 0x17
        /*003a*/ 	.short	(.L_416 - .L_415)
.L_415:
        /*003c*/ 	.word	0x00000000
        /*0040*/ 	.short	0x0002
        /*0042*/ 	.short	0x0010
        /*0044*/ 	.byte	0x00, 0xf0, 0x11, 0x00


	//----- nvinfo : EIATTR_KPARAM_INFO
	.align		4
.L_416:
        /*0048*/ 	.byte	0x04, 0x17
        /*004a*/ 	.short	(.L_418 - .L_417)
.L_417:
        /*004c*/ 	.word	0x00000000
        /*0050*/ 	.short	0x0001
        /*0052*/ 	.short	0x0008
        /*0054*/ 	.byte	0x00, 0xf5, 0x21, 0x00


	//----- nvinfo : EIATTR_KPARAM_INFO
	.align		4
.L_418:
        /*0058*/ 	.byte	0x04, 0x17
        /*005a*/ 	.short	(.L_420 - .L_419)
.L_419:
        /*005c*/ 	.word	0x00000000
        /*0060*/ 	.short	0x0000
        /*0062*/ 	.short	0x0000
        /*0064*/ 	.byte	0x00, 0xf5, 0x21, 0x00


	//----- nvinfo : EIATTR_SPARSE_MMA_MASK
	.align		4
.L_420:
        /*0068*/ 	.byte	0x03, 0x50
        /*006a*/ 	.short	0x0000


	//----- nvinfo : EIATTR_MAXREG_COUNT
	.align		4
        /*006c*/ 	.byte	0x03, 0x1b
        /*006e*/ 	.short	0x00ff


	//----- nvinfo : EIATTR_NUM_BARRIERS
	.align		4
        /*0070*/ 	.byte	0x02, 0x4c
        /*0072*/ 	.byte	0x01
	.zero		1


	//----- nvinfo : EIATTR_MERCURY_ISA_VERSION
	.align		4
        /*0074*/ 	.byte	0x03, 0x5f
        /*0076*/ 	.short	0x0101


	//----- nvinfo : EIATTR_VRC_CTA_INIT_COUNT
	.align		4
        /*0078*/ 	.byte	0x02, 0x4a
	.zero		1
	.zero		1


	//----- nvinfo : EIATTR_EXIT_INSTR_OFFSETS
	.align		4
        /*007c*/ 	.byte	0x04, 0x1c
        /*007e*/ 	.short	(.L_422 - .L_421)


	//   ....[0]....
.L_421:
        /*0080*/ 	.word	0x000007b0


	//   ....[1]....
        /*0084*/ 	.word	0x000008c0


	//   ....[2]....
        /*0088*/ 	.word	0x00001510


	//   ....[3]....
        /*008c*/ 	.word	0x00001580


	//----- nvinfo : EIATTR_CRS_STACK_SIZE
	.align		4
.L_422:
        /*0090*/ 	.byte	0x04, 0x1e
        /*0092*/ 	.short	(.L_424 - .L_423)
.L_423:
        /*0094*/ 	.word	0x00000000


	//----- nvinfo : EIATTR_CBANK_PARAM_SIZE
	.align		4
.L_424:
        /*0098*/ 	.byte	0x03, 0x19
        /*009a*/ 	.short	0x002c


	//----- nvinfo : EIATTR_PARAM_CBANK
	.align		4
        /*009c*/ 	.byte	0x04, 0x0a
        /*009e*/ 	.short	(.L_426 - .L_425)
	.align		4
.L_425:
        /*00a0*/ 	.word	index@(.nv.constant0._Z16reduceSinglePassILj8ELb1EEvPKfPfjPiS3_i)
        /*00a4*/ 	.short	0x0380
        /*00a6*/ 	.short	0x002c


	//----- nvinfo : EIATTR_SW_WAR
	.align		4
.L_426:
        /*00a8*/ 	.byte	0x04, 0x36
        /*00aa*/ 	.short	(.L_428 - .L_427)
.L_427:
        /*00ac*/ 	.word	0x00000008
.L_428:


//--------------------- .nv.info._Z16reduceSinglePassILj16ELb1EEvPKfPfjPiS3_i --------------------------
	.section	.nv.info._Z16reduceSinglePassILj16ELb1EEvPKfPfjPiS3_i,"",@"SHT_CUDA_INFO"
	.sectionflags	@""
	.align	4


	//----- nvinfo : EIATTR_CUDA_API_VERSION
	.align		4
        /*0000*/ 	.byte	0x04, 0x37
        /*0002*/ 	.short	(.L_430 - .L_429)
.L_429:
        /*0004*/ 	.word	0x00000082


	//----- nvinfo : EIATTR_KPARAM_INFO
	.align		4
.L_430:
        /*0008*/ 	.byte	0x04, 0x17
        /*000a*/ 	.short	(.L_432 - .L_431)
.L_431:
        /*000c*/ 	.word	0x00000000
        /*0010*/ 	.short	0x0005
        /*0012*/ 	.short	0x0028
        /*0014*/ 	.byte	0x00, 0xf0, 0x11, 0x00


	//----- nvinfo : EIATTR_KPARAM_INFO
	.align		4
.L_432:
        /*0018*/ 	.byte	0x04, 0x17
        /*001a*/ 	.short	(.L_434 - .L_433)
.L_433:
        /*001c*/ 	.word	0x00000000
        /*0020*/ 	.short	0x0004
        /*0022*/ 	.short	0x0020
        /*0024*/ 	.byte	0x00, 0xf5, 0x21, 0x00


	//----- nvinfo : EIATTR_KPARAM_INFO
	.align		4
.L_434:
        /*0028*/ 	.byte	0x04, 0x17
        /*002a*/ 	.short	(.L_436 - .L_435)
.L_435:
        /*002c*/ 	.word	0x00000000
        /*0030*/ 	.short	0x0003
        /*0032*/ 	.short	0x0018
        /*0034*/ 	.byte	0x00, 0xf5, 0x21, 0x00


	//----- nvinfo : EIATTR_KPARAM_INFO
	.align		4
.L_436:
        /*0038*/ 	.byte	0x04, 0x17
        /*003a*/ 	.short	(.L_438 - .L_437)
.L_437:
        /*003c*/ 	.word	0x00000000
        /*0040*/ 	.short	0x0002
        /*0042*/ 	.short	0x0010
        /*0044*/ 	.byte	0x00, 0xf0, 0x11, 0x00


	//----- nvinfo : EIATTR_KPARAM_INFO
	.align		4
.L_438:
        /*0048*/ 	.byte	0x04, 0x17
        /*004a*/ 	.short	(.L_440 - .L_439)
.L_439:
        /*004c*/ 	.word	0x00000000
        /*0050*/ 	.short	0x0001
        /*0052*/ 	.short	0x0008
        /*0054*/ 	.byte	0x00, 0xf5, 0x21, 0x00


	//----- nvinfo : EIATTR_KPARAM_INFO
	.align		4
.L_440:
        /*0058*/ 	.byte	0x04, 0x17
        /*005a*/ 	.short	(.L_442 - .L_441)
.L_441:
        /*005c*/ 	.word	0x00000000
        /*0060*/ 	.short	0x0000
        /*0062*/ 	.short	0x0000
        /*0064*/ 	.byte	0x00, 0xf5, 0x21, 0x00


	//----- nvinfo : EIATTR_SPARSE_MMA_MASK
	.align		4
.L_442:
        /*0068*/ 	.byte	0x03, 0x50
        /*006a*/ 	.short	0x0000


	//----- nvinfo : EIATTR_MAXREG_COUNT
	.align		4
        /*006c*/ 	.byte	0x03, 0x1b
        /*006e*/ 	.short	0x00ff


	//----- nvinfo : EIATTR_NUM_BARRIERS
	.align		4
        /*0070*/ 	.byte	0x02, 0x4c
        /*0072*/ 	.byte	0x01
	.zero		1


	//----- nvinfo : EIATTR_MERCURY_ISA_VERSION
	.align		4
        /*0074*/ 	.byte	0x03, 0x5f
        /*0076*/ 	.short	0x0101


	//----- nvinfo : EIATTR_VRC_CTA_INIT_COUNT
	.align		4
        /*0078*/ 	.byte	0x02, 0x4a
	.zero		1
	.zero		1


	//----- nvinfo : EIATTR_EXIT_INSTR_OFFSETS
	.align		4
        /*007c*/ 	.byte	0x04, 0x1c
        /*007e*/ 	.short	(.L_444 - .L_443)


	//   ....[0]....
.L_443:
        /*0080*/ 	.word	0x000008c0


	//   ....[1]....
        /*0084*/ 	.word	0x000009d0


	//   ....[2]....
        /*0088*/ 	.word	0x00001620


	//   ....[3]....
        /*008c*/ 	.word	0x00001690


	//----- nvinfo : EIATTR_CRS_STACK_SIZE
	.align		4
.L_444:
        /*0090*/ 	.byte	0x04, 0x1e
        /*0092*/ 	.short	(.L_446 - .L_445)
.L_445:
        /*0094*/ 	.word	0x00000000


	//----- nvinfo : EIATTR_CBANK_PARAM_SIZE
	.align		4
.L_446:
        /*0098*/ 	.byte	0x03, 0x19
        /*009a*/ 	.short	0x002c


	//----- nvinfo : EIATTR_PARAM_CBANK
	.align		4
        /*009c*/ 	.byte	0x04, 0x0a
        /*009e*/ 	.short	(.L_448 - .L_447)
	.align		4
.L_447:
        /*00a0*/ 	.word	index@(.nv.constant0._Z16reduceSinglePassILj16ELb1EEvPKfPfjPiS3_i)
        /*00a4*/ 	.short	0x0380
        /*00a6*/ 	.short	0x002c


	//----- nvinfo : EIATTR_SW_WAR
	.align		4
.L_448:
        /*00a8*/ 	.byte	0x04, 0x36
        /*00aa*/ 	.short	(.L_450 - .L_449)
.L_449:
        /*00ac*/ 	.word	0x00000008
.L_450:


//--------------------- .nv.info._Z16reduceSinglePassILj32ELb1EEvPKfPfjPiS3_i --------------------------
	.section	.nv.info._Z16reduceSinglePassILj32ELb1EEvPKfPfjPiS3_i,"",@"SHT_CUDA_INFO"
	.sectionflags	@""
	.align	4


	//----- nvinfo : EIATTR_CUDA_API_VERSION
	.align		4
        /*0000*/ 	.byte	0x04, 0x37
        /*0002*/ 	.short	(.L_452 - .L_451)
.L_451:
        /*0004*/ 	.word	0x00000082


	//----- nvinfo : EIATTR_KPARAM_INFO
	.align		4
.L_452:
        /*0008*/ 	.byte	0x04, 0x17
        /*000a*/ 	.short	(.L_454 - .L_453)
.L_453:
        /*000c*/ 	.word	0x00000000
        /*0010*/ 	.short	0x0005
        /*0012*/ 	.short	0x0028
        /*0014*/ 	.byte	0x00, 0xf0, 0x11, 0x00


	//----- nvinfo : EIATTR_KPARAM_INFO
	.align		4
.L_454:
        /*0018*/ 	.byte	0x04, 0x17
        /*001a*/ 	.short	(.L_456 - .L_455)
.L_455:
        /*001c*/ 	.word	0x00000000
        /*0020*/ 	.short	0x0004
        /*0022*/ 	.short	0x0020
        /*0024*/ 	.byte	0x00, 0xf5, 0x21, 0x00


	//----- nvinfo : EIATTR_KPARAM_INFO
	.align		4
.L_456:
        /*0028*/ 	.byte	0x04, 0x17
        /*002a*/ 	.short	(.L_458 - .L_457)
.L_457:
        /*002c*/ 	.word	0x00000000
        /*0030*/ 	.short	0x0003
        /*0032*/ 	.short	0x0018
        /*0034*/ 	.byte	0x00, 0xf5, 0x21, 0x00


	//----- nvinfo : EIATTR_KPARAM_INFO
	.align		4
.L_458:
        /*0038*/ 	.byte	0x04, 0x17
        /*003a*/ 	.short	(.L_460 - .L_459)
.L_459:
        /*003c*/ 	.word	0x00000000
        /*0040*/ 	.short	0x0002
        /*0042*/ 	.short	0x0010
        /*0044*/ 	.byte	0x00, 0xf0, 0x11, 0x00


	//----- nvinfo : EIATTR_KPARAM_INFO
	.align		4
.L_460:
        /*0048*/ 	.byte	0x04, 0x17
        /*004a*/ 	.short	(.L_462 - .L_461)
.L_461:
        /*004c*/ 	.word	0x00000000
        /*0050*/ 	.short	0x0001
        /*0052*/ 	.short	0x0008
        /*0054*/ 	.byte	0x00, 0xf5, 0x21, 0x00


	//----- nvinfo : EIATTR_KPARAM_INFO
	.align		4
.L_462:
        /*0058*/ 	.byte	0x04, 0x17
        /*005a*/ 	.short	(.L_464 - .L_463)
.L_463:
        /*005c*/ 	.word	0x00000000
        /*0060*/ 	.short	0x0000
        /*0062*/ 	.short	0x0000
        /*0064*/ 	.byte	0x00, 0xf5, 0x21, 0x00


	//----- nvinfo : EIATTR_SPARSE_MMA_MASK
	.align		4
.L_464:
        /*0068*/ 	.byte	0x03, 0x50
        /*006a*/ 	.short	0x0000


	//----- nvinfo : EIATTR_MAXREG_COUNT
	.align		4
        /*006c*/ 	.byte	0x03, 0x1b
        /*006e*/ 	.short	0x00ff


	//----- nvinfo : EIATTR_NUM_BARRIERS
	.align		4
        /*0070*/ 	.byte	0x02, 0x4c
        /*0072*/ 	.byte	0x01
	.zero		1


	//----- nvinfo : EIATTR_MERCURY_ISA_VERSION
	.align		4
        /*0074*/ 	.byte	0x03, 0x5f
        /*0076*/ 	.short	0x0101


	//----- nvinfo : EIATTR_VRC_CTA_INIT_COUNT
	.align		4
        /*0078*/ 	.byte	0x02, 0x4a
	.zero		1
	.zero		1


	//----- nvinfo : EIATTR_EXIT_INSTR_OFFSETS
	.align		4
        /*007c*/ 	.byte	0x04, 0x1c
        /*007e*/ 	.short	(.L_466 - .L_465)


	//   ....[0]....
.L_465:
        /*0080*/ 	.word	0x000009d0


	//   ....[1]....
        /*0084*/ 	.word	0x00000ae0


	//   ....[2]....
        /*0088*/ 	.word	0x00001730


	//   ....[3]....
        /*008c*/ 	.word	0x000017a0


	//----- nvinfo : EIATTR_CRS_STACK_SIZE
	.align		4
.L_466:
        /*0090*/ 	.byte	0x04, 0x1e
        /*0092*/ 	.short	(.L_468 - .L_467)
.L_467:
        /*0094*/ 	.word	0x00000000


	//----- nvinfo : EIATTR_CBANK_PARAM_SIZE
	.align		4
.L_468:
        /*0098*/ 	.byte	0x03, 0x19
        /*009a*/ 	.short	0x002c


	//----- nvinfo : EIATTR_PARAM_CBANK
	.align		4
        /*009c*/ 	.byte	0x04, 0x0a
        /*009e*/ 	.short	(.L_470 - .L_469)
	.align		4
.L_469:
        /*00a0*/ 	.word	index@(.nv.constant0._Z16reduceSinglePassILj32ELb1EEvPKfPfjPiS3_i)
        /*00a4*/ 	.short	0x0380
        /*00a6*/ 	.short	0x002c


	//----- nvinfo : EIATTR_SW_WAR
	.align		4
.L_470:
        /*00a8*/ 	.byte	0x04, 0x36
        /*00aa*/ 	.short	(.L_472 - .L_471)
.L_471:
        /*00ac*/ 	.word	0x00000008
.L_472:


//--------------------- .nv.info._Z16reduceSinglePassILj64ELb1EEvPKfPfjPiS3_i --------------------------
	.section	.nv.info._Z16reduceSinglePassILj64ELb1EEvPKfPfjPiS3_i,"",@"SHT_CUDA_INFO"
	.sectionflags	@""
	.align	4


	//----- nvinfo : EIATTR_CUDA_API_VERSION
	.align		4
        /*0000*/ 	.byte	0x04, 0x37
        /*0002*/ 	.short	(.L_474 - .L_473)
.L_473:
        /*0004*/ 	.word	0x00000082


	//----- nvinfo : EIATTR_KPARAM_INFO
	.align		4
.L_474:
        /*0008*/ 	.byte	0x04, 0x17
        /*000a*/ 	.short	(.L_476 - .L_475)
.L_475:
        /*000c*/ 	.word	0x00000000
        /*0010*/ 	.short	0x0005
        /*0012*/ 	.short	0x0028
        /*0014*/ 	.byte	0x00, 0xf0, 0x11, 0x00


	//----- nvinfo : EIATTR_KPARAM_INFO
	.align		4
.L_476:
        /*0018*/ 	.byte	0x04, 0x17
        /*001a*/ 	.short	(.L_478 - .L_477)
.L_477:
        /*001c*/ 	.word	0x00000000
        /*0020*/ 	.short	0x0004
        /*0022*/ 	.short	0x0020
        /*0024*/ 	.byte	0x00, 0xf5, 0x21, 0x00


	//----- nvinfo : EIATTR_KPARAM_INFO
	.align		4
.L_478:
        /*0028*/ 	.byte	0x04, 0x17
        /*002a*/ 	.short	(.L_480 - .L_479)
.L_479:
        /*002c*/ 	.word	0x00000000
        /*0030*/ 	.short	0x0003
        /*0032*/ 	.short	0x0018
        /*0034*/ 	.byte	0x00, 0xf5, 0x21, 0x00


	//----- nvinfo : EIATTR_KPARAM_INFO
	.align		4
.L_480:
        /*0038*/ 	.byte	0x04, 0x17
        /*003a*/ 	.short	(.L_482 - .L_481)
.L_481:
        /*003c*/ 	.word	0x00000000
        /*0040*/ 	.short	0x0002
        /*0042*/ 	.short	0x0010
        /*0044*/ 	.byte	0x00, 0xf0, 0x11, 0x00


	//----- nvinfo : EIATTR_KPARAM_INFO
	.align		4
.L_482:
        /*0048*/ 	.byte	0x04, 0x17
        /*004a*/ 	.short	(.L_484 - .L_483)
.L_483:
        /*004c*/ 	.word	0x00000000
        /*0050*/ 	.short	0x0001
        /*0052*/ 	.short	0x0008
        /*0054*/ 	.byte	0x00, 0xf5, 0x21, 0x00


	//----- nvinfo : EIATTR_KPARAM_INFO
	.align		4
.L_484:
        /*0058*/ 	.byte	0x04, 0x17
        /*005a*/ 	.short	(.L_486 - .L_485)
.L_485:
        /*005c*/ 	.word	0x00000000
        /*0060*/ 	.short	0x0000
        /*0062*/ 	.short	0x0000
        /*0064*/ 	.byte	0x00, 0xf5, 0x21, 0x00


	//----- nvinfo : EIATTR_SPARSE_MMA_MASK
	.align		4
.L_486:
        /*0068*/ 	.byte	0x03, 0x50
        /*006a*/ 	.short	0x0000


	//----- nvinfo : EIATTR_MAXREG_COUNT
	.align		4
        /*006c*/ 	.byte	0x03, 0x1b
        /*006e*/ 	.short	0x00ff


	//----- nvinfo : EIATTR_NUM_BARRIERS
	.align		4
        /*0070*/ 	.byte	0x02, 0x4c
        /*0072*/ 	.byte	0x01
	.zero		1


	//----- nvinfo : EIATTR_MERCURY_ISA_VERSION
	.align		4
        /*0074*/ 	.byte	0x03, 0x5f
        /*0076*/ 	.short	0x0101


	//----- nvinfo : EIATTR_VRC_CTA_INIT_COUNT
	.align		4
        /*0078*/ 	.byte	0x02, 0x4a
	.zero		1
	.zero		1


	//----- nvinfo : EIATTR_EXIT_INSTR_OFFSETS
	.align		4
        /*007c*/ 	.byte	0x04, 0x1c
        /*007e*/ 	.short	(.L_488 - .L_487)


	//   ....[0]....
.L_487:
        /*0080*/ 	.word	0x00000ac0


	//   ....[1]....
        /*0084*/ 	.word	0x00000bd0


	//   ....[2]....
        /*0088*/ 	.word	0x00001820


	//   ....[3]....
        /*008c*/ 	.word	0x00001890


	//----- nvinfo : EIATTR_CRS_STACK_SIZE
	.align		4
.L_488:
        /*0090*/ 	.byte	0x04, 0x1e
        /*0092*/ 	.short	(.L_490 - .L_489)
.L_489:
        /*0094*/ 	.word	0x00000000


	//----- nvinfo : EIATTR_CBANK_PARAM_SIZE
	.align		4
.L_490:
        /*0098*/ 	.byte	0x03, 0x19
        /*009a*/ 	.short	0x002c


	//----- nvinfo : EIATTR_PARAM_CBANK
	.align		4
        /*009c*/ 	.byte	0x04, 0x0a
        /*009e*/ 	.short	(.L_492 - .L_491)
	.align		4
.L_491:
        /*00a0*/ 	.word	index@(.nv.constant0._Z16reduceSinglePassILj64ELb1EEvPKfPfjPiS3_i)
        /*00a4*/ 	.short	0x0380
        /*00a6*/ 	.short	0x002c


	//----- nvinfo : EIATTR_SW_WAR
	.align		4
.L_492:
        /*00a8*/ 	.byte	0x04, 0x36
        /*00aa*/ 	.short	(.L_494 - .L_493)
.L_493:
        /*00ac*/ 	.word	0x00000008
.L_494:


//--------------------- .nv.info._Z16reduceSinglePassILj128ELb1EEvPKfPfjPiS3_i --------------------------
	.section	.nv.info._Z16reduceSinglePassILj128ELb1EEvPKfPfjPiS3_i,"",@"SHT_CUDA_INFO"
	.sectionflags	@""
	.align	4


	//----- nvinfo : EIATTR_CUDA_API_VERSION
	.align		4
        /*0000*/ 	.byte	0x04, 0x37
        /*0002*/ 	.short	(.L_496 - .L_495)
.L_495:
        /*0004*/ 	.word	0x00000082


	//----- nvinfo : EIATTR_KPARAM_INFO
	.align		4
.L_496:
        /*0008*/ 	.byte	0x04, 0x17
        /*000a*/ 	.short	(.L_498 - .L_497)
.L_497:
        /*000c*/ 	.word	0x00000000
        /*0010*/ 	.short	0x0005
        /*0012*/ 	.short	0x0028
        /*0014*/ 	.byte	0x00, 0xf0, 0x11, 0x00


	//----- nvinfo : EIATTR_KPARAM_INFO
	.align		4
.L_498:
        /*0018*/ 	.byte	0x04, 0x17
        /*001a*/ 	.short	(.L_500 - .L_499)
.L_499:
        /*001c*/ 	.word	0x00000000
        /*0020*/ 	.short	0x0004
        /*0022*/ 	.short	0x0020
        /*0024*/ 	.byte	0x00, 0xf5, 0x21, 0x00


	//----- nvinfo : EIATTR_KPARAM_INFO
	.align		4
.L_500:
        /*0028*/ 	.byte	0x04, 0x17
        /*002a*/ 	.short	(.L_502 - .L_501)
.L_501:
        /*002c*/ 	.word	0x00000000
        /*0030*/ 	.short	0x0003
        /*0032*/ 	.short	0x0018
        /*0034*/ 	.byte	0x00, 0xf5, 0x21, 0x00


	//----- nvinfo : EIATTR_KPARAM_INFO
	.align		4
.L_502:
        /*0038*/ 	.byte	0x04, 0x17
        /*003a*/ 	.short	(.L_504 - .L_503)
.L_503:
        /*003c*/ 	.word	0x00000000
        /*0040*/ 	.short	0x0002
        /*0042*/ 	.short	0x0010
        /*0044*/ 	.byte	0x00, 0xf0, 0x11, 0x00


	//----- nvinfo : EIATTR_KPARAM_INFO
	.align		4
.L_504:
        /*0048*/ 	.byte	0x04, 0x17
        /*004a*/ 	.short	(.L_506 - .L_505)
.L_505:
        /*004c*/ 	.word	0x00000000
        /*0050*/ 	.short	0x0001
        /*0052*/ 	.short	0x0008
        /*0054*/ 	.byte	0x00, 0xf5, 0x21, 0x00


	//----- nvinfo : EIATTR_KPARAM_INFO
	.align		4
.L_506:
        /*0058*/ 	.byte	0x04, 0x17
        /*005a*/ 	.short	(.L_508 - .L_507)
.L_507:
        /*005c*/ 	.word	0x00000000
        /*0060*/ 	.short	0x0000
        /*0062*/ 	.short	0x0000
        /*0064*/ 	.byte	0x00, 0xf5, 0x21, 0x00


	//----- nvinfo : EIATTR_SPARSE_MMA_MASK
	.align		4
.L_508:
        /*0068*/ 	.byte	0x03, 0x50
        /*006a*/ 	.short	0x0000


	//----- nvinfo : EIATTR_MAXREG_COUNT
	.align		4
        /*006c*/ 	.byte	0x03, 0x1b
        /*006e*/ 	.short	0x00ff


	//----- nvinfo : EIATTR_NUM_BARRIERS
	.align		4
        /*0070*/ 	.byte	0x02, 0x4c
        /*0072*/ 	.byte	0x01
	.zero		1


	//----- nvinfo : EIATTR_MERCURY_ISA_VERSION
	.align		4
        /*0074*/ 	.byte	0x03, 0x5f
        /*0076*/ 	.short	0x0101


	//----- nvinfo : EIATTR_VRC_CTA_INIT_COUNT
	.align		4
        /*0078*/ 	.byte	0x02, 0x4a
	.zero		1
	.zero		1


	//----- nvinfo : EIATTR_EXIT_INSTR_OFFSETS
	.align		4
        /*007c*/ 	.byte	0x04, 0x1c
        /*007e*/ 	.short	(.L_510 - .L_509)


	//   ....[0]....
.L_509:
        /*0080*/ 	.word	0x00000c00


	//   ....[1]....
        /*0084*/ 	.word	0x00000d10


	//   ....[2]....
        /*0088*/ 	.word	0x00001960


	//   ....[3]....
        /*008c*/ 	.word	0x000019d0


	//----- nvinfo : EIATTR_CRS_STACK_SIZE
	.align		4
.L_510:
        /*0090*/ 	.byte	0x04, 0x1e
        /*0092*/ 	.short	(.L_512 - .L_511)
.L_511:
        /*0094*/ 	.word	0x00000000


	//----- nvinfo : EIATTR_CBANK_PARAM_SIZE
	.align		4
.L_512:
        /*0098*/ 	.byte	0x03, 0x19
        /*009a*/ 	.short	0x002c


	//----- nvinfo : EIATTR_PARAM_CBANK
	.align		4
        /*009c*/ 	.byte	0x04, 0x0a
        /*009e*/ 	.short	(.L_514 - .L_513)
	.align		4
.L_513:
        /*00a0*/ 	.word	index@(.nv.constant0._Z16reduceSinglePassILj128ELb1EEvPKfPfjPiS3_i)
        /*00a4*/ 	.short	0x0380
        /*00a6*/ 	.short	0x002c


	//----- nvinfo : EIATTR_SW_WAR
	.align		4
.L_514:
        /*00a8*/ 	.byte	0x04, 0x36
        /*00aa*/ 	.short	(.L_516 - .L_515)
.L_515:
        /*00ac*/ 	.word	0x00000008
.L_516:


//--------------------- .nv.info._Z16reduceSinglePassILj256ELb1EEvPKfPfjPiS3_i --------------------------
	.section	.nv.info._Z16reduceSinglePassILj256ELb1EEvPKfPfjPiS3_i,"",@"SHT_CUDA_INFO"
	.sectionflags	@""
	.align	4


	//----- nvinfo : EIATTR_CUDA_API_VERSION
	.align		4
        /*0000*/ 	.byte	0x04, 0x37
        /*0002*/ 	.short	(.L_518 - .L_517)
.L_517:
        /*0004*/ 	.word	0x00000082


	//----- nvinfo : EIATTR_KPARAM_INFO
	.align		4
.L_518:
        /*0008*/ 	.byte	0x04, 0x17
        /*000a*/ 	.short	(.L_520 - .L_519)
.L_519:
        /*000c*/ 	.word	0x00000000
        /*0010*/ 	.short	0x0005
        /*0012*/ 	.short	0x0028
        /*0014*/ 	.byte	0x00, 0xf0, 0x11, 0x00


	//----- nvinfo : EIATTR_KPARAM_INFO
	.align		4
.L_520:
        /*0018*/ 	.byte	0x04, 0x17
        /*001a*/ 	.short	(.L_522 - .L_521)
.L_521:
        /*001c*/ 	.word	0x00000000
        /*0020*/ 	.short	0x0004
        /*0022*/ 	.short	0x0020
        /*0024*/ 	.byte	0x00, 0xf5, 0x21, 0x00


	//----- nvinfo : EIATTR_KPARAM_INFO
	.align		4
.L_522:
        /*0028*/ 	.byte	0x04, 0x17
        /*002a*/ 	.short	(.L_524 - .L_523)
.L_523:
        /*002c*/ 	.word	0x00000000
        /*0030*/ 	.short	0x0003
        /*0032*/ 	.short	0x0018
        /*0034*/ 	.byte	0x00, 0xf5, 0x21, 0x00


	//----- nvinfo : EIATTR_KPARAM_INFO
	.align		4
.L_524:
        /*0038*/ 	.byte	0x04, 0x17
        /*003a*/ 	.short	(.L_526 - .L_525)
.L_525:
        /*003c*/ 	.word	0x00000000
        /*0040*/ 	.short	0x0002
        /*0042*/ 	.short	0x0010
        /*0044*/ 	.byte	0x00, 0xf0, 0x11, 0x00


	//----- nvinfo : EIATTR_KPARAM_INFO
	.align		4
.L_526:
        /*0048*/ 	.byte	0x04, 0x17
        /*004a*/ 	.short	(.L_528 - .L_527)
.L_527:
        /*004c*/ 	.word	0x00000000
        /*0050*/ 	.short	0x0001
        /*0052*/ 	.short	0x0008
        /*0054*/ 	.byte	0x00, 0xf5, 0x21, 0x00


	//----- nvinfo : EIATTR_KPARAM_INFO
	.align		4
.L_528:
        /*0058*/ 	.byte	0x04, 0x17
        /*005a*/ 	.short	(.L_530 - .L_529)
.L_529:
        /*005c*/ 	.word	0x00000000
        /*0060*/ 	.short	0x0000
        /*0062*/ 	.short	0x0000
        /*0064*/ 	.byte	0x00, 0xf5, 0x21, 0x00


	//----- nvinfo : EIATTR_SPARSE_MMA_MASK
	.align		4
.L_530:
        /*0068*/ 	.byte	0x03, 0x50
        /*006a*/ 	.short	0x0000


	//----- nvinfo : EIATTR_MAXREG_COUNT
	.align		4
        /*006c*/ 	.byte	0x03, 0x1b
        /*006e*/ 	.short	0x00ff


	//----- nvinfo : EIATTR_NUM_BARRIERS
	.align		4
        /*0070*/ 	.byte	0x02, 0x4c
        /*0072*/ 	.byte	0x01
	.zero		1


	//----- nvinfo : EIATTR_MERCURY_ISA_VERSION
	.align		4
        /*0074*/ 	.byte	0x03, 0x5f
        /*0076*/ 	.short	0x0101


	//----- nvinfo : EIATTR_VRC_CTA_INIT_COUNT
	.align		4
        /*0078*/ 	.byte	0x02, 0x4a
	.zero		1
	.zero		1


	//----- nvinfo : EIATTR_EXIT_INSTR_OFFSETS
	.align		4
        /*007c*/ 	.byte	0x04, 0x1c
        /*007e*/ 	.short	(.L_532 - .L_531)


	//   ....[0]....
.L_531:
        /*0080*/ 	.word	0x00000d40


	//   ....[1]....
        /*0084*/ 	.word	0x00000e50


	//   ....[2]....
        /*0088*/ 	.word	0x00001aa0


	//   ....[3]....
        /*008c*/ 	.word	0x00001b10


	//----- nvinfo : EIATTR_CRS_STACK_SIZE
	.align		4
.L_532:
        /*0090*/ 	.byte	0x04, 0x1e
        /*0092*/ 	.short	(.L_534 - .L_533)
.L_533:
        /*0094*/ 	.word	0x00000000


	//----- nvinfo : EIATTR_CBANK_PARAM_SIZE
	.align		4
.L_534:
        /*0098*/ 	.byte	0x03, 0x19
        /*009a*/ 	.short	0x002c


	//----- nvinfo : EIATTR_PARAM_CBANK
	.align		4
        /*009c*/ 	.byte	0x04, 0x0a
        /*009e*/ 	.short	(.L_536 - .L_535)
	.align		4
.L_535:
        /*00a0*/ 	.word	index@(.nv.constant0._Z16reduceSinglePassILj256ELb1EEvPKfPfjPiS3_i)
        /*00a4*/ 	.short	0x0380
        /*00a6*/ 	.short	0x002c


	//----- nvinfo : EIATTR_SW_WAR
	.align		4
.L_536:
        /*00a8*/ 	.byte	0x04, 0x36
        /*00aa*/ 	.short	(.L_538 - .L_537)
.L_537:
        /*00ac*/ 	.word	0x00000008
.L_538:


//--------------------- .nv.info._Z16reduceSinglePassILj512ELb1EEvPKfPfjPiS3_i --------------------------
	.section	.nv.info._Z16reduceSinglePassILj512ELb1EEvPKfPfjPiS3_i,"",@"SHT_CUDA_INFO"
	.sectionflags	@""
	.align	4


	//----- nvinfo : EIATTR_CUDA_API_VERSION
	.align		4
        /*0000*/ 	.byte	0x04, 0x37
        /*0002*/ 	.short	(.L_540 - .L_539)
.L_539:
        /*0004*/ 	.word	0x00000082


	//----- nvinfo : EIATTR_KPARAM_INFO
	.align		4
.L_540:
        /*0008*/ 	.byte	0x04, 0x17
        /*000a*/ 	.short	(.L_542 - .L_541)
.L_541:
        /*000c*/ 	.word	0x00000000
        /*0010*/ 	.short	0x0005
        /*0012*/ 	.short	0x0028
        /*0014*/ 	.byte	0x00, 0xf0, 0x11, 0x00


	//----- nvinfo : EIATTR_KPARAM_INFO
	.align		4
.L_542:
        /*0018*/ 	.byte	0x04, 0x17
        /*001a*/ 	.short	(.L_544 - .L_543)
.L_543:
        /*001c*/ 	.word	0x00000000
        /*0020*/ 	.short	0x0004
        /*0022*/ 	.short	0x0020
        /*0024*/ 	.byte	0x00, 0xf5, 0x21, 0x00


	//----- nvinfo : EIATTR_KPARAM_INFO
	.align		4
.L_544:
        /*0028*/ 	.byte	0x04, 0x17
        /*002a*/ 	.short	(.L_546 - .L_545)
.L_545:
        /*002c*/ 	.word	0x00000000
        /*0030*/ 	.short	0x0003
        /*0032*/ 	.short	0x0018
        /*0034*/ 	.byte	0x00, 0xf5, 0x21, 0x00


	//----- nvinfo : EIATTR_KPARAM_INFO
	.align		4
.L_546:
        /*0038*/ 	.byte	0x04, 0x17
        /*003a*/ 	.short	(.L_548 - .L_547)
.L_547:
        /*003c*/ 	.word	0x00000000
        /*0040*/ 	.short	0x0002
        /*0042*/ 	.short	0x0010
        /*0044*/ 	.byte	0x00, 0xf0, 0x11, 0x00


	//----- nvinfo : EIATTR_KPARAM_INFO
	.align		4
.L_548:
        /*0048*/ 	.byte	0x04, 0x17
        /*004a*/ 	.short	(.L_550 - .L_549)
.L_549:
        /*004c*/ 	.word	0x00000000
        /*0050*/ 	.short	0x0001
        /*0052*/ 	.short	0x0008
        /*0054*/ 	.byte	0x00, 0xf5, 0x21, 0x00


	//----- nvinfo : EIATTR_KPARAM_INFO
	.align		4
.L_550:
        /*0058*/ 	.byte	0x04, 0x17
        /*005a*/ 	.short	(.L_552 - .L_551)
.L_551:
        /*005c*/ 	.word	0x00000000
        /*0060*/ 	.short	0x0000
        /*0062*/ 	.short	0x0000
        /*0064*/ 	.byte	0x00, 0xf5, 0x21, 0x00


	//----- nvinfo : EIATTR_SPARSE_MMA_MASK
	.align		4
.L_552:
        /*0068*/ 	.byte	0x03, 0x50
        /*006a*/ 	.short	0x0000


	//----- nvinfo : EIATTR_MAXREG_COUNT
	.align		4
        /*006c*/ 	.byte	0x03, 0x1b
        /*006e*/ 	.short	0x00ff


	//----- nvinfo : EIATTR_NUM_BARRIERS
	.align		4
        /*0070*/ 	.byte	0x02, 0x4c
        /*0072*/ 	.byte	0x01
	.zero		1


	//----- nvinfo : EIATTR_MERCURY_ISA_VERSION
	.align		4
        /*0074*/ 	.byte	0x03, 0x5f
        /*0076*/ 	.short	0x0101


	//----- nvinfo : EIATTR_VRC_CTA_INIT_COUNT
	.align		4
        /*0078*/ 	.byte	0x02, 0x4a
	.zero		1
	.zero		1


	//----- nvinfo : EIATTR_EXIT_INSTR_OFFSETS
	.align		4
        /*007c*/ 	.byte	0x04, 0x1c
        /*007e*/ 	.short	(.L_554 - .L_553)


	//   ....[0]....
.L_553:
        /*0080*/ 	.word	0x00000e90


	//   ....[1]....
        /*0084*/ 	.word	0x00000fa0


	//   ....[2]....
        /*0088*/ 	.word	0x00001bd0


	//   ....[3]....
        /*008c*/ 	.word	0x00001c40


	//----- nvinfo : EIATTR_CRS_STACK_SIZE
	.align		4
.L_554:
        /*0090*/ 	.byte	0x04, 0x1e
        /*0092*/ 	.short	(.L_556 - .L_555)
.L_555:
        /*0094*/ 	.word	0x00000000


	//----- nvinfo : EIATTR_CBANK_PARAM_SIZE
	.align		4
.L_556:
        /*0098*/ 	.byte	0x03, 0x19
        /*009a*/ 	.short	0x002c


	//----- nvinfo : EIATTR_PARAM_CBANK
	.align		4
        /*009c*/ 	.byte	0x04, 0x0a
        /*009e*/ 	.short	(.L_558 - .L_557)
	.align		4
.L_557:
        /*00a0*/ 	.word	index@(.nv.constant0._Z16reduceSinglePassILj512ELb1EEvPKfPfjPiS3_i)
        /*00a4*/ 	.short	0x0380
        /*00a6*/ 	.short	0x002c


	//----- nvinfo : EIATTR_SW_WAR
	.align		4
.L_558:
        /*00a8*/ 	.byte	0x04, 0x36
        /*00aa*/ 	.short	(.L_560 - .L_559)
.L_559:
        /*00ac*/ 	.word	0x00000008
.L_560:


//--------------------- .nv.callgraph             --------------------------
	.section	.nv.callgraph,"",@"SHT_CUDA_CALLGRAPH"
	.align	4
	.sectionentsize	8
	.align		4
        /*0000*/ 	.word	0x00000000
	.align		4
        /*0004*/ 	.word	0xffffffff
	.align		4
        /*0008*/ 	.word	0x00000000
	.align		4
        /*000c*/ 	.word	0xfffffffe
	.align		4
        /*0010*/ 	.word	0x00000000
	.align		4
        /*0014*/ 	.word	0xfffffffd
	.align		4
        /*0018*/ 	.word	0x00000000
	.align		4
        /*001c*/ 	.word	0xfffffffc


//--------------------- .nv.constant4             --------------------------
	.section	.nv.constant4,"a",@progbits
	.align	8
	.align		8
.nv.constant4:
        /*0000*/ 	.dword	retirementCount


//--------------------- .text._Z16reduceSinglePassILj1ELb0EEvPKfPfjPiS3_i --------------------------
	.section	.text._Z16reduceSinglePassILj1ELb0EEvPKfPfjPiS3_i,"ax",@progbits
	.align	128
        .global         _Z16reduceSinglePassILj1ELb0EEvPKfPfjPiS3_i
        .type           _Z16reduceSinglePassILj1ELb0EEvPKfPfjPiS3_i,@function
        .size           _Z16reduceSinglePassILj1ELb0EEvPKfPfjPiS3_i,(.L_x_570 - _Z16reduceSinglePassILj1ELb0EEvPKfPfjPiS3_i)
        .other          _Z16reduceSinglePassILj1ELb0EEvPKfPfjPiS3_i,@"STO_CUDA_ENTRY STV_DEFAULT"
_Z16reduceSinglePassILj1ELb0EEvPKfPfjPiS3_i:
.text._Z16reduceSinglePassILj1ELb0EEvPKfPfjPiS3_i:
[----:B------:R-:W-:Y:S01]  /*0000*/  LDC R1, c[0x0][0x37c] ;  /* 0x0000df00ff017b82 */ /* 0x000fe20000000800 */
[----:B------:R-:W0:Y:S01]  /*0010*/  S2R R0, SR_TID.X ;  /* 0x0000000000007919 */ /* 0x000e220000002100 */
[----:B------:R-:W1:Y:S06]  /*0020*/  LDCU UR4, c[0x0][0x390] ;  /* 0x00007200ff0477ac */ /* 0x000e6c0008000800 */
[----:B------:R-:W2:Y:S01]  /*0030*/  LDC R3, c[0x0][0x370] ;  /* 0x0000dc00ff037b82 */ /* 0x000ea20000000800 */
[----:B------:R-:W-:Y:S01]  /*0040*/  BSSY.RECONVERGENT B0, `(.L_x_0) ;  /* 0x0000029000007945 */ /* 0x000fe20003800200 */
[----:B------:R-:W0:Y:S01]  /*0050*/  S2R R5, SR_CTAID.X ;  /* 0x0000000000057919 */ /* 0x000e220000002500 */
[----:B------:R-:W3:Y:S01]  /*0060*/  LDCU.64 UR8, c[0x0][0x358] ;  /* 0x00006b00ff0877ac */ /* 0x000ee20008000a00 */
[----:B------:R-:W-:Y:S01]  /*0070*/  IMAD.MOV.U32 R4, RZ, RZ, 0x497423f0 ;  /* 0x497423f0ff047424 */ /* 0x000fe200078e00ff */
[----:B------:R-:W4:Y:S01]  /*0080*/  LDCU UR7, c[0x0][0x3a8] ;  /* 0x00007500ff0777ac */ /* 0x000f220008000800 */
[----:B0-----:R-:W-:-:S05]  /*0090*/  IMAD R2, R5, 0x2, R0 ;  /* 0x0000000205027824 */ /* 0x001fca00078e0200 */
[----:B-1----:R-:W-:-:S13]  /*00a0*/  ISETP.GE.U32.AND P0, PT, R2, UR4, PT ;  /* 0x0000000402007c0c */ /* 0x002fda000bf06070 */
[----:B--234-:R-:W-:Y:S05]  /*00b0*/  @P0 BRA `(.L_x_1) ;  /* 0x0000000000840947 */ /* 0x01cfea0003800000 */
[----:B------:R-:W0:Y:S01]  /*00c0*/  LDC R19, c[0x0][0x390] ;  /* 0x0000e400ff137b82 */ /* 0x000e220000000800 */
[----:B------:R-:W-:Y:S02]  /*00d0*/  IMAD.MOV.U32 R4, RZ, RZ, 0x497423f0 ;  /* 0x497423f0ff047424 */ /* 0x000fe400078e00ff */
[----:B------:R-:W-:-:S05]  /*00e0*/  IMAD.MOV.U32 R12, RZ, RZ, R2 ;  /* 0x000000ffff0c7224 */ /* 0x000fca00078e0002 */
[----:B------:R-:W1:Y:S08]  /*00f0*/  LDC.64 R8, c[0x0][0x3a0] ;  /* 0x0000e800ff087b82 */ /* 0x000e700000000a00 */
[----:B------:R-:W2:Y:S02]  /*0100*/  LDC.64 R6, c[0x0][0x380] ;  /* 0x0000e000ff067b82 */ /* 0x000ea40000000a00 */
.L_x_6:
[----:B0-----:R-:W-:-:S04]  /*0110*/  IMAD R15, R19, UR7, R12 ;  /* 0x00000007130f7c24 */ /* 0x001fc8000f8e020c */
[----:B--2---:R-:W-:-:S05]  /*0120*/  IMAD.WIDE.U32 R10, R15, 0x4, R6 ;  /* 0x000000040f0a7825 */ /* 0x004fca00078e0006 */
[----:B------:R-:W2:Y:S01]  /*0130*/  LDG.E R17, desc[UR8][R10.64] ;  /* 0x000000080a117981 */ /* 0x000ea2000c1e1900 */
[----:B------:R-:W-:Y:S01]  /*0140*/  VIADD R13, R12, 0x1 ;  /* 0x000000010c0d7836 */ /* 0x000fe20000000000 */
[----:B------:R-:W-:Y:S04]  /*0150*/  BSSY.RECONVERGENT B1, `(.L_x_2) ;  /* 0x0000008000017945 */ /* 0x000fe80003800200 */
[----:B------:R-:W-:Y:S02]  /*0160*/  ISETP.GE.U32.AND P1, PT, R13, R19, PT ;  /* 0x000000130d00720c */ /* 0x000fe40003f26070 */
[----:B--2---:R-:W-:-:S04]  /*0170*/  FSETP.GT.AND P0, PT, R17, RZ, PT ;  /* 0x000000ff1100720b */ /* 0x004fc80003f04000 */
[----:B------:R-:W-:-:S13]  /*0180*/  FSETP.GEU.OR P0, PT, R17, R4, !P0 ;  /* 0x000000041100720b */ /* 0x000fda000470e400 */
[----:B-----5:R-:W-:Y:S05]  /*0190*/  @P0 BRA `(.L_x_3) ;  /* 0x00000000000c0947 */ /* 0x020fea0003800000 */
[----:B-1----:R-:W-:-:S05]  /*01a0*/  IMAD.WIDE.U32 R10, R15, 0x4, R8 ;  /* 0x000000040f0a7825 */ /* 0x002fca00078e0008 */
[----:B------:R0:W5:Y:S01]  /*01b0*/  LDG.E R2, desc[UR8][R10.64] ;  /* 0x000000080a027981 */ /* 0x000162000c1e1900 */
[----:B------:R-:W-:-:S07]  /*01c0*/  IMAD.MOV.U32 R4, RZ, RZ, R17 ;  /* 0x000000ffff047224 */ /* 0x000fce00078e0011 */
.L_x_3:
[----:B------:R-:W-:Y:S05]  /*01d0*/  BSYNC.RECONVERGENT B1 ;  /* 0x0000000000017941 */ /* 0x000fea0003800200 */
.L_x_2:
[----:B------:R-:W-:Y:S04]  /*01e0*/  BSSY.RECONVERGENT B1, `(.L_x_4) ;  /* 0x000000b000017945 */ /* 0x000fe80003800200 */
[----:B------:R-:W-:Y:S05]  /*01f0*/  @P1 BRA `(.L_x_5) ;  /* 0x0000000000241947 */ /* 0x000fea0003800000 */
[----:B------:R-:W-:-:S04]  /*0200*/  VIADD R15, R15, 0x1 ;  /* 0x000000010f0f7836 */ /* 0x000fc80000000000 */
[----:B0-----:R-:W-:-:S05]  /*0210*/  IMAD.WIDE.U32 R10, R15, 0x4, R6 ;  /* 0x000000040f0a7825 */ /* 0x001fca00078e0006 */
[----:B------:R-:W2:Y:S02]  /*0220*/  LDG.E R13, desc[UR8][R10.64] ;  /* 0x000000080a0d7981 */ /* 0x000ea4000c1e1900 */
[----:B--2---:R-:W-:-:S04]  /*0230*/  FSETP.GT.AND P0, PT, R13, RZ, PT ;  /* 0x000000ff0d00720b */ /* 0x004fc80003f04000 */
[----:B------:R-:W-:-:S13]  /*0240*/  FSETP.GEU.OR P0, PT, R13, R4, !P0 ;  /* 0x000000040d00720b */ /* 0x000fda000470e400 */
[----:B------:R-:W-:Y:S05]  /*0250*/  @P0 BRA `(.L_x_5) ;  /* 0x00000000000c0947 */ /* 0x000fea0003800000 */
[----:B-1----:R-:W-:-:S05]  /*0260*/  IMAD.WIDE.U32 R10, R15, 0x4, R8 ;  /* 0x000000040f0a7825 */ /* 0x002fca00078e0008 */
[----:B-----5:R2:W5:Y:S01]  /*0270*/  LDG.E R2, desc[UR8][R10.64] ;  /* 0x000000080a027981 */ /* 0x020562000c1e1900 */
[----:B------:R-:W-:-:S07]  /*0280*/  IMAD.MOV.U32 R4, RZ, RZ, R13 ;  /* 0x000000ffff047224 */ /* 0x000fce00078e000d */
.L_x_5:
[----:B------:R-:W-:Y:S05]  /*0290*/  BSYNC.RECONVERGENT B1 ;  /* 0x0000000000017941 */ /* 0x000fea0003800200 */
.L_x_4:
[----:B------:R-:W-:-:S05]  /*02a0*/  IMAD R12, R3, 0x2, R12 ;  /* 0x00000002030c7824 */ /* 0x000fca00078e020c */
[----:B------:R-:W-:-:S13]  /*02b0*/  ISETP.GE.U32.AND P0, PT, R12, R19, PT ;  /* 0x000000130c00720c */ /* 0x000fda0003f06070 */
[----:B------:R-:W-:Y:S05]  /*02c0*/  @!P0 BRA `(.L_x_6) ;  /* 0xfffffffc00908947 */ /* 0x000fea000383ffff */
.L_x_1:
[----:B------:R-:W-:Y:S05]  /*02d0*/  BSYNC.RECONVERGENT B0 ;  /* 0x0000000000007941 */ /* 0x000fea0003800200 */
.L_x_0:
[----:B------:R-:W3:Y:S08]  /*02e0*/  S2UR UR6, SR_CgaCtaId ;  /* 0x00000000000679c3 */ /* 0x000ef00000008800 */
[----:B------:R-:W-:Y:S01]  /*02f0*/  BAR.SYNC.DEFER_BLOCKING 0x0 ;  /* 0x0000000000007b1d */ /* 0x000fe20000010000 */
[C---:B------:R-:W-:Y:S02]  /*0300*/  ISETP.GT.U32.AND P0, PT, R0.reuse, 0x1f, PT ;  /* 0x0000001f0000780c */ /* 0x040fe40003f04070 */
[----:B------:R-:W-:-:S03]  /*0310*/  ISETP.NE.AND P1, PT, R0, RZ, PT ;  /* 0x000000ff0000720c */ /* 0x000fc60003f25270 */
[----:B------:R-:W-:Y:S02]  /*0320*/  UMOV UR4, 0x400 ;  /* 0x0000040000047882 */ /* 0x000fe40000000000 */
[----:B------:R-:W-:-:S04]  /*0330*/  UIADD3 UR5, UPT, UPT, UR4, 0x810, URZ ;  /* 0x0000081004057890 */ /* 0x000fc8000fffe0ff */
[----:B---3--:R-:W-:Y:S02]  /*0340*/  ULEA UR5, UR6, UR5, 0x18 ;  /* 0x0000000506057291 */ /* 0x008fe4000f8ec0ff */
[----:B------:R-:W-:-:S04]  /*0350*/  ULEA UR4, UR6, UR4, 0x18 ;  /* 0x0000000406047291 */ /* 0x000fc8000f8ec0ff */
[C---:B------:R-:W-:Y:S02]  /*0360*/  LEA R7, R0.reuse, UR5, 0x2 ;  /* 0x0000000500077c11 */ /* 0x040fe4000f8e10ff */
[----:B-1----:R-:W-:-:S03]  /*0370*/  LEA R9, R0, UR4, 0x2 ;  /* 0x0000000400097c11 */ /* 0x002fc6000f8e10ff */
[----:B------:R1:W-:Y:S04]  /*0380*/  STS [R7], R4 ;  /* 0x0000000407007388 */ /* 0x0003e80000000800 */
[----:B-----5:R3:W-:Y:S01]  /*0390*/  STS [R9], R2 ;  /* 0x0000000209007388 */ /* 0x0207e20000000800 */
[----:B-1----:R-:W1:Y:S08]  /*03a0*/  @!P1 LDC.64 R6, c[0x0][0x388] ;  /* 0x0000e200ff069b82 */ /* 0x002e700000000a00 */
[----:B---3--:R-:W3:Y:S01]  /*03b0*/  @!P1 LDC.64 R8, c[0x0][0x398] ;  /* 0x0000e600ff089b82 */ /* 0x008ee20000000a00 */
[----:B-1----:R-:W-:-:S04]  /*03c0*/  @!P1 IMAD.WIDE.U32 R6, R5, 0x4, R6 ;  /* 0x0000000405069825 */ /* 0x002fc800078e0006 */
[----:B---3--:R-:W-:-:S03]  /*03d0*/  @!P1 IMAD.WIDE.U32 R4, R5, 0x4, R8 ;  /* 0x0000000405049825 */ /* 0x008fc600078e0008 */
[----:B------:R-:W-:Y:S08]  /*03e0*/  BAR.SYNC.DEFER_BLOCKING 0x0 ;  /* 0x0000000000007b1d */ /* 0x000ff00000010000 */
[----:B------:R-:W-:Y:S08]  /*03f0*/  @!P0 BAR.SYNC.DEFER_BLOCKING 0x0 ;  /* 0x0000000000008b1d */ /* 0x000ff00000010000 */
[----:B------:R-:W-:Y:S08]  /*0400*/  @!P0 BAR.SYNC.DEFER_BLOCKING 0x0 ;  /* 0x0000000000008b1d */ /* 0x000ff00000010000 */
[----:B------:R-:W-:Y:S08]  /*0410*/  @!P0 BAR.SYNC.DEFER_BLOCKING 0x0 ;  /* 0x0000000000008b1d */ /* 0x000ff00000010000 */
[----:B------:R-:W-:Y:S08]  /*0420*/  @!P0 BAR.SYNC.DEFER_BLOCKING 0x0 ;  /* 0x0000000000008b1d */ /* 0x000ff00000010000 */
[----:B------:R-:W-:Y:S08]  /*0430*/  @!P0 BAR.SYNC.DEFER_BLOCKING 0x0 ;  /* 0x0000000000008b1d */ /* 0x000ff00000010000 */
[----:B------:R-:W-:Y:S08]  /*0440*/  @!P0 BAR.SYNC.DEFER_BLOCKING 0x0 ;  /* 0x0000000000008b1d */ /* 0x000ff00000010000 */
[----:B------:R-:W-:Y:S01]  /*0450*/  BAR.SYNC.DEFER_BLOCKING 0x0 ;  /* 0x0000000000007b1d */ /* 0x000fe20000010000 */
[----:B------:R-:W-:-:S05]  /*0460*/  ISETP.GE.U32.AND P0, PT, R3, 0x2, PT ;  /* 0x000000020300780c */ /* 0x000fca0003f06070 */
[----:B0-2---:R-:W0:Y:S04]  /*0470*/  @!P1 LDS R11, [UR4+0x810] ;  /* 0x00081004ff0b9984 */ /* 0x005e280008000800 */
[----:B------:R-:W1:Y:S04]  /*0480*/  @!P1 LDS R13, [UR4] ;  /* 0x00000004ff0d9984 */ /* 0x000e680008000800 */
[----:B0-----:R0:W-:Y:S04]  /*0490*/  @!P1 STG.E desc[UR8][R6.64], R11 ;  /* 0x0000000b06009986 */ /* 0x0011e8000c101908 */
[----:B-1----:R0:W-:Y:S01]  /*04a0*/  @!P1 STG.E desc[UR8][R4.64], R13 ;  /* 0x0000000d04009986 */ /* 0x0021e2000c101908 */
[----:B------:R-:W-:Y:S08]  /*04b0*/  BAR.SYNC.DEFER_BLOCKING 0x0 ;  /* 0x0000000000007b1d */ /* 0x000ff00000010000 */
[----:B------:R-:W-:Y:S06]  /*04c0*/  BAR.SYNC.DEFER_BLOCKING 0x0 ;  /* 0x0000000000007b1d */ /* 0x000fec0000010000 */
[----:B------:R-:W-:Y:S05]  /*04d0*/  @!P0 EXIT ;  /* 0x000000000000894d */ /* 0x000fea0003800000 */
[----:B------:R-:W-:Y:S06]  /*04e0*/  MEMBAR.SC.GPU ;  /* 0x0000000000007992 */ /* 0x000fec0000002000 */
[----:B------:R-:W-:-:S00]  /*04f0*/  ERRBAR ;  /* 0x00000000000079ab */ /* 0x000fc00000000000 */
[----:B------:R-:W-:Y:S06]  /*0500*/  CGAERRBAR ;  /* 0x00000000000075ab */ /* 0x000fec0000000000 */
[----:B------:R-:W-:Y:S01]  /*0510*/  CCTL.IVALL ;  /* 0x00000000ff00798f */ /* 0x000fe20002000000 */
[----:B------:R-:W-:Y:S04]  /*0520*/  BSSY.RECONVERGENT B0, `(.L_x_7) ;  /* 0x0000008000007945 */ /* 0x000fe80003800200 */
[----:B------:R-:W-:Y:S05]  /*0530*/  @P1 BRA `(.L_x_8) ;  /* 0x0000000000181947 */ /* 0x000fea0003800000 */
[----:B0-----:R-:W0:Y:S02]  /*0540*/  LDC.64 R4, c[0x4][RZ] ;  /* 0x01000000ff047b82 */ /* 0x001e240000000a00 */
[----:B0-----:R-:W2:Y:S01]  /*0550*/  ATOMG.E.INC.STRONG.GPU PT, R4, desc[UR8][R4.64], R3 ;  /* 0x80000003040479a8 */ /* 0x001ea200099ef108 */
[----:B------:R-:W-:-:S05]  /*0560*/  VIADD R7, R3, 0xffffffff ;  /* 0xffffffff03077836 */ /* 0x000fca0000000000 */
[----:B--2---:R-:W-:-:S04]  /*0570*/  ISETP.NE.AND P0, PT, R4, R7, PT ;  /* 0x000000070400720c */ /* 0x004fc80003f05270 */
[----:B------:R-:W-:-:S05]  /*0580*/  SEL R2, RZ, 0x1, P0 ;  /* 0x00000001ff027807 */ /* 0x000fca0000000000 */
[----:B------:R1:W-:Y:S04]  /*0590*/  STS.U8 [UR4+0x800], R2 ;  /* 0x00080002ff007988 */ /* 0x0003e80008000004 */
.L_x_8:
[----:B------:R-:W-:Y:S05]  /*05a0*/  BSYNC.RECONVERGENT B0 ;  /* 0x0000000000007941 */ /* 0x000fea0003800200 */
.L_x_7:
[----:B------:R-:W-:Y:S06]  /*05b0*/  BAR.SYNC.DEFER_BLOCKING 0x0 ;  /* 0x0000000000007b1d */ /* 0x000fec0000010000 */
[----:B-1----:R-:W1:Y:S02]  /*05c0*/  LDS.U8 R2, [UR4+0x800] ;  /* 0x00080004ff027984 */ /* 0x002e640008000000 */
[----:B-1----:R-:W-:-:S13]  /*05d0*/  ISETP.NE.AND P0, PT, R2, RZ, PT ;  /* 0x000000ff0200720c */ /* 0x002fda0003f05270 */
[----:B------:R-:W-:Y:S05]  /*05e0*/  @!P0 EXIT ;  /* 0x000000000000894d */ /* 0x000fea0003800000 */
[----:B------:R-:W-:Y:S01]  /*05f0*/  ISETP.GE.U32.AND P0, PT, R0, R3, PT ;  /* 0x000000030000720c */ /* 0x000fe20003f06070 */
[----:B------:R-:W-:Y:S01]  /*0600*/  BSSY.RECONVERGENT B0, `(.L_x_9) ;  /* 0x0000064000007945 */ /* 0x000fe20003800200 */
[----:B------:R-:W-:Y:S02]  /*0610*/  IMAD.MOV.U32 R2, RZ, RZ, RZ ;  /* 0x000000ffff027224 */ /* 0x000fe400078e00ff */
[----:B0-----:R-:W-:-:S09]  /*0620*/  IMAD.MOV.U32 R4, RZ, RZ, 0x47c34f80 ;  /* 0x47c34f80ff047424 */ /* 0x001fd200078e00ff */
[----:B------:R-:W-:Y:S05]  /*0630*/  @P0 BRA `(.L_x_10) ;  /* 0x0000000400800947 */ /* 0x000fea0003800000 */
[----:B------:R-:W-:Y:S01]  /*0640*/  IMAD.IADD R2, R0, 0x1, -R3 ;  /* 0x0000000100027824 */ /* 0x000fe200078e0a03 */
[----:B------:R-:W-:Y:S01]  /*0650*/  BSSY.RECONVERGENT B1, `(.L_x_11) ;  /* 0x0000043000017945 */ /* 0x000fe20003800200 */
[--C-:B------:R-:W-:Y:S02]  /*0660*/  IMAD.IADD R8, R3, 0x1, -R0.reuse ;  /* 0x0000000103087824 */ /* 0x100fe400078e0a00 */
[----:B------:R-:W-:Y:S01]  /*0670*/  IMAD.MOV.U32 R4, RZ, RZ, 0x47c34f80 ;  /* 0x47c34f80ff047424 */ /* 0x000fe200078e00ff */
[----:B------:R-:W-:Y:S01]  /*0680*/  ISETP.GT.U32.AND P0, PT, R2, -0x4, PT ;  /* 0xfffffffc0200780c */ /* 0x000fe20003f04070 */
[----:B------:R-:W-:Y:S01]  /*0690*/  IMAD.MOV.U32 R2, RZ, RZ, RZ ;  /* 0x000000ffff027224 */ /* 0x000fe200078e00ff */
[----:B------:R-:W-:Y:S01]  /*06a0*/  LOP3.LUT R5, R8, 0x3, RZ, 0xc0, !PT ;  /* 0x0000000308057812 */ /* 0x000fe200078ec0ff */
[----:B------:R-:W-:-:S03]  /*06b0*/  IMAD.MOV.U32 R10, RZ, RZ, R0 ;  /* 0x000000ffff0a7224 */ /* 0x000fc600078e0000 */
[----:B------:R-:W-:-:S07]  /*06c0*/  ISETP.NE.AND P1, PT, R5, RZ, PT ;  /* 0x000000ff0500720c */ /* 0x000fce0003f25270 */
[----:B------:R-:W-:Y:S06]  /*06d0*/  @P0 BRA `(.L_x_12) ;  /* 0x0000000000e80947 */ /* 0x000fec0003800000 */
[----:B------:R-:W0:Y:S01]  /*06e0*/  LDCU.64 UR4, c[0x0][0x388] ;  /* 0x00007100ff0477ac */ /* 0x000e220008000a00 */
[----:B------:R-:W-:Y:S01]  /*06f0*/  IMAD.MOV.U32 R6, RZ, RZ, 0x8 ;  /* 0x00000008ff067424 */ /* 0x000fe200078e00ff */
[----:B------:R-:W-:Y:S01]  /*0700*/  LOP3.LUT R8, R8, 0x7ffffffc, RZ, 0xc0, !PT ;  /* 0x7ffffffc08087812 */ /* 0x000fe200078ec0ff */
[----:B------:R-:W-:Y:S01]  /*0710*/  IMAD.MOV.U32 R7, RZ, RZ, 0x0 ;  /* 0x00000000ff077424 */ /* 0x000fe200078e00ff */
[----:B------:R-:W1:Y:S01]  /*0720*/  LDCU.64 UR6, c[0x0][0x398] ;  /* 0x00007300ff0677ac */ /* 0x000e620008000a00 */
[----:B------:R-:W-:Y:S02]  /*0730*/  IMAD.MOV.U32 R4, RZ, RZ, 0x47c34f80 ;  /* 0x47c34f80ff047424 */ /* 0x000fe400078e00ff */
[----:B------:R-:W-:-:S04]  /*0740*/  IMAD.WIDE.U32 R6, R0, 0x4, R6 ;  /* 0x0000000400067825 */ /* 0x000fc800078e0006 */
[----:B------:R-:W-:Y:S02]  /*0750*/  IMAD.MOV.U32 R2, RZ, RZ, RZ ;  /* 0x000000ffff027224 */ /* 0x000fe400078e00ff */
[----:B------:R-:W-:Y:S02]  /*0760*/  IMAD.MOV.U32 R10, RZ, RZ, R0 ;  /* 0x000000ffff0a7224 */ /* 0x000fe400078e0000 */
[----:B------:R-:W-:Y:S01]  /*0770*/  IMAD.MOV R11, RZ, RZ, -R8 ;  /* 0x000000ffff0b7224 */ /* 0x000fe200078e0a08 */
[C---:B0-----:R-:W-:Y:S02]  /*0780*/  IADD3 R14, P0, PT, R6.reuse, UR4, RZ ;  /* 0x00000004060e7c10 */ /* 0x041fe4000ff1e0ff */
[----:B-1----:R-:W-:Y:S02]  /*0790*/  IADD3 R12, P2, PT, R6, UR6, RZ ;  /* 0x00000006060c7c10 */ /* 0x002fe4000ff5e0ff */
[C---:B------:R-:W-:Y:S02]  /*07a0*/  IADD3.X R15, PT, PT, R7.reuse, UR5, RZ, P0, !PT ;  /* 0x00000005070f7c10 */ /* 0x040fe400087fe4ff */
[----:B------:R-:W-:-:S09]  /*07b0*/  IADD3.X R13, PT, PT, R7, UR7, RZ, P2, !PT ;  /* 0x00000007070d7c10 */ /* 0x000fd200097fe4ff */
.L_x_13:
[----:B------:R-:W-:Y:S02]  /*07c0*/  IMAD.MOV.U32 R6, RZ, RZ, R14 ;  /* 0x000000ffff067224 */ /* 0x000fe400078e000e */
[----:B------:R-:W-:-:S05]  /*07d0*/  IMAD.MOV.U32 R7, RZ, RZ, R15 ;  /* 0x000000ffff077224 */ /* 0x000fca00078e000f */
[----:B------:R-:W2:Y:S04]  /*07e0*/  LDG.E R9, desc[UR8][R6.64+-0x8] ;  /* 0xfffff80806097981 */ /* 0x000ea8000c1e1900 */
[----:B------:R-:W3:Y:S01]  /*07f0*/  LDG.E R15, desc[UR8][R6.64+-0x4] ;  /* 0xfffffc08060f7981 */ /* 0x000ee2000c1e1900 */
[----:B------:R-:W-:Y:S01]  /*0800*/  IMAD.MOV.U32 R8, RZ, RZ, R12 ;  /* 0x000000ffff087224 */ /* 0x000fe200078e000c */
[----:B--2---:R-:W-:-:S04]  /*0810*/  FSETP.GT.AND P0, PT, R9, RZ, PT ;  /* 0x000000ff0900720b */ /* 0x004fc80003f04000 */
[----:B------:R-:W-:-:S13]  /*0820*/  FSETP.GEU.OR P0, PT, R9, R4, !P0 ;  /* 0x000000040900720b */ /* 0x000fda000470e400 */
[----:B------:R-:W-:-:S05]  /*0830*/  @!P0 IMAD.MOV.U32 R4, RZ, RZ, R9 ;  /* 0x000000ffff048224 */ /* 0x000fca00078e0009 */
[----:B------:R-:W-:Y:S01]  /*0840*/  FSETP.NEU.AND P2, PT, R9, R4, PT ;  /* 0x000000040900720b */ /* 0x000fe20003f4d000 */
[----:B------:R-:W-:Y:S02]  /*0850*/  IMAD.MOV.U32 R9, RZ, RZ, R13 ;  /* 0x000000ffff097224 */ /* 0x000fe400078e000d */
[----:B------:R-:W2:Y:S04]  /*0860*/  LDG.E R13, desc[UR8][R6.64] ;  /* 0x00000008060d7981 */ /* 0x000ea8000c1e1900 */
[----:B------:R-:W4:Y:S06]  /*0870*/  @!P0 LDG.E R2, desc[UR8][R8.64+-0x8] ;  /* 0xfffff80808028981 */ /* 0x000f2c000c1e1900 */
[----:B------:R-:W4:Y:S01]  /*0880*/  @!P2 LDG.E R17, desc[UR8][R8.64+-0x8] ;  /* 0xfffff8080811a981 */ /* 0x000f22000c1e1900 */
[----:B---3--:R-:W-:-:S04]  /*0890*/  FSETP.GT.AND P0, PT, R15, RZ, PT ;  /* 0x000000ff0f00720b */ /* 0x008fc80003f04000 */
[----:B------:R-:W-:-:S13]  /*08a0*/  FSETP.GEU.OR P0, PT, R15, R4, !P0 ;  /* 0x000000040f00720b */ /* 0x000fda000470e400 */
[----:B------:R-:W-:-:S05]  /*08b0*/  @!P0 IMAD.MOV.U32 R4, RZ, RZ, R15 ;  /* 0x000000ffff048224 */ /* 0x000fca00078e000f */
[----:B------:R-:W-:Y:S02]  /*08c0*/  FSETP.NEU.AND P3, PT, R15, R4, PT ;  /* 0x000000040f00720b */ /* 0x000fe40003f6d000 */
[----:B------:R-:W3:Y:S01]  /*08d0*/  LDG.E R15, desc[UR8][R6.64+0x4] ;  /* 0x00000408060f7981 */ /* 0x000ee2000c1e1900 */
[----:B----4-:R-:W-:-:S10]  /*08e0*/  @!P2 VIMNMX R2, PT, PT, R2, R17, PT ;  /* 0x000000110202a248 */ /* 0x010fd40003fe0100 */
[----:B------:R-:W4:Y:S04]  /*08f0*/  @!P3 LDG.E R17, desc[UR8][R8.64+-0x4] ;  /* 0xfffffc080811b981 */ /* 0x000f28000c1e1900 */
[----:B------:R-:W4:Y:S01]  /*0900*/  @!P0 LDG.E R2, desc[UR8][R8.64+-0x4] ;  /* 0xfffffc0808028981 */ /* 0x000f22000c1e1900 */
[----:B--2---:R-:W-:-:S04]  /*0910*/  FSETP.GT.AND P0, PT, R13, RZ, PT ;  /* 0x000000ff0d00720b */ /* 0x004fc80003f04000 */
[----:B------:R-:W-:-:S13]  /*0920*/  FSETP.GEU.OR P0, PT, R13, R4, !P0 ;  /* 0x000000040d00720b */ /* 0x000fda000470e400 */
[----:B------:R-:W-:-:S05]  /*0930*/  @!P0 IMAD.MOV.U32 R4, RZ, RZ, R13 ;  /* 0x000000ffff048224 */ /* 0x000fca00078e000d */
[----:B------:R-:W-:-:S13]  /*0940*/  FSETP.NEU.AND P2, PT, R13, R4, PT ;  /* 0x000000040d00720b */ /* 0x000fda0003f4d000 */
[----:B------:R-:W2:Y:S01]  /*0950*/  @!P2 LDG.E R13, desc[UR8][R8.64] ;  /* 0x00000008080da981 */ /* 0x000ea2000c1e1900 */
[----:B----4-:R-:W-:-:S06]  /*0960*/  @!P3 VIMNMX R2, PT, PT, R2, R17, PT ;  /* 0x000000110202b248 */ /* 0x010fcc0003fe0100 */
[----:B------:R-:W2:Y:S01]  /*0970*/  @!P0 LDG.E R2, desc[UR8][R8.64] ;  /* 0x0000000808028981 */ /* 0x000ea2000c1e1900 */
[----:B---3--:R-:W-:-:S04]  /*0980*/  FSETP.GT.AND P0, PT, R15, RZ, PT ;  /* 0x000000ff0f00720b */ /* 0x008fc80003f04000 */
[----:B------:R-:W-:-:S13]  /*0990*/  FSETP.GEU.OR P0, PT, R15, R4, !P0 ;  /* 0x000000040f00720b */ /* 0x000fda000470e400 */
[----:B------:R-:W-:-:S05]  /*09a0*/  @!P0 IMAD.MOV.U32 R4, RZ, RZ, R15 ;  /* 0x000000ffff048224 */ /* 0x000fca00078e000f */
[----:B------:R-:W-:-:S13]  /*09b0*/  FSETP.NEU.AND P3, PT, R15, R4, PT ;  /* 0x000000040f00720b */ /* 0x000fda0003f6d000 */
[----:B------:R-:W3:Y:S01]  /*09c0*/  @!P3 LDG.E R17, desc[UR8][R8.64+0x4] ;  /* 0x000004080811b981 */ /* 0x000ee2000c1e1900 */
[----:B--2---:R-:W-:-:S06]  /*09d0*/  @!P2 VIMNMX R2, PT, PT, R2, R13, PT ;  /* 0x0000000d0202a248 */ /* 0x004fcc0003fe0100 */
[----:B------:R-:W3:Y:S01]  /*09e0*/  @!P0 LDG.E R2, desc[UR8][R8.64+0x4] ;  /* 0x0000040808028981 */ /* 0x000ee2000c1e1900 */
[----:B------:R-:W-:-:S05]  /*09f0*/  VIADD R11, R11, 0x4 ;  /* 0x000000040b0b7836 */ /* 0x000fca0000000000 */
[----:B------:R-:W-:Y:S02]  /*0a00*/  ISETP.NE.AND P4, PT, R11, RZ, PT ;  /* 0x000000ff0b00720c */ /* 0x000fe40003f85270 */
[----:B------:R-:W-:Y:S02]  /*0a10*/  IADD3 R14, P0, PT, R6, 0x10, RZ ;  /* 0x00000010060e7810 */ /* 0x000fe40007f1e0ff */
[----:B------:R-:W-:Y:S01]  /*0a20*/  IADD3 R12, P2, PT, R8, 0x10, RZ ;  /* 0x00000010080c7810 */ /* 0x000fe20007f5e0ff */
[----:B------:R-:W-:Y:S02]  /*0a30*/  VIADD R10, R10, 0x4 ;  /* 0x000000040a0a7836 */ /* 0x000fe40000000000 */
[----:B------:R-:W-:Y:S02]  /*0a40*/  IMAD.X R15, RZ, RZ, R7, P0 ;  /* 0x000000ffff0f7224 */ /* 0x000fe400000e0607 */
[----:B------:R-:W-:Y:S01]  /*0a50*/  IMAD.X R13, RZ, RZ, R9, P2 ;  /* 0x000000ffff0d7224 */ /* 0x000fe200010e0609 */
[----:B---3--:R-:W-:-:S03]  /*0a60*/  @!P3 VIMNMX R2, PT, PT, R2, R17, PT ;  /* 0x000000110202b248 */ /* 0x008fc60003fe0100 */
[----:B------:R-:W-:Y:S05]  /*0a70*/  @P4 BRA `(.L_x_13) ;  /* 0xfffffffc00504947 */ /* 0x000fea000383ffff */
.L_x_12:
[----:B------:R-:W-:Y:S05]  /*0a80*/  BSYNC.RECONVERGENT B1 ;  /* 0x0000000000017941 */ /* 0x000fea0003800200 */
.L_x_11:
[----:B------:R-:W-:Y:S05]  /*0a90*/  @!P1 BRA `(.L_x_10) ;  /* 0x0000000000689947 */ /* 0x000fea0003800000 */
[----:B------:R-:W0:Y:S01]  /*0aa0*/  LDC.64 R6, c[0x0][0x398] ;  /* 0x0000e600ff067b82 */ /* 0x000e220000000a00 */
[----:B------:R-:W-:-:S07]  /*0ab0*/  IMAD.MOV R5, RZ, RZ, -R5 ;  /* 0x000000ffff057224 */ /* 0x000fce00078e0a05 */
[----:B------:R-:W1:Y:S01]  /*0ac0*/  LDC.64 R8, c[0x0][0x388] ;  /* 0x0000e200ff087b82 */ /* 0x000e620000000a00 */
[----:B0-----:R-:W-:-:S05]  /*0ad0*/  IMAD.WIDE.U32 R6, R10, 0x4, R6 ;  /* 0x000000040a067825 */ /* 0x001fca00078e0006 */
[----:B------:R-:W-:Y:S01]  /*0ae0*/  MOV R11, R7 ;  /* 0x00000007000b7202 */ /* 0x000fe20000000f00 */
[----:B-1----:R-:W-:-:S04]  /*0af0*/  IMAD.WIDE.U32 R8, R10, 0x4, R8 ;  /* 0x000000040a087825 */ /* 0x002fc800078e0008 */
[----:B------:R-:W-:-:S07]  /*0b00*/  IMAD.MOV.U32 R10, RZ, RZ, R6 ;  /* 0x000000ffff0a7224 */ /* 0x000fce00078e0006 */
.L_x_14:
[----:B------:R-:W-:Y:S02]  /*0b10*/  IMAD.MOV.U32 R7, RZ, RZ, R9 ;  /* 0x000000ffff077224 */ /* 0x000fe400078e0009 */
[----:B------:R-:W-:-:S05]  /*0b20*/  IMAD.MOV.U32 R6, RZ, RZ, R8 ;  /* 0x000000ffff067224 */ /* 0x000fca00078e0008 */
[----:B------:R0:W2:Y:S02]  /*0b30*/  LDG.E R7, desc[UR8][R6.64] ;  /* 0x0000000806077981 */ /* 0x0000a4000c1e1900 */
[----:B0-----:R-:W-:Y:S01]  /*0b40*/  IMAD.MOV.U32 R6, RZ, RZ, R10 ;  /* 0x000000ffff067224 */ /* 0x001fe200078e000a */
[----:B--2---:R-:W-:-:S04]  /*0b50*/  FSETP.GT.AND P0, PT, R7, RZ, PT ;  /* 0x000000ff0700720b */ /* 0x004fc80003f04000 */
[----:B------:R-:W-:-:S13]  /*0b60*/  FSETP.GEU.OR P0, PT, R7, R4, !P0 ;  /* 0x000000040700720b */ /* 0x000fda000470e400 */
[----:B------:R-:W-:-:S05]  /*0b70*/  @!P0 IMAD.MOV.U32 R4, RZ, RZ, R7 ;  /* 0x000000ffff048224 */ /* 0x000fca00078e0007 */
[----:B------:R-:W-:Y:S01]  /*0b80*/  FSETP.NEU.AND P1, PT, R7, R4, PT ;  /* 0x000000040700720b */ /* 0x000fe20003f2d000 */
[----:B------:R-:W-:-:S05]  /*0b90*/  IMAD.MOV.U32 R7, RZ, RZ, R11 ;  /* 0x000000ffff077224 */ /* 0x000fca00078e000b */
[----:B------:R-:W2:Y:S07]  /*0ba0*/  @!P0 LDG.E R2, desc[UR8][R6.64] ;  /* 0x0000000806028981 */ /* 0x000eae000c1e1900 */
[----:B------:R-:W2:Y:S01]  /*0bb0*/  @!P1 LDG.E R13, desc[UR8][R6.64] ;  /* 0x00000008060d9981 */ /* 0x000ea2000c1e1900 */
[----:B------:R-:W-:Y:S01]  /*0bc0*/  VIADD R5, R5, 0x1 ;  /* 0x0000000105057836 */ /* 0x000fe20000000000 */
[----:B------:R-:W-:Y:S02]  /*0bd0*/  IADD3 R8, P2, PT, R8, 0x4, RZ ;  /* 0x0000000408087810 */ /* 0x000fe40007f5e0ff */
[----:B------:R-:W-:-:S02]  /*0be0*/  IADD3 R10, P0, PT, R6, 0x4, RZ ;  /* 0x00000004060a7810 */ /* 0x000fc40007f1e0ff */
[----:B------:R-:W-:Y:S01]  /*0bf0*/  ISETP.NE.AND P3, PT, R5, RZ, PT ;  /* 0x000000ff0500720c */ /* 0x000fe20003f65270 */
[----:B------:R-:W-:Y:S02]  /*0c00*/  IMAD.X R9, RZ, RZ, R9, P2 ;  /* 0x000000ffff097224 */ /* 0x000fe400010e0609 */
[----:B------:R-:W-:Y:S01]  /*0c10*/  IMAD.X R11, RZ, RZ, R7, P0 ;  /* 0x000000ffff0b7224 */ /* 0x000fe200000e0607 */
[----:B--2---:R-:W-:-:S09]  /*0c20*/  @!P1 VIMNMX R2, PT, PT, R2, R13, PT ;  /* 0x0000000d02029248 */ /* 0x004fd20003fe0100 */
[----:B------:R-:W-:Y:S05]  /*0c30*/  @P3 BRA `(.L_x_14) ;  /* 0xfffffffc00b43947 */ /* 0x000fea000383ffff */
.L_x_10:
[----:B------:R-:W-:Y:S05]  /*0c40*/  BSYNC.RECONVERGENT B0 ;  /* 0x0000000000007941 */ /* 0x000fea0003800200 */
.L_x_9:
[----:B------:R-:W-:Y:S01]  /*0c50*/  BAR.SYNC.DEFER_BLOCKING 0x0 ;  /* 0x0000000000007b1d */ /* 0x000fe20000010000 */
[----:B------:R-:W-:-:S05]  /*0c60*/  ISETP.NE.AND P0, PT, R0, RZ, PT ;  /* 0x000000ff0000720c */ /* 0x000fca0003f05270 */
[----:B------:R-:W-:Y:S08]  /*0c70*/  BSSY.RECONVERGENT B0, `(.L_x_15) ;  /* 0x0000058000007945 */ /* 0x000ff00003800200 */
[----:B------:R-:W-:Y:S05]  /*0c80*/  @P0 BRA `(.L_x_16) ;  /* 0x0000000400580947 */ /* 0x000fea0003800000 */
[C---:B------:R-:W-:Y:S01]  /*0c90*/  ISETP.GE.U32.AND P0, PT, R3.reuse, 0x4, PT ;  /* 0x000000040300780c */ /* 0x040fe20003f06070 */
[----:B------:R-:W-:Y:S01]  /*0ca0*/  IMAD.MOV.U32 R10, RZ, RZ, RZ ;  /* 0x000000ffff0a7224 */ /* 0x000fe200078e00ff */
[----:B------:R-:W-:-:S04]  /*0cb0*/  LOP3.LUT R5, R3, 0x3, RZ, 0xc0, !PT ;  /* 0x0000000303057812 */ /* 0x000fc800078ec0ff */
[----:B------:R-:W-:-:S07]  /*0cc0*/  ISETP.NE.AND P1, PT, R5, RZ, PT ;  /* 0x000000ff0500720c */ /* 0x000fce0003f25270 */
[----:B------:R-:W-:Y:S06]  /*0cd0*/  @!P0 BRA `(.L_x_17) ;  /* 0x0000000000d88947 */ /* 0x000fec0003800000 */
[----:B------:R-:W0:Y:S01]  /*0ce0*/  LDCU.64 UR6, c[0x0][0x388] ;  /* 0x00007100ff0677ac */ /* 0x000e220008000a00 */
[C---:B------:R-:W-:Y:S02]  /*0cf0*/  LOP3.LUT R6, R3.reuse, 0xfffffffc, RZ, 0xc0, !PT ;  /* 0xfffffffc03067812 */ /* 0x040fe400078ec0ff */
[----:B------:R-:W-:Y:S01]  /*0d00*/  LOP3.LUT R10, R3, 0x7ffffffc, RZ, 0xc0, !PT ;  /* 0x7ffffffc030a7812 */ /* 0x000fe200078ec0ff */
[----:B------:R-:W1:Y:S02]  /*0d10*/  LDCU.64 UR4, c[0x0][0x398] ;  /* 0x00007300ff0477ac */ /* 0x000e640008000a00 */
[----:B------:R-:W-:Y:S01]  /*0d20*/  IMAD.MOV R3, RZ, RZ, -R6 ;  /* 0x000000ffff037224 */ /* 0x000fe200078e0a06 */
[----:B0-----:R-:W-:Y:S02]  /*0d30*/  UIADD3 UR6, UP0, UPT, UR6, 0x8, URZ ;  /* 0x0000000806067890 */ /* 0x001fe4000ff1e0ff */
[----:B-1----:R-:W-:Y:S02]  /*0d40*/  UIADD3 UR4, UP1, UPT, UR4, 0x8, URZ ;  /* 0x0000000804047890 */ /* 0x002fe4000ff3e0ff */
[----:B------:R-:W-:-:S02]  /*0d50*/  UIADD3.X UR7, UPT, UPT, URZ, UR7, URZ, UP0, !UPT ;  /* 0x00000007ff077290 */ /* 0x000fc400087fe4ff */
[----:B------:R-:W-:Y:S01]  /*0d60*/  IMAD.U32 R6, RZ, RZ, UR6 ;  /* 0x00000006ff067e24 */ /* 0x000fe2000f8e00ff */
[----:B------:R-:W-:Y:S01]  /*0d70*/  UIADD3.X UR5, UPT, UPT, URZ, UR5, URZ, UP1, !UPT ;  /* 0x00000005ff057290 */ /* 0x000fe20008ffe4ff */
[----:B------:R-:W-:Y:S02]  /*0d80*/  IMAD.U32 R11, RZ, RZ, UR4 ;  /* 0x00000004ff0b7e24 */ /* 0x000fe4000f8e00ff */
[----:B------:R-:W-:-:S03]  /*0d90*/  IMAD.U32 R7, RZ, RZ, UR7 ;  /* 0x00000007ff077e24 */ /* 0x000fc6000f8e00ff */
[----:B------:R-:W-:-:S07]  /*0da0*/  IMAD.U32 R12, RZ, RZ, UR5 ;  /* 0x00000005ff0c7e24 */ /* 0x000fce000f8e00ff */
.L_x_18:
[----:B------:R-:W2:Y:S04]  /*0db0*/  LDG.E R9, desc[UR8][R6.64+-0x8] ;  /* 0xfffff80806097981 */ /* 0x000ea8000c1e1900 */
[----:B------:R-:W3:Y:S01]  /*0dc0*/  LDG.E R13, desc[UR8][R6.64+-0x4] ;  /* 0xfffffc08060d7981 */ /* 0x000ee2000c1e1900 */
[----:B------:R-:W-:-:S03]  /*0dd0*/  IMAD.MOV.U32 R8, RZ, RZ, R11 ;  /* 0x000000ffff087224 */ /* 0x000fc600078e000b */
[----:B------:R-:W4:Y:S01]  /*0de0*/  LDG.E R11, desc[UR8][R6.64] ;  /* 0x00000008060b7981 */ /* 0x000f22000c1e1900 */
[----:B--2---:R-:W-:-:S04]  /*0df0*/  FSETP.GT.AND P0, PT, R9, RZ, PT ;  /* 0x000000ff0900720b */ /* 0x004fc80003f04000 */
[----:B------:R-:W-:-:S13]  /*0e00*/  FSETP.GEU.OR P0, PT, R9, 99999, !P0 ;  /* 0x47c34f800900780b */ /* 0x000fda000470e400 */
[----:B------:R-:W-:-:S05]  /*0e10*/  @!P0 IMAD.MOV.U32 R4, RZ, RZ, R9 ;  /* 0x000000ffff048224 */ /* 0x000fca00078e0009 */
[----:B------:R-:W-:Y:S01]  /*0e20*/  FSETP.NEU.AND P2, PT, R9, R4, PT ;  /* 0x000000040900720b */ /* 0x000fe20003f4d000 */
[----:B------:R-:W-:-:S05]  /*0e30*/  IMAD.MOV.U32 R9, RZ, RZ, R12 ;  /* 0x000000ffff097224 */ /* 0x000fca00078e000c */
[----:B------:R-:W2:Y:S07]  /*0e40*/  @!P0 LDG.E R2, desc[UR8][R8.64+-0x8] ;  /* 0xfffff80808028981 */ /* 0x000eae000c1e1900 */
[----:B------:R-:W2:Y:S01]  /*0e50*/  @!P2 LDG.E R15, desc[UR8][R8.64+-0x8] ;  /* 0xfffff808080fa981 */ /* 0x000ea2000c1e1900 */
[----:B---3--:R-:W-:-:S04]  /*0e60*/  FSETP.GT.AND P0, PT, R13, RZ, PT ;  /* 0x000000ff0d00720b */ /* 0x008fc80003f04000 */
[----:B------:R-:W-:-:S13]  /*0e70*/  FSETP.GEU.OR P0, PT, R13, 99999, !P0 ;  /* 0x47c34f800d00780b */ /* 0x000fda000470e400 */
[----:B------:R-:W-:-:S04]  /*0e80*/  @!P0 MOV R4, R13 ;  /* 0x0000000d00048202 */ /* 0x000fc80000000f00 */
[----:B------:R-:W-:Y:S02]  /*0e90*/  FSETP.NEU.AND P3, PT, R13, R4, PT ;  /* 0x000000040d00720b */ /* 0x000fe40003f6d000 */
[----:B------:R-:W3:Y:S01]  /*0ea0*/  LDG.E R13, desc[UR8][R6.64+0x4] ;  /* 0x00000408060d7981 */ /* 0x000ee2000c1e1900 */
[----:B--2---:R-:W-:-:S10]  /*0eb0*/  @!P2 VIMNMX R2, PT, PT, R2, R15, PT ;  /* 0x0000000f0202a248 */ /* 0x004fd40003fe0100 */
[----:B------:R-:W2:Y:S04]  /*0ec0*/  @!P3 LDG.E R15, desc[UR8][R8.64+-0x4] ;  /* 0xfffffc08080fb981 */ /* 0x000ea8000c1e1900 */
[----:B------:R-:W2:Y:S01]  /*0ed0*/  @!P0 LDG.E R2, desc[UR8][R8.64+-0x4] ;  /* 0xfffffc0808028981 */ /* 0x000ea2000c1e1900 */
[----:B----4-:R-:W-:-:S04]  /*0ee0*/  FSETP.GT.AND P0, PT, R11, RZ, PT ;  /* 0x000000ff0b00720b */ /* 0x010fc80003f04000 */
[----:B------:R-:W-:-:S13]  /*0ef0*/  FSETP.GEU.OR P0, PT, R11, 99999, !P0 ;  /* 0x47c34f800b00780b */ /* 0x000fda000470e400 */
[----:B------:R-:W-:-:S05]  /*0f00*/  @!P0 IMAD.MOV.U32 R4, RZ, RZ, R11 ;  /* 0x000000ffff048224 */ /* 0x000fca00078e000b */
[----:B------:R-:W-:-:S13]  /*0f10*/  FSETP.NEU.AND P2, PT, R11, R4, PT ;  /* 0x000000040b00720b */ /* 0x000fda0003f4d000 */
[----:B------:R-:W4:Y:S01]  /*0f20*/  @!P2 LDG.E R11, desc[UR8][R8.64] ;  /* 0x00000008080ba981 */ /* 0x000f22000c1e1900 */
[----:B--2---:R-:W-:-:S06]  /*0f30*/  @!P3 VIMNMX R2, PT, PT, R2, R15, PT ;  /* 0x0000000f0202b248 */ /* 0x004fcc0003fe0100 */
[----:B------:R-:W4:Y:S01]  /*0f40*/  @!P0 LDG.E R2, desc[UR8][R8.64] ;  /* 0x0000000808028981 */ /* 0x000f22000c1e1900 */
[----:B---3--:R-:W-:-:S04]  /*0f50*/  FSETP.GT.AND P0, PT, R13, RZ, PT ;  /* 0x000000ff0d00720b */ /* 0x008fc80003f04000 */
[----:B------:R-:W-:-:S13]  /*0f60*/  FSETP.GEU.OR P0, PT, R13, 99999, !P0 ;  /* 0x47c34f800d00780b */ /* 0x000fda000470e400 */
[----:B------:R-:W-:-:S05]  /*0f70*/  @!P0 IMAD.MOV.U32 R4, RZ, RZ, R13 ;  /* 0x000000ffff048224 */ /* 0x000fca00078e000d */
[----:B------:R-:W-:-:S13]  /*0f80*/  FSETP.NEU.AND P3, PT, R13, R4, PT ;  /* 0x000000040d00720b */ /* 0x000fda0003f6d000 */
[----:B------:R-:W2:Y:S01]  /*0f90*/  @!P3 LDG.E R13, desc[UR8][R8.64+0x4] ;  /* 0x00000408080db981 */ /* 0x000ea2000c1e1900 */
[----:B----4-:R-:W-:-:S06]  /*0fa0*/  @!P2 VIMNMX R2, PT, PT, R2, R11, PT ;  /* 0x0000000b0202a248 */ /* 0x010fcc0003fe0100 */
[----:B------:R-:W2:Y:S01]  /*0fb0*/  @!P0 LDG.E R2, desc[UR8][R8.64+0x4] ;  /* 0x0000040808028981 */ /* 0x000ea2000c1e1900 */
[----:B------:R-:W-:-:S05]  /*0fc0*/  VIADD R3, R3, 0x4 ;  /* 0x0000000403037836 */ /* 0x000fca0000000000 */
[----:B------:R-:W-:Y:S02]  /*0fd0*/  ISETP.NE.AND P4, PT, R3, RZ, PT ;  /* 0x000000ff0300720c */ /* 0x000fe40003f85270 */
[----:B------:R-:W-:Y:S02]  /*0fe0*/  IADD3 R6, P0, PT, R6, 0x10, RZ ;  /* 0x0000001006067810 */ /* 0x000fe40007f1e0ff */
[----:B------:R-:W-:-:S03]  /*0ff0*/  IADD3 R11, P2, PT, R8, 0x10, RZ ;  /* 0x00000010080b7810 */ /* 0x000fc60007f5e0ff */
[----:B------:R-:W-:Y:S02]  /*1000*/  IMAD.X R7, RZ, RZ, R7, P0 ;  /* 0x000000ffff077224 */ /* 0x000fe400000e0607 */
[----:B------:R-:W-:Y:S01]  /*1010*/  IMAD.X R12, RZ, RZ, R9, P2 ;  /* 0x000000ffff0c7224 */ /* 0x000fe200010e0609 */
[----:B--2---:R-:W-:-:S03]  /*1020*/  @!P3 VIMNMX R2, PT, PT, R2, R13, PT ;  /* 0x0000000d0202b248 */ /* 0x004fc60003fe0100 */
[----:B------:R-:W-:Y:S05]  /*1030*/  @P4 BRA `(.L_x_18) ;  /* 0xfffffffc005c4947 */ /* 0x000fea000383ffff */
.L_x_17:
[----:B------:R-:W-:Y:S05]  /*1040*/  @!P1 BRA `(.L_x_16) ;  /* 0x0000000000689947 */ /* 0x000fea0003800000 */
[----:B------:R-:W0:Y:S01]  /*1050*/  LDC.64 R6, c[0x0][0x398] ;  /* 0x0000e600ff067b82 */ /* 0x000e220000000a00 */
[----:B------:R-:W-:-:S07]  /*1060*/  IMAD.MOV R5, RZ, RZ, -R5 ;  /* 0x000000ffff057224 */ /* 0x000fce00078e0a05 */
[----:B------:R-:W1:Y:S01]  /*1070*/  LDC.64 R8, c[0x0][0x388] ;  /* 0x0000e200ff087b82 */ /* 0x000e620000000a00 */
[----:B0-----:R-:W-:-:S04]  /*1080*/  IMAD.WIDE.U32 R6, R10, 0x4, R6 ;  /* 0x000000040a067825 */ /* 0x001fc800078e0006 */
[----:B------:R-:W-:Y:S02]  /*1090*/  IMAD.MOV.U32 R3, RZ, RZ, R6 ;  /* 0x000000ffff037224 */ /* 0x000fe400078e0006 */
[----:B-1----:R-:W-:-:S04]  /*10a0*/  IMAD.WIDE.U32 R10, R10, 0x4, R8 ;  /* 0x000000040a0a7825 */ /* 0x002fc800078e0008 */
[----:B------:R-:W-:-:S07]  /*10b0*/  IMAD.MOV.U32 R8, RZ, RZ, R7 ;  /* 0x000000ffff087224 */ /* 0x000fce00078e0007 */
.L_x_19:
[----:B------:R-:W-:Y:S02]  /*10c0*/  IMAD.MOV.U32 R7, RZ, RZ, R11 ;  /* 0x000000ffff077224 */ /* 0x000fe400078e000b */
[----:B------:R-:W-:-:S05]  /*10d0*/  IMAD.MOV.U32 R6, RZ, RZ, R10 ;  /* 0x000000ffff067224 */ /* 0x000fca00078e000a */
[----:B------:R0:W2:Y:S02]  /*10e0*/  LDG.E R7, desc[UR8][R6.64] ;  /* 0x0000000806077981 */ /* 0x0000a4000c1e1900 */
[----:B0-----:R-:W-:Y:S01]  /*10f0*/  IMAD.MOV.U32 R6, RZ, RZ, R3 ;  /* 0x000000ffff067224 */ /* 0x001fe200078e0003 */
[----:B--2---:R-:W-:-:S04]  /*1100*/  FSETP.GT.AND P0, PT, R7, RZ, PT ;  /* 0x000000ff0700720b */ /* 0x004fc80003f04000 */
[----:B------:R-:W-:-:S13]  /*1110*/  FSETP.GEU.OR P0, PT, R7, 99999, !P0 ;  /* 0x47c34f800700780b */ /* 0x000fda000470e400 */
        /* <DEDUP_REMOVED lines=13> */
.L_x_16:
[----:B------:R-:W-:Y:S05]  /*11f0*/  BSYNC.RECONVERGENT B0 ;  /* 0x0000000000007941 */ /* 0x000fea0003800200 */
.L_x_15:
[----:B------:R-:W-:Y:S01]  /*1200*/  BAR.SYNC.DEFER_BLOCKING 0x0 ;  /* 0x0000000000007b1d */ /* 0x000fe20000010000 */
[----:B------:R-:W-:-:S13]  /*1210*/  ISETP.NE.AND P0, PT, R0, RZ, PT ;  /* 0x000000ff0000720c */ /* 0x000fda0003f05270 */
[----:B------:R-:W-:Y:S05]  /*1220*/  @P0 EXIT ;  /* 0x000000000000094d */ /* 0x000fea0003800000 */
[----:B------:R-:W0:Y:S08]  /*1230*/  LDC.64 R6, c[0x0][0x388] ;  /* 0x0000e200ff067b82 */ /* 0x000e300000000a00 */
[----:B------:R-:W1:Y:S08]  /*1240*/  LDC.64 R8, c[0x0][0x398] ;  /* 0x0000e600ff087b82 */ /* 0x000e700000000a00 */
[----:B------:R-:W2:Y:S01]  /*1250*/  LDC.64 R10, c[0x4][RZ] ;  /* 0x01000000ff0a7b82 */ /* 0x000ea20000000a00 */
[----:B0-----:R-:W-:Y:S04]  /*1260*/  STG.E desc[UR8][R6.64], R4 ;  /* 0x0000000406007986 */ /* 0x001fe8000c101908 */
[----:B-1----:R-:W-:Y:S04]  /*1270*/  STG.E desc[UR8][R8.64], R2 ;  /* 0x0000000208007986 */ /* 0x002fe8000c101908 */
[----:B--2---:R-:W-:Y:S01]  /*1280*/  STG.E desc[UR8][R10.64], RZ ;  /* 0x000000ff0a007986 */ /* 0x004fe2000c101908 */
[----:B------:R-:W-:Y:S05]  /*1290*/  EXIT ;  /* 0x000000000000794d */ /* 0x000fea0003800000 */
.L_x_20:
[----:B------:R-:W-:-:S00]  /*12a0*/  BRA `(.L_x_20) ;  /* 0xfffffffc00fc7947 */ /* 0x000fc0000383ffff */
[----:B------:R-:W-:-:S00]  /*12b0*/  NOP ;  /* 0x0000000000007918 */ /* 0x000fc00000000000 */
        /* <DEDUP_REMOVED lines=12> */
.L_x_570:


//--------------------- .text._Z16reduceSinglePassILj2ELb0EEvPKfPfjPiS3_i --------------------------
	.section	.text._Z16reduceSinglePassILj2ELb0EEvPKfPfjPiS3_i,"ax",@progbits
	.align	128
        .global         _Z16reduceSinglePassILj2ELb0EEvPKfPfjPiS3_i
        .type           _Z16reduceSinglePassILj2ELb0EEvPKfPfjPiS3_i,@function
        .size           _Z16reduceSinglePassILj2ELb0EEvPKfPfjPiS3_i,(.L_x_571 - _Z16reduceSinglePassILj2ELb0EEvPKfPfjPiS3_i)
        .other          _Z16reduceSinglePassILj2ELb0EEvPKfPfjPiS3_i,@"STO_CUDA_ENTRY STV_DEFAULT"
_Z16reduceSinglePassILj2ELb0EEvPKfPfjPiS3_i:
.text._Z16reduceSinglePassILj2ELb0EEvPKfPfjPiS3_i:
        /* <DEDUP_REMOVED lines=17> */
.L_x_27:
        /* <DEDUP_REMOVED lines=12> */
.L_x_24:
[----:B------:R-:W-:Y:S05]  /*01d0*/  BSYNC.RECONVERGENT B1 ;  /* 0x0000000000017941 */ /* 0x000fea0003800200 */
.L_x_23:
        /* <DEDUP_REMOVED lines=11> */
.L_x_26:
[----:B------:R-:W-:Y:S05]  /*0290*/  BSYNC.RECONVERGENT B1 ;  /* 0x0000000000017941 */ /* 0x000fea0003800200 */
.L_x_25:
[----:B------:R-:W-:-:S05]  /*02a0*/  IMAD R12, R3, 0x4, R12 ;  /* 0x00000004030c7824 */ /* 0x000fca00078e020c */
[----:B------:R-:W-:-:S13]  /*02b0*/  ISETP.GE.U32.AND P0, PT, R12, R19, PT ;  /* 0x000000130c00720c */ /* 0x000fda0003f06070 */
[----:B------:R-:W-:Y:S05]  /*02c0*/  @!P0 BRA `(.L_x_27) ;  /* 0xfffffffc00908947 */ /* 0x000fea000383ffff */
.L_x_22:
[----:B------:R-:W-:Y:S05]  /*02d0*/  BSYNC.RECONVERGENT B0 ;  /* 0x0000000000007941 */ /* 0x000fea0003800200 */
.L_x_21:
[----:B------:R-:W3:Y:S08]  /*02e0*/  S2UR UR6, SR_CgaCtaId ;  /* 0x00000000000679c3 */ /* 0x000ef00000008800 */
[----:B------:R-:W-:Y:S01]  /*02f0*/  BAR.SYNC.DEFER_BLOCKING 0x0 ;  /* 0x0000000000007b1d */ /* 0x000fe20000010000 */
[----:B------:R-:W-:-:S05]  /*0300*/  ISETP.GT.U32.AND P0, PT, R0, 0x1f, PT ;  /* 0x0000001f0000780c */ /* 0x000fca0003f04070 */
        /* <DEDUP_REMOVED lines=8> */
[----:B------:R-:W-:Y:S06]  /*0390*/  BAR.SYNC.DEFER_BLOCKING 0x0 ;  /* 0x0000000000007b1d */ /* 0x000fec0000010000 */
[----:B------:R-:W-:Y:S05]  /*03a0*/  @P0 BRA `(.L_x_28) ;  /* 0x0000000000600947 */ /* 0x000fea0003800000 */
[----:B------:R-:W-:Y:S05]  /*03b0*/  WARPSYNC.ALL ;  /* 0x0000000000007948 */ /* 0x000fea0003800000 */
[----:B------:R-:W-:Y:S06]  /*03c0*/  BAR.SYNC.DEFER_BLOCKING 0x0 ;  /* 0x0000000000007b1d */ /* 0x000fec0000010000 */
[----:B------:R-:W-:Y:S02]  /*03d0*/  BSSY.RECONVERGENT B0, `(.L_x_29) ;  /* 0x0000014000007945 */ /* 0x000fe40003800200 */
[----:B------:R-:W-:Y:S08]  /*03e0*/  BAR.SYNC.DEFER_BLOCKING 0x0 ;  /* 0x0000000000007b1d */ /* 0x000ff00000010000 */
[----:B------:R-:W-:Y:S08]  /*03f0*/  BAR.SYNC.DEFER_BLOCKING 0x0 ;  /* 0x0000000000007b1d */ /* 0x000ff00000010000 */
[----:B------:R-:W-:Y:S08]  /*0400*/  BAR.SYNC.DEFER_BLOCKING 0x0 ;  /* 0x0000000000007b1d */ /* 0x000ff00000010000 */
[----:B------:R-:W-:Y:S06]  /*0410*/  BAR.SYNC.DEFER_BLOCKING 0x0 ;  /* 0x0000000000007b1d */ /* 0x000fec0000010000 */
[----:B-1----:R-:W-:Y:S04]  /*0420*/  LDS R2, [R7] ;  /* 0x0000000007027984 */ /* 0x002fe80000000800 */
[----:B0-2---:R-:W0:Y:S02]  /*0430*/  LDS R11, [R7+0x4] ;  /* 0x00000400070b7984 */ /* 0x005e240000000800 */
[----:B0-----:R-:W-:-:S13]  /*0440*/  FSETP.GT.AND P0, PT, R2, R11, PT ;  /* 0x0000000b0200720b */ /* 0x001fda0003f04000 */
[----:B------:R-:W0:Y:S04]  /*0450*/  @P0 LDS R2, [R7+0x4] ;  /* 0x0000040007020984 */ /* 0x000e280000000800 */
[----:B0-----:R-:W-:Y:S04]  /*0460*/  @P0 STS [R7], R2 ;  /* 0x0000000207000388 */ /* 0x001fe80000000800 */
[----:B------:R-:W0:Y:S04]  /*0470*/  @P0 LDS R4, [R9+0x4] ;  /* 0x0000040009040984 */ /* 0x000e280000000800 */
[----:B0-----:R-:W-:Y:S04]  /*0480*/  @P0 STS [R9], R4 ;  /* 0x0000000409000388 */ /* 0x001fe80000000800 */
[----:B------:R-:W-:Y:S04]  /*0490*/  LDS R6, [R7] ;  /* 0x0000000007067984 */ /* 0x000fe80000000800 */
[----:B------:R-:W0:Y:S02]  /*04a0*/  LDS R11, [R7+0x4] ;  /* 0x00000400070b7984 */ /* 0x000e240000000800 */
[----:B0-----:R-:W-:-:S13]  /*04b0*/  FSETP.NEU.AND P0, PT, R6, R11, PT ;  /* 0x0000000b0600720b */ /* 0x001fda0003f0d000 */
[----:B------:R-:W-:Y:S05]  /*04c0*/  @P0 BRA `(.L_x_30) ;  /* 0x0000000000100947 */ /* 0x000fea0003800000 */
[----:B------:R-:W-:Y:S04]  /*04d0*/  LDS R2, [R9+0x4] ;  /* 0x0000040009027984 */ /* 0x000fe80000000800 */
[----:B------:R-:W0:Y:S02]  /*04e0*/  LDS R7, [R9] ;  /* 0x0000000009077984 */ /* 0x000e240000000800 */
[----:B0-----:R-:W-:-:S13]  /*04f0*/  ISETP.GE.AND P0, PT, R2, R7, PT ;  /* 0x000000070200720c */ /* 0x001fda0003f06270 */
[----:B------:R0:W-:Y:S02]  /*0500*/  @!P0 STS [R9], R2 ;  /* 0x0000000209008388 */ /* 0x0001e40000000800 */
.L_x_30:
[----:B------:R-:W-:Y:S05]  /*0510*/  BSYNC.RECONVERGENT B0 ;  /* 0x0000000000007941 */ /* 0x000fea0003800200 */
.L_x_29:
[----:B------:R-:W-:Y:S06]  /*0520*/  BAR.SYNC.DEFER_BLOCKING 0x0 ;  /* 0x0000000000007b1d */ /* 0x000fec0000010000 */
.L_x_28:
[----:B------:R-:W-:Y:S05]  /*0530*/  WARPSYNC.ALL ;  /* 0x0000000000007948 */ /* 0x000fea0003800000 */
[----:B------:R-:W-:Y:S01]  /*0540*/  BAR.SYNC.DEFER_BLOCKING 0x0 ;  /* 0x0000000000007b1d */ /* 0x000fe20000010000 */
[----:B------:R-:W-:Y:S02]  /*0550*/  ISETP.NE.AND P0, PT, R0, RZ, PT ;  /* 0x000000ff0000720c */ /* 0x000fe40003f05270 */
[----:B------:R-:W-:-:S11]  /*0560*/  ISETP.GE.U32.AND P1, PT, R3, 0x2, PT ;  /* 0x000000020300780c */ /* 0x000fd60003f26070 */
[----:B-1----:R-:W1:Y:S08]  /*0570*/  @!P0 LDC.64 R6, c[0x0][0x388] ;  /* 0x0000e200ff068b82 */ /* 0x002e700000000a00 */
[----:B0-----:R-:W0:Y:S01]  /*0580*/  @!P0 LDC.64 R8, c[0x0][0x398] ;  /* 0x0000e600ff088b82 */ /* 0x001e220000000a00 */
[----:B--2---:R-:W2:Y:S04]  /*0590*/  @!P0 LDS R11, [UR4+0x810] ;  /* 0x00081004ff0b8984 */ /* 0x004ea80008000800 */
[----:B------:R-:W3:Y:S01]  /*05a0*/  @!P0 LDS R13, [UR4] ;  /* 0x00000004ff0d8984 */ /* 0x000ee20008000800 */
[----:B-1----:R-:W-:-:S04]  /*05b0*/  @!P0 IMAD.WIDE.U32 R6, R5, 0x4, R6 ;  /* 0x0000000405068825 */ /* 0x002fc800078e0006 */
[----:B0-----:R-:W-:Y:S01]  /*05c0*/  @!P0 IMAD.WIDE.U32 R4, R5, 0x4, R8 ;  /* 0x0000000405048825 */ /* 0x001fe200078e0008 */
[----:B--2---:R0:W-:Y:S04]  /*05d0*/  @!P0 STG.E desc[UR8][R6.64], R11 ;  /* 0x0000000b06008986 */ /* 0x0041e8000c101908 */
[----:B---3--:R0:W-:Y:S01]  /*05e0*/  @!P0 STG.E desc[UR8][R4.64], R13 ;  /* 0x0000000d04008986 */ /* 0x0081e2000c101908 */
        /* <DEDUP_REMOVED lines=15> */
.L_x_32:
[----:B------:R-:W-:Y:S05]  /*06e0*/  BSYNC.RECONVERGENT B0 ;  /* 0x0000000000007941 */ /* 0x000fea0003800200 */
.L_x_31:
        /* <DEDUP_REMOVED lines=9> */
[----:B------:R-:W-:Y:S01]  /*0780*/  LOP3.LUT R2, RZ, R0, RZ, 0x33, !PT ;  /* 0x00000000ff027212 */ /* 0x000fe200078e33ff */
[----:B------:R-:W-:Y:S01]  /*0790*/  BSSY.RECONVERGENT B1, `(.L_x_35) ;  /* 0x0000044000017945 */ /* 0x000fe20003800200 */
[----:B------:R-:W-:Y:S02]  /*07a0*/  IMAD.MOV.U32 R4, RZ, RZ, 0x47c34f80 ;  /* 0x47c34f80ff047424 */ /* 0x000fe400078e00ff */
[----:B------:R-:W-:Y:S02]  /*07b0*/  IMAD.MOV.U32 R10, RZ, RZ, R0 ;  /* 0x000000ffff0a7224 */ /* 0x000fe400078e0000 */
[----:B------:R-:W-:-:S05]  /*07c0*/  IMAD.IADD R2, R2, 0x1, R3 ;  /* 0x0000000102027824 */ /* 0x000fca00078e0203 */
[C---:B------:R-:W-:Y:S02]  /*07d0*/  ISETP.GE.U32.AND P0, PT, R2.reuse, 0x6, PT ;  /* 0x000000060200780c */ /* 0x040fe40003f06070 */
[----:B------:R-:W-:Y:S01]  /*07e0*/  LEA.HI R8, R2, 0x1, RZ, 0x1f ;  /* 0x0000000102087811 */ /* 0x000fe200078ff8ff */
[----:B------:R-:W-:-:S03]  /*07f0*/  IMAD.MOV.U32 R2, RZ, RZ, RZ ;  /* 0x000000ffff027224 */ /* 0x000fc600078e00ff */
[----:B------:R-:W-:-:S04]  /*0800*/  LOP3.LUT R5, R8, 0x3, RZ, 0xc0, !PT ;  /* 0x0000000308057812 */ /* 0x000fc800078ec0ff */
[----:B------:R-:W-:-:S03]  /*0810*/  ISETP.NE.AND P1, PT, R5, RZ, PT ;  /* 0x000000ff0500720c */ /* 0x000fc60003f25270 */
[----:B------:R-:W-:Y:S10]  /*0820*/  @!P0 BRA `(.L_x_36) ;  /* 0x0000000000e88947 */ /* 0x000ff40003800000 */
        /* <DEDUP_REMOVED lines=14> */
.L_x_37:
        /* <DEDUP_REMOVED lines=44> */
.L_x_36:
[----:B------:R-:W-:Y:S05]  /*0bd0*/  BSYNC.RECONVERGENT B1 ;  /* 0x0000000000017941 */ /* 0x000fea0003800200 */
.L_x_35:
        /* <DEDUP_REMOVED lines=8> */
.L_x_38:
        /* <DEDUP_REMOVED lines=19> */
.L_x_34:
[----:B------:R-:W-:Y:S05]  /*0d90*/  BSYNC.RECONVERGENT B0 ;  /* 0x0000000000007941 */ /* 0x000fea0003800200 */
.L_x_33:
        /* <DEDUP_REMOVED lines=22> */
.L_x_42:
        /* <DEDUP_REMOVED lines=13> */
[----:B------:R-:W-:-:S05]  /*0fd0*/  @!P0 IMAD.MOV.U32 R4, RZ, RZ, R13 ;  /* 0x000000ffff048224 */ /* 0x000fca00078e000d */
        /* <DEDUP_REMOVED lines=27> */
.L_x_41:
        /* <DEDUP_REMOVED lines=8> */
.L_x_43:
        /* <DEDUP_REMOVED lines=19> */
.L_x_40:
[----:B------:R-:W-:Y:S05]  /*1340*/  BSYNC.RECONVERGENT B0 ;  /* 0x0000000000007941 */ /* 0x000fea0003800200 */
.L_x_39:
        /* <DEDUP_REMOVED lines=10> */
.L_x_44:
        /* <DEDUP_REMOVED lines=9> */
.L_x_571:


//--------------------- .text._Z16reduceSinglePassILj4ELb0EEvPKfPfjPiS3_i --------------------------
	.section	.text._Z16reduceSinglePassILj4ELb0EEvPKfPfjPiS3_i,"ax",@progbits
	.align	128
        .global         _Z16reduceSinglePassILj4ELb0EEvPKfPfjPiS3_i
        .type           _Z16reduceSinglePassILj4ELb0EEvPKfPfjPiS3_i,@function
        .size           _Z16reduceSinglePassILj4ELb0EEvPKfPfjPiS3_i,(.L_x_572 - _Z16reduceSinglePassILj4ELb0EEvPKfPfjPiS3_i)
        .other          _Z16reduceSinglePassILj4ELb0EEvPKfPfjPiS3_i,@"STO_CUDA_ENTRY STV_DEFAULT"
_Z16reduceSinglePassILj4ELb0EEvPKfPfjPiS3_i:
.text._Z16reduceSinglePassILj4ELb0EEvPKfPfjPiS3_i:
        /* <DEDUP_REMOVED lines=17> */
.L_x_51:
        /* <DEDUP_REMOVED lines=12> */
.L_x_48:
[----:B------:R-:W-:Y:S05]  /*01d0*/  BSYNC.RECONVERGENT B1 ;  /* 0x0000000000017941 */ /* 0x000fea0003800200 */
.L_x_47:
        /* <DEDUP_REMOVED lines=11> */
.L_x_50:
[----:B------:R-:W-:Y:S05]  /*0290*/  BSYNC.RECONVERGENT B1 ;  /* 0x0000000000017941 */ /* 0x000fea0003800200 */
.L_x_49:
[----:B------:R-:W-:-:S05]  /*02a0*/  IMAD R12, R3, 0x8, R12 ;  /* 0x00000008030c7824 */ /* 0x000fca00078e020c */
[----:B------:R-:W-:-:S13]  /*02b0*/  ISETP.GE.U32.AND P0, PT, R12, R19, PT ;  /* 0x000000130c00720c */ /* 0x000fda0003f06070 */
[----:B------:R-:W-:Y:S05]  /*02c0*/  @!P0 BRA `(.L_x_51) ;  /* 0xfffffffc00908947 */ /* 0x000fea000383ffff */
.L_x_46:
[----:B------:R-:W-:Y:S05]  /*02d0*/  BSYNC.RECONVERGENT B0 ;  /* 0x0000000000007941 */ /* 0x000fea0003800200 */
.L_x_45:
        /* <DEDUP_REMOVED lines=34> */
.L_x_54:
[----:B------:R-:W-:Y:S05]  /*0500*/  BSYNC.RECONVERGENT B0 ;  /* 0x0000000000007941 */ /* 0x000fea0003800200 */
.L_x_53:
[----:B------:R-:W-:Y:S06]  /*0510*/  BAR.SYNC.DEFER_BLOCKING 0x0 ;  /* 0x0000000000007b1d */ /* 0x000fec0000010000 */
[----:B------:R-:W-:Y:S01]  /*0520*/  BSSY.RECONVERGENT B0, `(.L_x_55) ;  /* 0x0000010000007945 */ /* 0x000fe20003800200 */
[----:B0-----:R-:W-:Y:S04]  /*0530*/  LDS R2, [R7] ;  /* 0x0000000007027984 */ /* 0x001fe80000000800 */
[----:B------:R-:W0:Y:S02]  /*0540*/  LDS R11, [R7+0x4] ;  /* 0x00000400070b7984 */ /* 0x000e240000000800 */
        /* <DEDUP_REMOVED lines=13> */
.L_x_56:
[----:B------:R-:W-:Y:S05]  /*0620*/  BSYNC.RECONVERGENT B0 ;  /* 0x0000000000007941 */ /* 0x000fea0003800200 */
.L_x_55:
[----:B------:R-:W-:Y:S06]  /*0630*/  BAR.SYNC.DEFER_BLOCKING 0x0 ;  /* 0x0000000000007b1d */ /* 0x000fec0000010000 */
.L_x_52:
        /* <DEDUP_REMOVED lines=27> */
.L_x_58:
[----:B------:R-:W-:Y:S05]  /*07f0*/  BSYNC.RECONVERGENT B0 ;  /* 0x0000000000007941 */ /* 0x000fea0003800200 */
.L_x_57:
        /* <DEDUP_REMOVED lines=34> */
.L_x_63:
        /* <DEDUP_REMOVED lines=44> */
.L_x_62:
[----:B------:R-:W-:Y:S05]  /*0ce0*/  BSYNC.RECONVERGENT B1 ;  /* 0x0000000000017941 */ /* 0x000fea0003800200 */
.L_x_61:
        /* <DEDUP_REMOVED lines=8> */
.L_x_64:
        /* <DEDUP_REMOVED lines=19> */
.L_x_60:
[----:B------:R-:W-:Y:S05]  /*0ea0*/  BSYNC.RECONVERGENT B0 ;  /* 0x0000000000007941 */ /* 0x000fea0003800200 */
.L_x_59:
        /* <DEDUP_REMOVED lines=22> */
.L_x_68:
        /* <DEDUP_REMOVED lines=41> */
.L_x_67:
        /* <DEDUP_REMOVED lines=8> */
.L_x_69:
        /* <DEDUP_REMOVED lines=19> */
.L_x_66:
[----:B------:R-:W-:Y:S05]  /*1450*/  BSYNC.RECONVERGENT B0 ;  /* 0x0000000000007941 */ /* 0x000fea0003800200 */
.L_x_65:
        /* <DEDUP_REMOVED lines=10> */
.L_x_70:
        /* <DEDUP_REMOVED lines=16> */
.L_x_572:


//--------------------- .text._Z16reduceSinglePassILj8ELb0EEvPKfPfjPiS3_i --------------------------
	.section	.text._Z16reduceSinglePassILj8ELb0EEvPKfPfjPiS3_i,"ax",@progbits
	.align	128
        .global         _Z16reduceSinglePassILj8ELb0EEvPKfPfjPiS3_i
        .type           _Z16reduceSinglePassILj8ELb0EEvPKfPfjPiS3_i,@function
        .size           _Z16reduceSinglePassILj8ELb0EEvPKfPfjPiS3_i,(.L_x_573 - _Z16reduceSinglePassILj8ELb0EEvPKfPfjPiS3_i)
        .other          _Z16reduceSinglePassILj8ELb0EEvPKfPfjPiS3_i,@"STO_CUDA_ENTRY STV_DEFAULT"
_Z16reduceSinglePassILj8ELb0EEvPKfPfjPiS3_i:
.text._Z16reduceSinglePassILj8ELb0EEvPKfPfjPiS3_i:
        /* <DEDUP_REMOVED lines=17> */
.L_x_77:
        /* <DEDUP_REMOVED lines=12> */
.L_x_74:
[----:B------:R-:W-:Y:S05]  /*01d0*/  BSYNC.RECONVERGENT B1 ;  /* 0x0000000000017941 */ /* 0x000fea0003800200 */
.L_x_73:
        /* <DEDUP_REMOVED lines=11> */
.L_x_76:
[----:B------:R-:W-:Y:S05]  /*0290*/  BSYNC.RECONVERGENT B1 ;  /* 0x0000000000017941 */ /* 0x000fea0003800200 */
.L_x_75:
[----:B------:R-:W-:-:S05]  /*02a0*/  IMAD R2, R3, 0x10, R2 ;  /* 0x0000001003027824 */ /* 0x000fca00078e0202 */
[----:B------:R-:W-:-:S13]  /*02b0*/  ISETP.GE.U32.AND P0, PT, R2, R19, PT ;  /* 0x000000130200720c */ /* 0x000fda0003f06070 */
[----:B------:R-:W-:Y:S05]  /*02c0*/  @!P0 BRA `(.L_x_77) ;  /* 0xfffffffc00908947 */ /* 0x000fea000383ffff */
.L_x_72:
[----:B------:R-:W-:Y:S05]  /*02d0*/  BSYNC.RECONVERGENT B0 ;  /* 0x0000000000007941 */ /* 0x000fea0003800200 */
.L_x_71:
        /* <DEDUP_REMOVED lines=8> */
[----:B------:R-:W-:-:S03]  /*0360*/  LEA R2, R0, UR4, 0x2 ;  /* 0x0000000400027c11 */ /* 0x000fc6000f8e10ff */
        /* <DEDUP_REMOVED lines=8> */
[----:B------:R-:W-:Y:S06]  /*03f0*/  BAR.SYNC.DEFER_BLOCKING 0x0 ;  /* 0x0000000000007b1d */ /* 0x000fec0000010000 */
[----:B---3--:R-:W-:Y:S04]  /*0400*/  LDS R4, [R7] ;  /* 0x0000000007047984 */ /* 0x008fe80000000800 */
[----:B-1----:R-:W1:Y:S02]  /*0410*/  LDS R9, [R7+0x10] ;  /* 0x0000100007097984 */ /* 0x002e640000000800 */
[----:B-1----:R-:W-:-:S13]  /*0420*/  FSETP.GT.AND P0, PT, R4, R9, PT ;  /* 0x000000090400720b */ /* 0x002fda0003f04000 */
[----:B------:R-:W1:Y:S04]  /*0430*/  @P0 LDS R4, [R7+0x10] ;  /* 0x0000100007040984 */ /* 0x000e680000000800 */
[----:B-1----:R-:W-:Y:S04]  /*0440*/  @P0 STS [R7], R4 ;  /* 0x0000000407000388 */ /* 0x002fe80000000800 */
[----:B------:R-:W1:Y:S04]  /*0450*/  @P0 LDS R9, [R2+0x10] ;  /* 0x0000100002090984 */ /* 0x000e680000000800 */
[----:B-1----:R-:W-:Y:S04]  /*0460*/  @P0 STS [R2], R9 ;  /* 0x0000000902000388 */ /* 0x002fe80000000800 */
[----:B------:R-:W-:Y:S04]  /*0470*/  LDS R6, [R7] ;  /* 0x0000000007067984 */ /* 0x000fe80000000800 */
[----:B0-2---:R-:W0:Y:S02]  /*0480*/  LDS R11, [R7+0x10] ;  /* 0x00001000070b7984 */ /* 0x005e240000000800 */
[----:B0-----:R-:W-:-:S13]  /*0490*/  FSETP.NEU.AND P0, PT, R6, R11, PT ;  /* 0x0000000b0600720b */ /* 0x001fda0003f0d000 */
[----:B------:R-:W-:Y:S05]  /*04a0*/  @P0 BRA `(.L_x_80) ;  /* 0x0000000000100947 */ /* 0x000fea0003800000 */
[----:B------:R-:W-:Y:S04]  /*04b0*/  LDS R9, [R2+0x10] ;  /* 0x0000100002097984 */ /* 0x000fe80000000800 */
[----:B------:R-:W0:Y:S02]  /*04c0*/  LDS R4, [R2] ;  /* 0x0000000002047984 */ /* 0x000e240000000800 */
[----:B0-----:R-:W-:-:S13]  /*04d0*/  ISETP.GE.AND P0, PT, R9, R4, PT ;  /* 0x000000040900720c */ /* 0x001fda0003f06270 */
[----:B------:R0:W-:Y:S02]  /*04e0*/  @!P0 STS [R2], R9 ;  /* 0x0000000902008388 */ /* 0x0001e40000000800 */
.L_x_80:
[----:B------:R-:W-:Y:S05]  /*04f0*/  BSYNC.RECONVERGENT B0 ;  /* 0x0000000000007941 */ /* 0x000fea0003800200 */
.L_x_79:
[----:B------:R-:W-:Y:S06]  /*0500*/  BAR.SYNC.DEFER_BLOCKING 0x0 ;  /* 0x0000000000007b1d */ /* 0x000fec0000010000 */
[----:B------:R-:W-:Y:S01]  /*0510*/  BSSY.RECONVERGENT B0, `(.L_x_81) ;  /* 0x0000010000007945 */ /* 0x000fe20003800200 */
[----:B------:R-:W-:Y:S04]  /*0520*/  LDS R4, [R7] ;  /* 0x0000000007047984 */ /* 0x000fe80000000800 */
[----:B0-----:R-:W0:Y:S02]  /*0530*/  LDS R9, [R7+0x8] ;  /* 0x0000080007097984 */ /* 0x001e240000000800 */
        /* <DEDUP_REMOVED lines=13> */
.L_x_82:
[----:B------:R-:W-:Y:S05]  /*0610*/  BSYNC.RECONVERGENT B0 ;  /* 0x0000000000007941 */ /* 0x000fea0003800200 */
.L_x_81:
        /* <DEDUP_REMOVED lines=17> */
.L_x_84:
[----:B------:R-:W-:Y:S05]  /*0730*/  BSYNC.RECONVERGENT B0 ;  /* 0x0000000000007941 */ /* 0x000fea0003800200 */
.L_x_83:
[----:B------:R-:W-:Y:S06]  /*0740*/  BAR.SYNC.DEFER_BLOCKING 0x0 ;  /* 0x0000000000007b1d */ /* 0x000fec0000010000 */
.L_x_78:
[----:B------:R-:W-:Y:S05]  /*0750*/  WARPSYNC.ALL ;  /* 0x0000000000007948 */ /* 0x000fea0003800000 */
[----:B------:R-:W-:Y:S01]  /*0760*/  BAR.SYNC.DEFER_BLOCKING 0x0 ;  /* 0x0000000000007b1d */ /* 0x000fe20000010000 */
[----:B------:R-:W-:Y:S02]  /*0770*/  ISETP.NE.AND P0, PT, R0, RZ, PT ;  /* 0x000000ff0000720c */ /* 0x000fe40003f05270 */
[----:B------:R-:W-:-:S11]  /*0780*/  ISETP.GE.U32.AND P1, PT, R3, 0x2, PT ;  /* 0x000000020300780c */ /* 0x000fd60003f26070 */
[----:B0--3--:R-:W0:Y:S08]  /*0790*/  @!P0 LDC.64 R6, c[0x0][0x388] ;  /* 0x0000e200ff068b82 */ /* 0x009e300000000a00 */
[----:B-1----:R-:W1:Y:S01]  /*07a0*/  @!P0 LDC.64 R8, c[0x0][0x398] ;  /* 0x0000e600ff088b82 */ /* 0x002e620000000a00 */
[----:B--2---:R-:W2:Y:S04]  /*07b0*/  @!P0 LDS R11, [UR4+0x810] ;  /* 0x00081004ff0b8984 */ /* 0x004ea80008000800 */
[----:B------:R-:W3:Y:S01]  /*07c0*/  @!P0 LDS R13, [UR4] ;  /* 0x00000004ff0d8984 */ /* 0x000ee20008000800 */
[----:B0-----:R-:W-:-:S04]  /*07d0*/  @!P0 IMAD.WIDE.U32 R6, R5, 0x4, R6 ;  /* 0x0000000405068825 */ /* 0x001fc800078e0006 */
[----:B-1----:R-:W-:Y:S01]  /*07e0*/  @!P0 IMAD.WIDE.U32 R4, R5, 0x4, R8 ;  /* 0x0000000405048825 */ /* 0x002fe200078e0008 */
        /* <DEDUP_REMOVED lines=17> */
.L_x_86:
[----:B------:R-:W-:Y:S05]  /*0900*/  BSYNC.RECONVERGENT B0 ;  /* 0x0000000000007941 */ /* 0x000fea0003800200 */
.L_x_85:
        /* <DEDUP_REMOVED lines=34> */
.L_x_91:
        /* <DEDUP_REMOVED lines=44> */
.L_x_90:
[----:B------:R-:W-:Y:S05]  /*0df0*/  BSYNC.RECONVERGENT B1 ;  /* 0x0000000000017941 */ /* 0x000fea0003800200 */
.L_x_89:
        /* <DEDUP_REMOVED lines=8> */
.L_x_92:
        /* <DEDUP_REMOVED lines=19> */
.L_x_88:
[----:B------:R-:W-:Y:S05]  /*0fb0*/  BSYNC.RECONVERGENT B0 ;  /* 0x0000000000007941 */ /* 0x000fea0003800200 */
.L_x_87:
        /* <DEDUP_REMOVED lines=22> */
.L_x_96:
        /* <DEDUP_REMOVED lines=41> */
.L_x_95:
        /* <DEDUP_REMOVED lines=8> */
.L_x_97:
        /* <DEDUP_REMOVED lines=19> */
.L_x_94:
[----:B------:R-:W-:Y:S05]  /*1560*/  BSYNC.RECONVERGENT B0 ;  /* 0x0000000000007941 */ /* 0x000fea0003800200 */
.L_x_93:
        /* <DEDUP_REMOVED lines=10> */
.L_x_98:
        /* <DEDUP_REMOVED lines=15> */
.L_x_573:


//--------------------- .text._Z16reduceSinglePassILj16ELb0EEvPKfPfjPiS3_i --------------------------
	.section	.text._Z16reduceSinglePassILj16ELb0EEvPKfPfjPiS3_i,"ax",@progbits
	.align	128
        .global         _Z16reduceSinglePassILj16ELb0EEvPKfPfjPiS3_i
        .type           _Z16reduceSinglePassILj16ELb0EEvPKfPfjPiS3_i,@function
        .size           _Z16reduceSinglePassILj16ELb0EEvPKfPfjPiS3_i,(.L_x_574 - _Z16reduceSinglePassILj16ELb0EEvPKfPfjPiS3_i)
        .other          _Z16reduceSinglePassILj16ELb0EEvPKfPfjPiS3_i,@"STO_CUDA_ENTRY STV_DEFAULT"
_Z16reduceSinglePassILj16ELb0EEvPKfPfjPiS3_i:
.text._Z16reduceSinglePassILj16ELb0EEvPKfPfjPiS3_i:
        /* <DEDUP_REMOVED lines=17> */
.L_x_105:
        /* <DEDUP_REMOVED lines=12> */
.L_x_102:
[----:B------:R-:W-:Y:S05]  /*01d0*/  BSYNC.RECONVERGENT B1 ;  /* 0x0000000000017941 */ /* 0x000fea0003800200 */
.L_x_101:
        /* <DEDUP_REMOVED lines=11> */
.L_x_104:
[----:B------:R-:W-:Y:S05]  /*0290*/  BSYNC.RECONVERGENT B1 ;  /* 0x0000000000017941 */ /* 0x000fea0003800200 */
.L_x_103:
[----:B------:R-:W-:-:S05]  /*02a0*/  IMAD R2, R3, 0x20, R2 ;  /* 0x0000002003027824 */ /* 0x000fca00078e0202 */
[----:B------:R-:W-:-:S13]  /*02b0*/  ISETP.GE.U32.AND P0, PT, R2, R19, PT ;  /* 0x000000130200720c */ /* 0x000fda0003f06070 */
[----:B------:R-:W-:Y:S05]  /*02c0*/  @!P0 BRA `(.L_x_105) ;  /* 0xfffffffc00908947 */ /* 0x000fea000383ffff */
.L_x_100:
[----:B------:R-:W-:Y:S05]  /*02d0*/  BSYNC.RECONVERGENT B0 ;  /* 0x0000000000007941 */ /* 0x000fea0003800200 */
.L_x_99:
        /* <DEDUP_REMOVED lines=16> */
[----:B------:R-:W-:Y:S06]  /*03e0*/  BAR.SYNC.DEFER_BLOCKING 0x0 ;  /* 0x0000000000007b1d */ /* 0x000fec0000010000 */
[----:B------:R-:W-:Y:S04]  /*03f0*/  LDS R6, [R4] ;  /* 0x0000000004067984 */ /* 0x000fe80000000800 */
[----:B------:R-:W4:Y:S02]  /*0400*/  LDS R7, [R4+0x20] ;  /* 0x0000200004077984 */ /* 0x000f240000000800 */
[----:B----4-:R-:W-:-:S13]  /*0410*/  FSETP.GT.AND P0, PT, R6, R7, PT ;  /* 0x000000070600720b */ /* 0x010fda0003f04000 */
[----:B------:R-:W4:Y:S04]  /*0420*/  @P0 LDS R7, [R4+0x20] ;  /* 0x0000200004070984 */ /* 0x000f280000000800 */
[----:B----4-:R-:W-:Y:S04]  /*0430*/  @P0 STS [R4], R7 ;  /* 0x0000000704000388 */ /* 0x010fe80000000800 */
[----:B-1----:R-:W1:Y:S04]  /*0440*/  @P0 LDS R9, [R2+0x20] ;  /* 0x0000200002090984 */ /* 0x002e680000000800 */
        /* <DEDUP_REMOVED lines=9> */
.L_x_108:
[----:B------:R-:W-:Y:S05]  /*04e0*/  BSYNC.RECONVERGENT B0 ;  /* 0x0000000000007941 */ /* 0x000fea0003800200 */
.L_x_107:
        /* <DEDUP_REMOVED lines=17> */
.L_x_110:
[----:B------:R-:W-:Y:S05]  /*0600*/  BSYNC.RECONVERGENT B0 ;  /* 0x0000000000007941 */ /* 0x000fea0003800200 */
.L_x_109:
        /* <DEDUP_REMOVED lines=17> */
.L_x_112:
[----:B------:R-:W-:Y:S05]  /*0720*/  BSYNC.RECONVERGENT B0 ;  /* 0x0000000000007941 */ /* 0x000fea0003800200 */
.L_x_111:
        /* <DEDUP_REMOVED lines=14> */
[----:B---3--:R-:W0:Y:S02]  /*0810*/  LDS R4, [R2] ;  /* 0x0000000002047984 */ /* 0x008e240000000800 */
[----:B0-----:R-:W-:-:S13]  /*0820*/  ISETP.GE.AND P0, PT, R7, R4, PT ;  /* 0x000000040700720c */ /* 0x001fda0003f06270 */
[----:B------:R0:W-:Y:S02]  /*0830*/  @!P0 STS [R2], R7 ;  /* 0x0000000702008388 */ /* 0x0001e40000000800 */
.L_x_114:
[----:B------:R-:W-:Y:S05]  /*0840*/  BSYNC.RECONVERGENT B0 ;  /* 0x0000000000007941 */ /* 0x000fea0003800200 */
.L_x_113:
[----:B------:R-:W-:Y:S06]  /*0850*/  BAR.SYNC.DEFER_BLOCKING 0x0 ;  /* 0x0000000000007b1d */ /* 0x000fec0000010000 */
.L_x_106:
[----:B------:R-:W-:Y:S05]  /*0860*/  WARPSYNC.ALL ;  /* 0x0000000000007948 */ /* 0x000fea0003800000 */
[----:B------:R-:W-:Y:S01]  /*0870*/  BAR.SYNC.DEFER_BLOCKING 0x0 ;  /* 0x0000000000007b1d */ /* 0x000fe20000010000 */
[----:B------:R-:W-:Y:S02]  /*0880*/  ISETP.NE.AND P0, PT, R0, RZ, PT ;  /* 0x000000ff0000720c */ /* 0x000fe40003f05270 */
[----:B------:R-:W-:-:S11]  /*0890*/  ISETP.GE.U32.AND P1, PT, R3, 0x2, PT ;  /* 0x000000020300780c */ /* 0x000fd60003f26070 */
[----:B0-----:R-:W0:Y:S08]  /*08a0*/  @!P0 LDC.64 R6, c[0x0][0x388] ;  /* 0x0000e200ff068b82 */ /* 0x001e300000000a00 */
[----:B-1----:R-:W1:Y:S01]  /*08b0*/  @!P0 LDC.64 R8, c[0x0][0x398] ;  /* 0x0000e600ff088b82 */ /* 0x002e620000000a00 */
[----:B--2---:R-:W2:Y:S04]  /*08c0*/  @!P0 LDS R11, [UR4+0x810] ;  /* 0x00081004ff0b8984 */ /* 0x004ea80008000800 */
[----:B---3--:R-:W3:Y:S01]  /*08d0*/  @!P0 LDS R13, [UR4] ;  /* 0x00000004ff0d8984 */ /* 0x008ee20008000800 */
        /* <DEDUP_REMOVED lines=19> */
.L_x_116:
[----:B------:R-:W-:Y:S05]  /*0a10*/  BSYNC.RECONVERGENT B0 ;  /* 0x0000000000007941 */ /* 0x000fea0003800200 */
.L_x_115:
        /* <DEDUP_REMOVED lines=34> */
.L_x_121:
        /* <DEDUP_REMOVED lines=44> */
.L_x_120:
[----:B------:R-:W-:Y:S05]  /*0f00*/  BSYNC.RECONVERGENT B1 ;  /* 0x0000000000017941 */ /* 0x000fea0003800200 */
.L_x_119:
        /* <DEDUP_REMOVED lines=8> */
.L_x_122:
        /* <DEDUP_REMOVED lines=19> */
.L_x_118:
[----:B------:R-:W-:Y:S05]  /*10c0*/  BSYNC.RECONVERGENT B0 ;  /* 0x0000000000007941 */ /* 0x000fea0003800200 */
.L_x_117:
        /* <DEDUP_REMOVED lines=22> */
.L_x_126:
        /* <DEDUP_REMOVED lines=41> */
.L_x_125:
        /* <DEDUP_REMOVED lines=8> */
.L_x_127:
        /* <DEDUP_REMOVED lines=19> */
.L_x_124:
[----:B------:R-:W-:Y:S05]  /*1670*/  BSYNC.RECONVERGENT B0 ;  /* 0x0000000000007941 */ /* 0x000fea0003800200 */
.L_x_123:
        /* <DEDUP_REMOVED lines=10> */
.L_x_128:
        /* <DEDUP_REMOVED lines=14> */
.L_x_574:


//--------------------- .text._Z16reduceSinglePassILj32ELb0EEvPKfPfjPiS3_i --------------------------
	.section	.text._Z16reduceSinglePassILj32ELb0EEvPKfPfjPiS3_i,"ax",@progbits
	.align	128
        .global         _Z16reduceSinglePassILj32ELb0EEvPKfPfjPiS3_i
        .type           _Z16reduceSinglePassILj32ELb0EEvPKfPfjPiS3_i,@function
        .size           _Z16reduceSinglePassILj32ELb0EEvPKfPfjPiS3_i,(.L_x_575 - _Z16reduceSinglePassILj32ELb0EEvPKfPfjPiS3_i)
        .other          _Z16reduceSinglePassILj32ELb0EEvPKfPfjPiS3_i,@"STO_CUDA_ENTRY STV_DEFAULT"
_Z16reduceSinglePassILj32ELb0EEvPKfPfjPiS3_i:
.text._Z16reduceSinglePassILj32ELb0EEvPKfPfjPiS3_i:
        /* <DEDUP_REMOVED lines=17> */
.L_x_135:
        /* <DEDUP_REMOVED lines=12> */
.L_x_132:
[----:B------:R-:W-:Y:S05]  /*01d0*/  BSYNC.RECONVERGENT B1 ;  /* 0x0000000000017941 */ /* 0x000fea0003800200 */
.L_x_131:
        /* <DEDUP_REMOVED lines=11> */
.L_x_134:
[----:B------:R-:W-:Y:S05]  /*0290*/  BSYNC.RECONVERGENT B1 ;  /* 0x0000000000017941 */ /* 0x000fea0003800200 */
.L_x_133:
[----:B------:R-:W-:-:S05]  /*02a0*/  IMAD R2, R3, 0x40, R2 ;  /* 0x0000004003027824 */ /* 0x000fca00078e0202 */
[----:B------:R-:W-:-:S13]  /*02b0*/  ISETP.GE.U32.AND P0, PT, R2, R19, PT ;  /* 0x000000130200720c */ /* 0x000fda0003f06070 */
[----:B------:R-:W-:Y:S05]  /*02c0*/  @!P0 BRA `(.L_x_135) ;  /* 0xfffffffc00908947 */ /* 0x000fea000383ffff */
.L_x_130:
[----:B------:R-:W-:Y:S05]  /*02d0*/  BSYNC.RECONVERGENT B0 ;  /* 0x0000000000007941 */ /* 0x000fea0003800200 */
.L_x_129:
        /* <DEDUP_REMOVED lines=15> */
[----:B------:R-:W-:Y:S01]  /*03d0*/  BSSY.RECONVERGENT B0, `(.L_x_137) ;  /* 0x0000010000007945 */ /* 0x000fe20003800200 */
        /* <DEDUP_REMOVED lines=15> */
.L_x_138:
[----:B------:R-:W-:Y:S05]  /*04d0*/  BSYNC.RECONVERGENT B0 ;  /* 0x0000000000007941 */ /* 0x000fea0003800200 */
.L_x_137:
        /* <DEDUP_REMOVED lines=17> */
.L_x_140:
[----:B------:R-:W-:Y:S05]  /*05f0*/  BSYNC.RECONVERGENT B0 ;  /* 0x0000000000007941 */ /* 0x000fea0003800200 */
.L_x_139:
        /* <DEDUP_REMOVED lines=17> */
.L_x_142:
[----:B------:R-:W-:Y:S05]  /*0710*/  BSYNC.RECONVERGENT B0 ;  /* 0x0000000000007941 */ /* 0x000fea0003800200 */
.L_x_141:
        /* <DEDUP_REMOVED lines=17> */
.L_x_144:
[----:B------:R-:W-:Y:S05]  /*0830*/  BSYNC.RECONVERGENT B0 ;  /* 0x0000000000007941 */ /* 0x000fea0003800200 */
.L_x_143:
        /* <DEDUP_REMOVED lines=17> */
.L_x_146:
[----:B------:R-:W-:Y:S05]  /*0950*/  BSYNC.RECONVERGENT B0 ;  /* 0x0000000000007941 */ /* 0x000fea0003800200 */
.L_x_145:
[----:B------:R-:W-:Y:S06]  /*0960*/  BAR.SYNC.DEFER_BLOCKING 0x0 ;  /* 0x0000000000007b1d */ /* 0x000fec0000010000 */
.L_x_136:
        /* <DEDUP_REMOVED lines=27> */
.L_x_148:
[----:B------:R-:W-:Y:S05]  /*0b20*/  BSYNC.RECONVERGENT B0 ;  /* 0x0000000000007941 */ /* 0x000fea0003800200 */
.L_x_147:
        /* <DEDUP_REMOVED lines=34> */
.L_x_153:
        /* <DEDUP_REMOVED lines=44> */
.L_x_152:
[----:B------:R-:W-:Y:S05]  /*1010*/  BSYNC.RECONVERGENT B1 ;  /* 0x0000000000017941 */ /* 0x000fea0003800200 */
.L_x_151:
        /* <DEDUP_REMOVED lines=8> */
.L_x_154:
        /* <DEDUP_REMOVED lines=19> */
.L_x_150:
[----:B------:R-:W-:Y:S05]  /*11d0*/  BSYNC.RECONVERGENT B0 ;  /* 0x0000000000007941 */ /* 0x000fea0003800200 */
.L_x_149:
        /* <DEDUP_REMOVED lines=22> */
.L_x_158:
        /* <DEDUP_REMOVED lines=41> */
.L_x_157:
        /* <DEDUP_REMOVED lines=8> */
.L_x_159:
        /* <DEDUP_REMOVED lines=19> */
.L_x_156:
[----:B------:R-:W-:Y:S05]  /*1780*/  BSYNC.RECONVERGENT B0 ;  /* 0x0000000000007941 */ /* 0x000fea0003800200 */
.L_x_155:
        /* <DEDUP_REMOVED lines=10> */
.L_x_160:
        /* <DEDUP_REMOVED lines=13> */
.L_x_575:


//--------------------- .text._Z16reduceSinglePassILj64ELb0EEvPKfPfjPiS3_i --------------------------
	.section	.text._Z16reduceSinglePassILj64ELb0EEvPKfPfjPiS3_i,"ax",@progbits
	.align	128
        .global         _Z16reduceSinglePassILj64ELb0EEvPKfPfjPiS3_i
        .type           _Z16reduceSinglePassILj64ELb0EEvPKfPfjPiS3_i,@function
        .size           _Z16reduceSinglePassILj64ELb0EEvPKfPfjPiS3_i,(.L_x_576 - _Z16reduceSinglePassILj64ELb0EEvPKfPfjPiS3_i)
        .other          _Z16reduceSinglePassILj64ELb0EEvPKfPfjPiS3_i,@"STO_CUDA_ENTRY STV_DEFAULT"
_Z16reduceSinglePassILj64ELb0EEvPKfPfjPiS3_i:
.text._Z16reduceSinglePassILj64ELb0EEvPKfPfjPiS3_i:
        /* <DEDUP_REMOVED lines=17> */
.L_x_167:
        /* <DEDUP_REMOVED lines=12> */
.L_x_164:
[----:B------:R-:W-:Y:S05]  /*01d0*/  BSYNC.RECONVERGENT B1 ;  /* 0x0000000000017941 */ /* 0x000fea0003800200 */
.L_x_163:
        /* <DEDUP_REMOVED lines=11> */
.L_x_166:
[----:B------:R-:W-:Y:S05]  /*0290*/  BSYNC.RECONVERGENT B1 ;  /* 0x0000000000017941 */ /* 0x000fea0003800200 */
.L_x_165:
[----:B------:R-:W-:-:S05]  /*02a0*/  IMAD R2, R3, 0x80, R2 ;  /* 0x0000008003027824 */ /* 0x000fca00078e0202 */
[----:B------:R-:W-:-:S13]  /*02b0*/  ISETP.GE.U32.AND P0, PT, R2, R19, PT ;  /* 0x000000130200720c */ /* 0x000fda0003f06070 */
[----:B------:R-:W-:Y:S05]  /*02c0*/  @!P0 BRA `(.L_x_167) ;  /* 0xfffffffc00908947 */ /* 0x000fea000383ffff */
.L_x_162:
[----:B------:R-:W-:Y:S05]  /*02d0*/  BSYNC.RECONVERGENT B0 ;  /* 0x0000000000007941 */ /* 0x000fea0003800200 */
.L_x_161:
        /* <DEDUP_REMOVED lines=28> */
.L_x_169:
[----:B------:R-:W-:Y:S05]  /*04a0*/  WARPSYNC.ALL ;  /* 0x0000000000007948 */ /* 0x000fea0003800000 */
        /* <DEDUP_REMOVED lines=17> */
.L_x_171:
[----:B------:R-:W-:Y:S05]  /*05c0*/  BSYNC.RECONVERGENT B0 ;  /* 0x0000000000007941 */ /* 0x000fea0003800200 */
.L_x_170:
        /* <DEDUP_REMOVED lines=17> */
.L_x_173:
[----:B------:R-:W-:Y:S05]  /*06e0*/  BSYNC.RECONVERGENT B0 ;  /* 0x0000000000007941 */ /* 0x000fea0003800200 */
.L_x_172:
        /* <DEDUP_REMOVED lines=17> */
.L_x_175:
[----:B------:R-:W-:Y:S05]  /*0800*/  BSYNC.RECONVERGENT B0 ;  /* 0x0000000000007941 */ /* 0x000fea0003800200 */
.L_x_174:
        /* <DEDUP_REMOVED lines=17> */
.L_x_177:
[----:B------:R-:W-:Y:S05]  /*0920*/  BSYNC.RECONVERGENT B0 ;  /* 0x0000000000007941 */ /* 0x000fea0003800200 */
.L_x_176:
        /* <DEDUP_REMOVED lines=17> */
.L_x_179:
[----:B------:R-:W-:Y:S05]  /*0a40*/  BSYNC.RECONVERGENT B0 ;  /* 0x0000000000007941 */ /* 0x000fea0003800200 */
.L_x_178:
[----:B------:R-:W-:Y:S06]  /*0a50*/  BAR.SYNC.DEFER_BLOCKING 0x0 ;  /* 0x0000000000007b1d */ /* 0x000fec0000010000 */
.L_x_168:
        /* <DEDUP_REMOVED lines=27> */
.L_x_181:
[----:B------:R-:W-:Y:S05]  /*0c10*/  BSYNC.RECONVERGENT B0 ;  /* 0x0000000000007941 */ /* 0x000fea0003800200 */
.L_x_180:
        /* <DEDUP_REMOVED lines=34> */
.L_x_186:
        /* <DEDUP_REMOVED lines=44> */
.L_x_185:
[----:B------:R-:W-:Y:S05]  /*1100*/  BSYNC.RECONVERGENT B1 ;  /* 0x0000000000017941 */ /* 0x000fea0003800200 */
.L_x_184:
        /* <DEDUP_REMOVED lines=8> */
.L_x_187:
        /* <DEDUP_REMOVED lines=19> */
.L_x_183:
[----:B------:R-:W-:Y:S05]  /*12c0*/  BSYNC.RECONVERGENT B0 ;  /* 0x0000000000007941 */ /* 0x000fea0003800200 */
.L_x_182:
        /* <DEDUP_REMOVED lines=22> */
.L_x_191:
        /* <DEDUP_REMOVED lines=41> */
.L_x_190:
        /* <DEDUP_REMOVED lines=8> */
.L_x_192:
        /* <DEDUP_REMOVED lines=19> */
.L_x_189:
[----:B------:R-:W-:Y:S05]  /*1870*/  BSYNC.RECONVERGENT B0 ;  /* 0x0000000000007941 */ /* 0x000fea0003800200 */
.L_x_188:
        /* <DEDUP_REMOVED lines=10> */
.L_x_193:
        /* <DEDUP_REMOVED lines=14> */
.L_x_576:


//--------------------- .text._Z16reduceSinglePassILj128ELb0EEvPKfPfjPiS3_i --------------------------
	.section	.text._Z16reduceSinglePassILj128ELb0EEvPKfPfjPiS3_i,"ax",@progbits
	.align	128
        .global         _Z16reduceSinglePassILj128ELb0EEvPKfPfjPiS3_i
        .type           _Z16reduceSinglePassILj128ELb0EEvPKfPfjPiS3_i,@function
        .size           _Z16reduceSinglePassILj128ELb0EEvPKfPfjPiS3_i,(.L_x_577 - _Z16reduceSinglePassILj128ELb0EEvPKfPfjPiS3_i)
        .other          _Z16reduceSinglePassILj128ELb0EEvPKfPfjPiS3_i,@"STO_CUDA_ENTRY STV_DEFAULT"
_Z16reduceSinglePassILj128ELb0EEvPKfPfjPiS3_i:
.text._Z16reduceSinglePassILj128ELb0EEvPKfPfjPiS3_i:
        /* <DEDUP_REMOVED lines=17> */
.L_x_200:
        /* <DEDUP_REMOVED lines=12> */
.L_x_197:
[----:B------:R-:W-:Y:S05]  /*01d0*/  BSYNC.RECONVERGENT B1 ;  /* 0x0000000000017941 */ /* 0x000fea0003800200 */
.L_x_196:
        /* <DEDUP_REMOVED lines=11> */
.L_x_199:
[----:B------:R-:W-:Y:S05]  /*0290*/  BSYNC.RECONVERGENT B1 ;  /* 0x0000000000017941 */ /* 0x000fea0003800200 */
.L_x_198:
[----:B------:R-:W-:-:S05]  /*02a0*/  IMAD R2, R3, 0x100, R2 ;  /* 0x0000010003027824 */ /* 0x000fca00078e0202 */
[----:B------:R-:W-:-:S13]  /*02b0*/  ISETP.GE.U32.AND P0, PT, R2, R19, PT ;  /* 0x000000130200720c */ /* 0x000fda0003f06070 */
[----:B------:R-:W-:Y:S05]  /*02c0*/  @!P0 BRA `(.L_x_200) ;  /* 0xfffffffc00908947 */ /* 0x000fea000383ffff */
.L_x_195:
[----:B------:R-:W-:Y:S05]  /*02d0*/  BSYNC.RECONVERGENT B0 ;  /* 0x0000000000007941 */ /* 0x000fea0003800200 */
.L_x_194:
[----:B------:R-:W3:Y:S08]  /*02e0*/  S2UR UR6, SR_CgaCtaId ;  /* 0x00000000000679c3 */ /* 0x000ef00000008800 */
[----:B------:R-:W-:Y:S01]  /*02f0*/  BAR.SYNC.DEFER_BLOCKING 0x0 ;  /* 0x0000000000007b1d */ /* 0x000fe20000010000 */
[----:B------:R-:W-:-:S05]  /*0300*/  ISETP.GT.U32.AND P0, PT, R0, 0x3f, PT ;  /* 0x0000003f0000780c */ /* 0x000fca0003f04070 */
[----:B------:R-:W-:Y:S01]  /*0310*/  UMOV UR4, 0x400 ;  /* 0x0000040000047882 */ /* 0x000fe20000000000 */
[----:B------:R-:W-:Y:S01]  /*0320*/  BSSY.RECONVERGENT B0, `(.L_x_201) ;  /* 0x0000019000007945 */ /* 0x000fe20003800200 */
        /* <DEDUP_REMOVED lines=24> */
.L_x_202:
[----:B------:R-:W-:Y:S05]  /*04b0*/  BSYNC.RECONVERGENT B0 ;  /* 0x0000000000007941 */ /* 0x000fea0003800200 */
.L_x_201:
[----:B------:R-:W-:Y:S01]  /*04c0*/  BAR.SYNC.DEFER_BLOCKING 0x0 ;  /* 0x0000000000007b1d */ /* 0x000fe20000010000 */
[----:B------:R-:W-:-:S13]  /*04d0*/  ISETP.GT.U32.AND P0, PT, R0, 0x1f, PT ;  /* 0x0000001f0000780c */ /* 0x000fda0003f04070 */
[----:B------:R-:W-:Y:S05]  /*04e0*/  @P0 BRA `(.L_x_203) ;  /* 0x0000000400ac0947 */ /* 0x000fea0003800000 */
[----:B------:R-:W-:Y:S04]  /*04f0*/  LDS R6, [R2] ;  /* 0x0000000002067984 */ /* 0x000fe80000000800 */
[----:B----4-:R-:W4:Y:S02]  /*0500*/  LDS R7, [R2+0x80] ;  /* 0x0000800002077984 */ /* 0x010f240000000800 */
        /* <DEDUP_REMOVED lines=13> */
.L_x_204:
        /* <DEDUP_REMOVED lines=18> */
.L_x_206:
[----:B------:R-:W-:Y:S05]  /*0700*/  BSYNC.RECONVERGENT B0 ;  /* 0x0000000000007941 */ /* 0x000fea0003800200 */
.L_x_205:
        /* <DEDUP_REMOVED lines=17> */
.L_x_208:
[----:B------:R-:W-:Y:S05]  /*0820*/  BSYNC.RECONVERGENT B0 ;  /* 0x0000000000007941 */ /* 0x000fea0003800200 */
.L_x_207:
        /* <DEDUP_REMOVED lines=17> */
.L_x_210:
[----:B------:R-:W-:Y:S05]  /*0940*/  BSYNC.RECONVERGENT B0 ;  /* 0x0000000000007941 */ /* 0x000fea0003800200 */
.L_x_209:
        /* <DEDUP_REMOVED lines=17> */
.L_x_212:
[----:B------:R-:W-:Y:S05]  /*0a60*/  BSYNC.RECONVERGENT B0 ;  /* 0x0000000000007941 */ /* 0x000fea0003800200 */
.L_x_211:
        /* <DEDUP_REMOVED lines=17> */
.L_x_214:
[----:B------:R-:W-:Y:S05]  /*0b80*/  BSYNC.RECONVERGENT B0 ;  /* 0x0000000000007941 */ /* 0x000fea0003800200 */
.L_x_213:
[----:B------:R-:W-:Y:S06]  /*0b90*/  BAR.SYNC.DEFER_BLOCKING 0x0 ;  /* 0x0000000000007b1d */ /* 0x000fec0000010000 */
.L_x_203:
[----:B------:R-:W-:Y:S05]  /*0ba0*/  WARPSYNC.ALL ;  /* 0x0000000000007948 */ /* 0x000fea0003800000 */
[----:B------:R-:W-:Y:S01]  /*0bb0*/  BAR.SYNC.DEFER_BLOCKING 0x0 ;  /* 0x0000000000007b1d */ /* 0x000fe20000010000 */
[----:B------:R-:W-:Y:S02]  /*0bc0*/  ISETP.NE.AND P0, PT, R0, RZ, PT ;  /* 0x000000ff0000720c */ /* 0x000fe40003f05270 */
[----:B------:R-:W-:-:S11]  /*0bd0*/  ISETP.GE.U32.AND P1, PT, R3, 0x2, PT ;  /* 0x000000020300780c */ /* 0x000fd60003f26070 */
[----:B0---4-:R-:W0:Y:S08]  /*0be0*/  @!P0 LDC.64 R6, c[0x0][0x388] ;  /* 0x0000e200ff068b82 */ /* 0x011e300000000a00 */
        /* <DEDUP_REMOVED lines=22> */
.L_x_216:
[----:B------:R-:W-:Y:S05]  /*0d50*/  BSYNC.RECONVERGENT B0 ;  /* 0x0000000000007941 */ /* 0x000fea0003800200 */
.L_x_215:
        /* <DEDUP_REMOVED lines=34> */
.L_x_221:
        /* <DEDUP_REMOVED lines=44> */
.L_x_220:
[----:B------:R-:W-:Y:S05]  /*1240*/  BSYNC.RECONVERGENT B1 ;  /* 0x0000000000017941 */ /* 0x000fea0003800200 */
.L_x_219:
        /* <DEDUP_REMOVED lines=8> */
.L_x_222:
        /* <DEDUP_REMOVED lines=19> */
.L_x_218:
[----:B------:R-:W-:Y:S05]  /*1400*/  BSYNC.RECONVERGENT B0 ;  /* 0x0000000000007941 */ /* 0x000fea0003800200 */
.L_x_217:
        /* <DEDUP_REMOVED lines=22> */
.L_x_226:
        /* <DEDUP_REMOVED lines=41> */
.L_x_225:
        /* <DEDUP_REMOVED lines=8> */
.L_x_227:
        /* <DEDUP_REMOVED lines=19> */
.L_x_224:
[----:B------:R-:W-:Y:S05]  /*19b0*/  BSYNC.RECONVERGENT B0 ;  /* 0x0000000000007941 */ /* 0x000fea0003800200 */
.L_x_223:
        /* <DEDUP_REMOVED lines=10> */
.L_x_228:
        /* <DEDUP_REMOVED lines=10> */
.L_x_577:


//--------------------- .text._Z16reduceSinglePassILj256ELb0EEvPKfPfjPiS3_i --------------------------
	.section	.text._Z16reduceSinglePassILj256ELb0EEvPKfPfjPiS3_i,"ax",@progbits
	.align	128
        .global         _Z16reduceSinglePassILj256ELb0EEvPKfPfjPiS3_i
        .type           _Z16reduceSinglePassILj256ELb0EEvPKfPfjPiS3_i,@function
        .size           _Z16reduceSinglePassILj256ELb0EEvPKfPfjPiS3_i,(.L_x_578 - _Z16reduceSinglePassILj256ELb0EEvPKfPfjPiS3_i)
        .other          _Z16reduceSinglePassILj256ELb0EEvPKfPfjPiS3_i,@"STO_CUDA_ENTRY STV_DEFAULT"
_Z16reduceSinglePassILj256ELb0EEvPKfPfjPiS3_i:
.text._Z16reduceSinglePassILj256ELb0EEvPKfPfjPiS3_i:
        /* <DEDUP_REMOVED lines=17> */
.L_x_235:
        /* <DEDUP_REMOVED lines=12> */
.L_x_232:
[----:B------:R-:W-:Y:S05]  /*01d0*/  BSYNC.RECONVERGENT B1 ;  /* 0x0000000000017941 */ /* 0x000fea0003800200 */
.L_x_231:
        /* <DEDUP_REMOVED lines=11> */
.L_x_234:
[----:B------:R-:W-:Y:S05]  /*0290*/  BSYNC.RECONVERGENT B1 ;  /* 0x0000000000017941 */ /* 0x000fea0003800200 */
.L_x_233:
[----:B------:R-:W-:-:S05]  /*02a0*/  IMAD R2, R3, 0x200, R2 ;  /* 0x0000020003027824 */ /* 0x000fca00078e0202 */
[----:B------:R-:W-:-:S13]  /*02b0*/  ISETP.GE.U32.AND P0, PT, R2, R19, PT ;  /* 0x000000130200720c */ /* 0x000fda0003f06070 */
[----:B------:R-:W-:Y:S05]  /*02c0*/  @!P0 BRA `(.L_x_235) ;  /* 0xfffffffc00908947 */ /* 0x000fea000383ffff */
.L_x_230:
[----:B------:R-:W-:Y:S05]  /*02d0*/  BSYNC.RECONVERGENT B0 ;  /* 0x0000000000007941 */ /* 0x000fea0003800200 */
.L_x_229:
[----:B------:R-:W3:Y:S08]  /*02e0*/  S2UR UR6, SR_CgaCtaId ;  /* 0x00000000000679c3 */ /* 0x000ef00000008800 */
[----:B------:R-:W-:Y:S01]  /*02f0*/  BAR.SYNC.DEFER_BLOCKING 0x0 ;  /* 0x0000000000007b1d */ /* 0x000fe20000010000 */
[C---:B------:R-:W-:Y:S02]  /*0300*/  ISETP.GT.U32.AND P0, PT, R0.reuse, 0x7f, PT ;  /* 0x0000007f0000780c */ /* 0x040fe40003f04070 */
[----:B------:R-:W-:-:S03]  /*0310*/  ISETP.GT.U32.AND P1, PT, R0, 0x3f, PT ;  /* 0x0000003f0000780c */ /* 0x000fc60003f24070 */
        /* <DEDUP_REMOVED lines=26> */
.L_x_237:
[----:B------:R-:W-:Y:S05]  /*04c0*/  BSYNC.RECONVERGENT B0 ;  /* 0x0000000000007941 */ /* 0x000fea0003800200 */
.L_x_236:
[----:B------:R-:W-:Y:S06]  /*04d0*/  BAR.SYNC.DEFER_BLOCKING 0x0 ;  /* 0x0000000000007b1d */ /* 0x000fec0000010000 */
[----:B------:R-:W-:Y:S04]  /*04e0*/  BSSY.RECONVERGENT B0, `(.L_x_238) ;  /* 0x0000011000007945 */ /* 0x000fe80003800200 */
        /* <DEDUP_REMOVED lines=16> */
.L_x_239:
[----:B------:R-:W-:Y:S05]  /*05f0*/  BSYNC.RECONVERGENT B0 ;  /* 0x0000000000007941 */ /* 0x000fea0003800200 */
.L_x_238:
[----:B------:R-:W-:Y:S01]  /*0600*/  BAR.SYNC.DEFER_BLOCKING 0x0 ;  /* 0x0000000000007b1d */ /* 0x000fe20000010000 */
[----:B------:R-:W-:-:S13]  /*0610*/  ISETP.GT.U32.AND P0, PT, R0, 0x1f, PT ;  /* 0x0000001f0000780c */ /* 0x000fda0003f04070 */
[----:B------:R-:W-:Y:S05]  /*0620*/  @P0 BRA `(.L_x_240) ;  /* 0x0000000400ac0947 */ /* 0x000fea0003800000 */
[----:B------:R-:W-:Y:S04]  /*0630*/  LDS R6, [R2] ;  /* 0x0000000002067984 */ /* 0x000fe80000000800 */
[----:B0---4-:R-:W0:Y:S02]  /*0640*/  LDS R7, [R2+0x80] ;  /* 0x0000800002077984 */ /* 0x011e240000000800 */
[----:B0-----:R-:W-:-:S13]  /*0650*/  FSETP.GT.AND P0, PT, R6, R7, PT ;  /* 0x000000070600720b */ /* 0x001fda0003f04000 */
[----:B------:R-:W0:Y:S04]  /*0660*/  @P0 LDS R7, [R2+0x80] ;  /* 0x0000800002070984 */ /* 0x000e280000000800 */
[----:B0-----:R-:W-:Y:S04]  /*0670*/  @P0 STS [R2], R7 ;  /* 0x0000000702000388 */ /* 0x001fe80000000800 */
[----:B-1----:R-:W0:Y:S04]  /*0680*/  @P0 LDS R9, [R4+0x80] ;  /* 0x0000800004090984 */ /* 0x002e280000000800 */
[----:B0-----:R-:W-:Y:S04]  /*0690*/  @P0 STS [R4], R9 ;  /* 0x0000000904000388 */ /* 0x001fe80000000800 */
[----:B------:R-:W-:Y:S04]  /*06a0*/  LDS R6, [R2] ;  /* 0x0000000002067984 */ /* 0x000fe80000000800 */
[----:B--2---:R-:W0:Y:S02]  /*06b0*/  LDS R11, [R2+0x80] ;  /* 0x00008000020b7984 */ /* 0x004e240000000800 */
[----:B0-----:R-:W-:-:S13]  /*06c0*/  FSETP.NEU.AND P0, PT, R6, R11, PT ;  /* 0x0000000b0600720b */ /* 0x001fda0003f0d000 */
[----:B------:R-:W-:Y:S05]  /*06d0*/  @P0 BRA `(.L_x_241) ;  /* 0x0000000000100947 */ /* 0x000fea0003800000 */
[----:B------:R-:W-:Y:S04]  /*06e0*/  LDS R7, [R4+0x80] ;  /* 0x0000800004077984 */ /* 0x000fe80000000800 */
[----:B------:R-:W0:Y:S02]  /*06f0*/  LDS R6, [R4] ;  /* 0x0000000004067984 */ /* 0x000e240000000800 */
[----:B0-----:R-:W-:-:S13]  /*0700*/  ISETP.GE.AND P0, PT, R7, R6, PT ;  /* 0x000000060700720c */ /* 0x001fda0003f06270 */
[----:B------:R0:W-:Y:S02]  /*0710*/  @!P0 STS [R4], R7 ;  /* 0x0000000704008388 */ /* 0x0001e40000000800 */
.L_x_241:
        /* <DEDUP_REMOVED lines=18> */
.L_x_243:
[----:B------:R-:W-:Y:S05]  /*0840*/  BSYNC.RECONVERGENT B0 ;  /* 0x0000000000007941 */ /* 0x000fea0003800200 */
.L_x_242:
        /* <DEDUP_REMOVED lines=17> */
.L_x_245:
[----:B------:R-:W-:Y:S05]  /*0960*/  BSYNC.RECONVERGENT B0 ;  /* 0x0000000000007941 */ /* 0x000fea0003800200 */
.L_x_244:
        /* <DEDUP_REMOVED lines=17> */
.L_x_247:
[----:B------:R-:W-:Y:S05]  /*0a80*/  BSYNC.RECONVERGENT B0 ;  /* 0x0000000000007941 */ /* 0x000fea0003800200 */
.L_x_246:
        /* <DEDUP_REMOVED lines=17> */
.L_x_249:
[----:B------:R-:W-:Y:S05]  /*0ba0*/  BSYNC.RECONVERGENT B0 ;  /* 0x0000000000007941 */ /* 0x000fea0003800200 */
.L_x_248:
        /* <DEDUP_REMOVED lines=17> */
.L_x_251:
[----:B------:R-:W-:Y:S05]  /*0cc0*/  BSYNC.RECONVERGENT B0 ;  /* 0x0000000000007941 */ /* 0x000fea0003800200 */
.L_x_250:
[----:B------:R-:W-:Y:S06]  /*0cd0*/  BAR.SYNC.DEFER_BLOCKING 0x0 ;  /* 0x0000000000007b1d */ /* 0x000fec0000010000 */
.L_x_240:
        /* <DEDUP_REMOVED lines=27> */
.L_x_253:
[----:B------:R-:W-:Y:S05]  /*0e90*/  BSYNC.RECONVERGENT B0 ;  /* 0x0000000000007941 */ /* 0x000fea0003800200 */
.L_x_252:
        /* <DEDUP_REMOVED lines=34> */
.L_x_258:
        /* <DEDUP_REMOVED lines=44> */
.L_x_257:
[----:B------:R-:W-:Y:S05]  /*1380*/  BSYNC.RECONVERGENT B1 ;  /* 0x0000000000017941 */ /* 0x000fea0003800200 */
.L_x_256:
        /* <DEDUP_REMOVED lines=8> */
.L_x_259:
        /* <DEDUP_REMOVED lines=19> */
.L_x_255:
[----:B------:R-:W-:Y:S05]  /*1540*/  BSYNC.RECONVERGENT B0 ;  /* 0x0000000000007941 */ /* 0x000fea0003800200 */
.L_x_254:
        /* <DEDUP_REMOVED lines=22> */
.L_x_263:
        /* <DEDUP_REMOVED lines=41> */
.L_x_262:
        /* <DEDUP_REMOVED lines=8> */
.L_x_264:
        /* <DEDUP_REMOVED lines=19> */
.L_x_261:
[----:B------:R-:W-:Y:S05]  /*1af0*/  BSYNC.RECONVERGENT B0 ;  /* 0x0000000000007941 */ /* 0x000fea0003800200 */
.L_x_260:
        /* <DEDUP_REMOVED lines=10> */
.L_x_265:
        /* <DEDUP_REMOVED lines=14> */
.L_x_578:


//--------------------- .text._Z16reduceSinglePassILj512ELb0EEvPKfPfjPiS3_i --------------------------
	.section	.text._Z16reduceSinglePassILj512ELb0EEvPKfPfjPiS3_i,"ax",@progbits
	.align	128
        .global         _Z16reduceSinglePassILj512ELb0EEvPKfPfjPiS3_i
        .type           _Z16reduceSinglePassILj512ELb0EEvPKfPfjPiS3_i,@function
        .size           _Z16reduceSinglePassILj512ELb0EEvPKfPfjPiS3_i,(.L_x_579 - _Z16reduceSinglePassILj512ELb0EEvPKfPfjPiS3_i)
        .other          _Z16reduceSinglePassILj512ELb0EEvPKfPfjPiS3_i,@"STO_CUDA_ENTRY STV_DEFAULT"
_Z16reduceSinglePassILj512ELb0EEvPKfPfjPiS3_i:
.text._Z16reduceSinglePassILj512ELb0EEvPKfPfjPiS3_i:
[----:B------:R-:W-:Y:S01]  /*0000*/  LDC R1, c[0x0][0x37c] ;  /* 0x0000df00ff017b82 */ /* 0x000fe20000000800 */
[----:B------:R-:W0:Y:S01]  /*0010*/  S2R R2, SR_CTAID.X ;  /* 0x0000000000027919 */ /* 0x000e220000002500 */
[----:B------:R-:W1:Y:S06]  /*0020*/  LDCU UR4, c[0x0][0x390] ;  /* 0x00007200ff0477ac */ /* 0x000e6c0008000800 */
[----:B------:R-:W2:Y:S01]  /*0030*/  LDC R3, c[0x0][0x370] ;  /* 0x0000dc00ff037b82 */ /* 0x000ea20000000800 */
[----:B------:R-:W-:Y:S01]  /*0040*/  BSSY.RECONVERGENT B0, `(.L_x_266) ;  /* 0x000002a000007945 */ /* 0x000fe20003800200 */
[----:B------:R-:W3:Y:S01]  /*0050*/  S2R R0, SR_TID.X ;  /* 0x0000000000007919 */ /* 0x000ee20000002100 */
[----:B------:R-:W4:Y:S01]  /*0060*/  LDCU.64 UR8, c[0x0][0x358] ;  /* 0x00006b00ff0877ac */ /* 0x000f220008000a00 */
[----:B------:R-:W-:Y:S01]  /*0070*/  IMAD.MOV.U32 R11, RZ, RZ, 0x497423f0 ;  /* 0x497423f0ff0b7424 */ /* 0x000fe200078e00ff */
[----:B------:R-:W0:Y:S02]  /*0080*/  LDCU UR5, c[0x0][0x3a8] ;  /* 0x00007500ff0577ac */ /* 0x000e240008000800 */
[----:B0-----:R-:W-:-:S05]  /*0090*/  IMAD.SHL.U32 R5, R2, 0x400, RZ ;  /* 0x0000040002057824 */ /* 0x001fca00078e00ff */
[----:B---3--:R-:W-:-:S04]  /*00a0*/  LOP3.LUT R10, R5, R0, RZ, 0xfc, !PT ;  /* 0x00000000050a7212 */ /* 0x008fc800078efcff */
[----:B-1----:R-:W-:-:S13]  /*00b0*/  ISETP.GE.U32.AND P0, PT, R10, UR4, PT ;  /* 0x000000040a007c0c */ /* 0x002fda000bf06070 */
[----:B--2-4-:R-:W-:Y:S05]  /*00c0*/  @P0 BRA `(.L_x_267) ;  /* 0x0000000000840947 */ /* 0x014fea0003800000 */
[----:B------:R-:W0:Y:S01]  /*00d0*/  LDC R17, c[0x0][0x390] ;  /* 0x0000e400ff117b82 */ /* 0x000e220000000800 */
[----:B------:R-:W-:Y:S02]  /*00e0*/  IMAD.MOV.U32 R11, RZ, RZ, 0x497423f0 ;  /* 0x497423f0ff0b7424 */ /* 0x000fe400078e00ff */
[----:B------:R-:W-:-:S05]  /*00f0*/  IMAD.MOV.U32 R12, RZ, RZ, R10 ;  /* 0x000000ffff0c7224 */ /* 0x000fca00078e000a */
[----:B------:R-:W1:Y:S08]  /*0100*/  LDC.64 R6, c[0x0][0x3a0] ;  /* 0x0000e800ff067b82 */ /* 0x000e700000000a00 */
[----:B------:R-:W2:Y:S02]  /*0110*/  LDC.64 R4, c[0x0][0x380] ;  /* 0x0000e000ff047b82 */ /* 0x000ea40000000a00 */
.L_x_272:
        /* <DEDUP_REMOVED lines=12> */
.L_x_269:
[----:B------:R-:W-:Y:S05]  /*01e0*/  BSYNC.RECONVERGENT B1 ;  /* 0x0000000000017941 */ /* 0x000fea0003800200 */
.L_x_268:
        /* <DEDUP_REMOVED lines=11> */
.L_x_271:
[----:B------:R-:W-:Y:S05]  /*02a0*/  BSYNC.RECONVERGENT B1 ;  /* 0x0000000000017941 */ /* 0x000fea0003800200 */
.L_x_270:
[----:B------:R-:W-:-:S05]  /*02b0*/  IMAD R12, R3, 0x400, R12 ;  /* 0x00000400030c7824 */ /* 0x000fca00078e020c */
[----:B------:R-:W-:-:S13]  /*02c0*/  ISETP.GE.U32.AND P0, PT, R12, R17, PT ;  /* 0x000000110c00720c */ /* 0x000fda0003f06070 */
[----:B------:R-:W-:Y:S05]  /*02d0*/  @!P0 BRA `(.L_x_272) ;  /* 0xfffffffc00908947 */ /* 0x000fea000383ffff */
.L_x_267:
[----:B------:R-:W-:Y:S05]  /*02e0*/  BSYNC.RECONVERGENT B0 ;  /* 0x0000000000007941 */ /* 0x000fea0003800200 */
.L_x_266:
[----:B------:R-:W3:Y:S08]  /*02f0*/  S2UR UR6, SR_CgaCtaId ;  /* 0x00000000000679c3 */ /* 0x000ef00000008800 */
[----:B------:R-:W-:Y:S01]  /*0300*/  BAR.SYNC.DEFER_BLOCKING 0x0 ;  /* 0x0000000000007b1d */ /* 0x000fe20000010000 */
[C---:B------:R-:W-:Y:S02]  /*0310*/  ISETP.GT.U32.AND P2, PT, R0.reuse, 0xff, PT ;  /* 0x000000ff0000780c */ /* 0x040fe40003f44070 */
[----:B------:R-:W-:-:S02]  /*0320*/  ISETP.GT.U32.AND P0, PT, R0, 0x7f, PT ;  /* 0x0000007f0000780c */ /* 0x000fc40003f04070 */
[----:B------:R-:W-:Y:S01]  /*0330*/  ISETP.GT.U32.AND P1, PT, R0, 0x3f, PT ;  /* 0x0000003f0000780c */ /* 0x000fe20003f24070 */
        /* <DEDUP_REMOVED lines=11> */
[----:B-1----:R-:W-:Y:S04]  /*03f0*/  LDS R6, [R4] ;  /* 0x0000000004067984 */ /* 0x002fe80000000800 */
[----:B------:R-:W1:Y:S02]  /*0400*/  LDS R7, [R4+0x400] ;  /* 0x0004000004077984 */ /* 0x000e640000000800 */
[----:B-1----:R-:W-:-:S13]  /*0410*/  FSETP.GT.AND P2, PT, R6, R7, PT ;  /* 0x000000070600720b */ /* 0x002fda0003f44000 */
[----:B------:R-:W1:Y:S04]  /*0420*/  @P2 LDS R7, [R4+0x400] ;  /* 0x0004000004072984 */ /* 0x000e680000000800 */
[----:B-1----:R-:W-:Y:S04]  /*0430*/  @P2 STS [R4], R7 ;  /* 0x0000000704002388 */ /* 0x002fe80000000800 */
[----:B------:R-:W1:Y:S04]  /*0440*/  @P2 LDS R6, [R5+0x400] ;  /* 0x0004000005062984 */ /* 0x000e680000000800 */
[----:B-1----:R-:W-:Y:S04]  /*0450*/  @P2 STS [R5], R6 ;  /* 0x0000000605002388 */ /* 0x002fe80000000800 */
[----:B0-2---:R-:W-:Y:S04]  /*0460*/  LDS R8, [R4] ;  /* 0x0000000004087984 */ /* 0x005fe80000000800 */
[----:B------:R-:W0:Y:S02]  /*0470*/  LDS R9, [R4+0x400] ;  /* 0x0004000004097984 */ /* 0x000e240000000800 */
[----:B0-----:R-:W-:-:S13]  /*0480*/  FSETP.NEU.AND P2, PT, R8, R9, PT ;  /* 0x000000090800720b */ /* 0x001fda0003f4d000 */
[----:B------:R-:W-:Y:S05]  /*0490*/  @P2 BRA `(.L_x_274) ;  /* 0x0000000000102947 */ /* 0x000fea0003800000 */
[----:B------:R-:W-:Y:S04]  /*04a0*/  LDS R6, [R5+0x400] ;  /* 0x0004000005067984 */ /* 0x000fe80000000800 */
[----:B------:R-:W0:Y:S02]  /*04b0*/  LDS R7, [R5] ;  /* 0x0000000005077984 */ /* 0x000e240000000800 */
[----:B0-----:R-:W-:-:S13]  /*04c0*/  ISETP.GE.AND P2, PT, R6, R7, PT ;  /* 0x000000070600720c */ /* 0x001fda0003f46270 */
[----:B------:R4:W-:Y:S02]  /*04d0*/  @!P2 STS [R5], R6 ;  /* 0x000000060500a388 */ /* 0x0009e40000000800 */
.L_x_274:
[----:B------:R-:W-:Y:S05]  /*04e0*/  BSYNC.RECONVERGENT B0 ;  /* 0x0000000000007941 */ /* 0x000fea0003800200 */
.L_x_273:
[----:B------:R-:W-:Y:S06]  /*04f0*/  BAR.SYNC.DEFER_BLOCKING 0x0 ;  /* 0x0000000000007b1d */ /* 0x000fec0000010000 */
[----:B------:R-:W-:Y:S04]  /*0500*/  BSSY.RECONVERGENT B0, `(.L_x_275) ;  /* 0x0000011000007945 */ /* 0x000fe80003800200 */
[----:B------:R-:W-:Y:S05]  /*0510*/  @P0 BRA `(.L_x_276) ;  /* 0x00000000003c0947 */ /* 0x000fea0003800000 */
[----:B-1--4-:R-:W-:Y:S04]  /*0520*/  LDS R6, [R4] ;  /* 0x0000000004067984 */ /* 0x012fe80000000800 */
        /* <DEDUP_REMOVED lines=14> */
.L_x_276:
[----:B------:R-:W-:Y:S05]  /*0610*/  BSYNC.RECONVERGENT B0 ;  /* 0x0000000000007941 */ /* 0x000fea0003800200 */
.L_x_275:
[----:B------:R-:W-:Y:S06]  /*0620*/  BAR.SYNC.DEFER_BLOCKING 0x0 ;  /* 0x0000000000007b1d */ /* 0x000fec0000010000 */
[----:B------:R-:W-:Y:S04]  /*0630*/  BSSY.RECONVERGENT B0, `(.L_x_277) ;  /* 0x0000011000007945 */ /* 0x000fe80003800200 */
[----:B------:R-:W-:Y:S05]  /*0640*/  @P1 BRA `(.L_x_278) ;  /* 0x00000000003c1947 */ /* 0x000fea0003800000 */
[----:B01--4-:R-:W-:Y:S04]  /*0650*/  LDS R6, [R4] ;  /* 0x0000000004067984 */ /* 0x013fe80000000800 */
[----:B------:R-:W0:Y:S02]  /*0660*/  LDS R7, [R4+0x100] ;  /* 0x0001000004077984 */ /* 0x000e240000000800 */
[----:B0-----:R-:W-:-:S13]  /*0670*/  FSETP.GT.AND P0, PT, R6, R7, PT ;  /* 0x000000070600720b */ /* 0x001fda0003f04000 */
[----:B------:R-:W0:Y:S04]  /*0680*/  @P0 LDS R7, [R4+0x100] ;  /* 0x0001000004070984 */ /* 0x000e280000000800 */
[----:B0-----:R-:W-:Y:S04]  /*0690*/  @P0 STS [R4], R7 ;  /* 0x0000000704000388 */ /* 0x001fe80000000800 */
[----:B------:R-:W0:Y:S04]  /*06a0*/  @P0 LDS R6, [R5+0x100] ;  /* 0x0001000005060984 */ /* 0x000e280000000800 */
[----:B0-----:R-:W-:Y:S04]  /*06b0*/  @P0 STS [R5], R6 ;  /* 0x0000000605000388 */ /* 0x001fe80000000800 */
[----:B--2---:R-:W-:Y:S04]  /*06c0*/  LDS R8, [R4] ;  /* 0x0000000004087984 */ /* 0x004fe80000000800 */
[----:B------:R-:W0:Y:S02]  /*06d0*/  LDS R9, [R4+0x100] ;  /* 0x0001000004097984 */ /* 0x000e240000000800 */
[----:B0-----:R-:W-:-:S13]  /*06e0*/  FSETP.NEU.AND P0, PT, R8, R9, PT ;  /* 0x000000090800720b */ /* 0x001fda0003f0d000 */
[----:B------:R-:W-:Y:S05]  /*06f0*/  @P0 BRA `(.L_x_278) ;  /* 0x0000000000100947 */ /* 0x000fea0003800000 */
[----:B------:R-:W-:Y:S04]  /*0700*/  LDS R6, [R5+0x100] ;  /* 0x0001000005067984 */ /* 0x000fe80000000800 */
[----:B------:R-:W0:Y:S02]  /*0710*/  LDS R7, [R5] ;  /* 0x0000000005077984 */ /* 0x000e240000000800 */
[----:B0-----:R-:W-:-:S13]  /*0720*/  ISETP.GE.AND P0, PT, R6, R7, PT ;  /* 0x000000070600720c */ /* 0x001fda0003f06270 */
[----:B------:R0:W-:Y:S02]  /*0730*/  @!P0 STS [R5], R6 ;  /* 0x0000000605008388 */ /* 0x0001e40000000800 */
.L_x_278:
[----:B------:R-:W-:Y:S05]  /*0740*/  BSYNC.RECONVERGENT B0 ;  /* 0x0000000000007941 */ /* 0x000fea0003800200 */
.L_x_277:
[----:B------:R-:W-:Y:S01]  /*0750*/  BAR.SYNC.DEFER_BLOCKING 0x0 ;  /* 0x0000000000007b1d */ /* 0x000fe20000010000 */
[----:B------:R-:W-:-:S13]  /*0760*/  ISETP.GT.U32.AND P0, PT, R0, 0x1f, PT ;  /* 0x0000001f0000780c */ /* 0x000fda0003f04070 */
        /* <DEDUP_REMOVED lines=16> */
.L_x_280:
[----:B------:R-:W-:Y:S05]  /*0870*/  WARPSYNC.ALL ;  /* 0x0000000000007948 */ /* 0x000fea0003800000 */
        /* <DEDUP_REMOVED lines=17> */
.L_x_282:
[----:B------:R-:W-:Y:S05]  /*0990*/  BSYNC.RECONVERGENT B0 ;  /* 0x0000000000007941 */ /* 0x000fea0003800200 */
.L_x_281:
        /* <DEDUP_REMOVED lines=17> */
.L_x_284:
[----:B------:R-:W-:Y:S05]  /*0ab0*/  BSYNC.RECONVERGENT B0 ;  /* 0x0000000000007941 */ /* 0x000fea0003800200 */
.L_x_283:
        /* <DEDUP_REMOVED lines=17> */
.L_x_286:
[----:B------:R-:W-:Y:S05]  /*0bd0*/  BSYNC.RECONVERGENT B0 ;  /* 0x0000000000007941 */ /* 0x000fea0003800200 */
.L_x_285:
        /* <DEDUP_REMOVED lines=17> */
.L_x_288:
[----:B------:R-:W-:Y:S05]  /*0cf0*/  BSYNC.RECONVERGENT B0 ;  /* 0x0000000000007941 */ /* 0x000fea0003800200 */
.L_x_287:
        /* <DEDUP_REMOVED lines=13> */
[----:B---3--:R-:W-:Y:S04]  /*0dd0*/  LDS R4, [R5+0x4] ;  /* 0x0000040005047984 */ /* 0x008fe80000000800 */
[----:B------:R-:W0:Y:S02]  /*0de0*/  LDS R7, [R5] ;  /* 0x0000000005077984 */ /* 0x000e240000000800 */
[----:B0-----:R-:W-:-:S13]  /*0df0*/  ISETP.GE.AND P0, PT, R4, R7, PT ;  /* 0x000000070400720c */ /* 0x001fda0003f06270 */
[----:B------:R0:W-:Y:S02]  /*0e00*/  @!P0 STS [R5], R4 ;  /* 0x0000000405008388 */ /* 0x0001e40000000800 */
.L_x_290:
[----:B------:R-:W-:Y:S05]  /*0e10*/  BSYNC.RECONVERGENT B0 ;  /* 0x0000000000007941 */ /* 0x000fea0003800200 */
.L_x_289:
[----:B------:R-:W-:Y:S06]  /*0e20*/  BAR.SYNC.DEFER_BLOCKING 0x0 ;  /* 0x0000000000007b1d */ /* 0x000fec0000010000 */
.L_x_279:
[----:B------:R-:W-:Y:S05]  /*0e30*/  WARPSYNC.ALL ;  /* 0x0000000000007948 */ /* 0x000fea0003800000 */
[----:B------:R-:W-:Y:S01]  /*0e40*/  BAR.SYNC.DEFER_BLOCKING 0x0 ;  /* 0x0000000000007b1d */ /* 0x000fe20000010000 */
[----:B------:R-:W-:Y:S02]  /*0e50*/  ISETP.NE.AND P0, PT, R0, RZ, PT ;  /* 0x000000ff0000720c */ /* 0x000fe40003f05270 */
[----:B------:R-:W-:-:S11]  /*0e60*/  ISETP.GE.U32.AND P1, PT, R3, 0x2, PT ;  /* 0x000000020300780c */ /* 0x000fd60003f26070 */
[----:B0--34-:R-:W0:Y:S08]  /*0e70*/  @!P0 LDC.64 R4, c[0x0][0x388] ;  /* 0x0000e200ff048b82 */ /* 0x019e300000000a00 */
        /* <DEDUP_REMOVED lines=22> */
.L_x_292:
[----:B------:R-:W-:Y:S05]  /*0fe0*/  BSYNC.RECONVERGENT B0 ;  /* 0x0000000000007941 */ /* 0x000fea0003800200 */
.L_x_291:
        /* <DEDUP_REMOVED lines=21> */
[----:B------:R-:W-:Y:S01]  /*1140*/  IMAD.WIDE.U32 R6, R0, 0x4, RZ ;  /* 0x0000000400067825 */ /* 0x000fe200078e00ff */
[----:B------:R-:W-:Y:S01]  /*1150*/  LOP3.LUT R8, R8, 0xfffffc, RZ, 0xc0, !PT ;  /* 0x00fffffc08087812 */ /* 0x000fe200078ec0ff */
[----:B------:R-:W1:Y:S02]  /*1160*/  LDCU.64 UR6, c[0x0][0x398] ;  /* 0x00007300ff0677ac */ /* 0x000e640008000a00 */
[----:B------:R-:W-:Y:S01]  /*1170*/  IMAD.MOV.U32 R4, RZ, RZ, 0x47c34f80 ;  /* 0x47c34f80ff047424 */ /* 0x000fe200078e00ff */
[----:B------:R-:W-:Y:S01]  /*1180*/  LOP3.LUT R12, R6, 0x1000, RZ, 0xfc, !PT ;  /* 0x00001000060c7812 */ /* 0x000fe200078efcff */
[----:B------:R-:W-:Y:S02]  /*1190*/  IMAD.MOV.U32 R2, RZ, RZ, RZ ;  /* 0x000000ffff027224 */ /* 0x000fe400078e00ff */
[----:B------:R-:W-:Y:S02]  /*11a0*/  IMAD.MOV.U32 R10, RZ, RZ, R0 ;  /* 0x000000ffff0a7224 */ /* 0x000fe400078e0000 */
[----:B------:R-:W-:Y:S01]  /*11b0*/  IMAD.MOV R11, RZ, RZ, -R8 ;  /* 0x000000ffff0b7224 */ /* 0x000fe200078e0a08 */
[----:B0-----:R-:W-:-:S02]  /*11c0*/  IADD3 R6, P0, PT, R12, UR4, RZ ;  /* 0x000000040c067c10 */ /* 0x001fc4000ff1e0ff */
[----:B-1----:R-:W-:Y:S02]  /*11d0*/  IADD3 R12, P2, PT, R12, UR6, RZ ;  /* 0x000000060c0c7c10 */ /* 0x002fe4000ff5e0ff */
[C---:B------:R-:W-:Y:S02]  /*11e0*/  IADD3.X R15, PT, PT, R7.reuse, UR5, RZ, P0, !PT ;  /* 0x00000005070f7c10 */ /* 0x040fe400087fe4ff */
[----:B------:R-:W-:-:S09]  /*11f0*/  IADD3.X R13, PT, PT, R7, UR7, RZ, P2, !PT ;  /* 0x00000007070d7c10 */ /* 0x000fd200097fe4ff */
.L_x_297:
        /* <DEDUP_REMOVED lines=43> */
.L_x_296:
[----:B------:R-:W-:Y:S05]  /*14b0*/  BSYNC.RECONVERGENT B1 ;  /* 0x0000000000017941 */ /* 0x000fea0003800200 */
.L_x_295:
        /* <DEDUP_REMOVED lines=8> */
.L_x_298:
        /* <DEDUP_REMOVED lines=19> */
.L_x_294:
[----:B------:R-:W-:Y:S05]  /*1670*/  BSYNC.RECONVERGENT B0 ;  /* 0x0000000000007941 */ /* 0x000fea0003800200 */
.L_x_293:
        /* <DEDUP_REMOVED lines=22> */
.L_x_302:
        /* <DEDUP_REMOVED lines=41> */
.L_x_301:
        /* <DEDUP_REMOVED lines=8> */
.L_x_303:
        /* <DEDUP_REMOVED lines=19> */
.L_x_300:
[----:B------:R-:W-:Y:S05]  /*1c20*/  BSYNC.RECONVERGENT B0 ;  /* 0x0000000000007941 */ /* 0x000fea0003800200 */
.L_x_299:
        /* <DEDUP_REMOVED lines=10> */
.L_x_304:
        /* <DEDUP_REMOVED lines=11> */
.L_x_579:


//--------------------- .text._Z16reduceSinglePassILj1ELb1EEvPKfPfjPiS3_i --------------------------
	.section	.text._Z16reduceSinglePassILj1ELb1EEvPKfPfjPiS3_i,"ax",@progbits
	.align	128
        .global         _Z16reduceSinglePassILj1ELb1EEvPKfPfjPiS3_i
        .type           _Z16reduceSinglePassILj1ELb1EEvPKfPfjPiS3_i,@function
        .size           _Z16reduceSinglePassILj1ELb1EEvPKfPfjPiS3_i,(.L_x_580 - _Z16reduceSinglePassILj1ELb1EEvPKfPfjPiS3_i)
        .other          _Z16reduceSinglePassILj1ELb1EEvPKfPfjPiS3_i,@"STO_CUDA_ENTRY STV_DEFAULT"
_Z16reduceSinglePassILj1ELb1EEvPKfPfjPiS3_i:
.text._Z16reduceSinglePassILj1ELb1EEvPKfPfjPiS3_i:
        /* <DEDUP_REMOVED lines=15> */
[----:B------:R-:W1:Y:S02]  /*00f0*/  LDC.64 R6, c[0x0][0x380] ;  /* 0x0000e000ff067b82 */ /* 0x000e640000000a00 */
.L_x_307:
[----:B0-----:R-:W-:-:S04]  /*0100*/  IMAD R15, R19, UR7, R14 ;  /* 0x00000007130f7c24 */ /* 0x001fc8000f8e020e */
[----:B-1----:R-:W-:-:S06]  /*0110*/  IMAD.WIDE.U32 R8, R15, 0x4, R6 ;  /* 0x000000040f087825 */ /* 0x002fcc00078e0006 */
[----:B------:R-:W2:Y:S01]  /*0120*/  LDG.E R9, desc[UR8][R8.64] ;  /* 0x0000000808097981 */ /* 0x000ea2000c1e1900 */
[----:B------:R-:W-:-:S04]  /*0130*/  VIADD R17, R15, 0x1 ;  /* 0x000000010f117836 */ /* 0x000fc80000000000 */
[----:B------:R-:W-:-:S06]  /*0140*/  IMAD.WIDE.U32 R12, R17, 0x4, R6 ;  /* 0x00000004110c7825 */ /* 0x000fcc00078e0006 */
[----:B------:R-:W3:Y:S01]  /*0150*/  LDG.E R13, desc[UR8][R12.64] ;  /* 0x000000080c0d7981 */ /* 0x000ee2000c1e1900 */
[----:B--2---:R-:W-:-:S04]  /*0160*/  FSETP.GT.AND P0, PT, R9, RZ, PT ;  /* 0x000000ff0900720b */ /* 0x004fc80003f04000 */
[----:B------:R-:W-:-:S13]  /*0170*/  FSETP.GEU.OR P0, PT, R9, R4, !P0 ;  /* 0x000000040900720b */ /* 0x000fda000470e400 */
[----:B------:R-:W0:Y:S02]  /*0180*/  @!P0 LDC.64 R10, c[0x0][0x3a0] ;  /* 0x0000e800ff0a8b82 */ /* 0x000e240000000a00 */
[----:B0-----:R-:W-:-:S05]  /*0190*/  @!P0 IMAD.WIDE.U32 R10, R15, 0x4, R10 ;  /* 0x000000040f0a8825 */ /* 0x001fca00078e000a */
[----:B-----5:R2:W4:Y:S01]  /*01a0*/  @!P0 LDG.E R2, desc[UR8][R10.64] ;  /* 0x000000080a028981 */ /* 0x020522000c1e1900 */
[----:B------:R-:W-:Y:S01]  /*01b0*/  @!P0 IMAD.MOV.U32 R4, RZ, RZ, R9 ;  /* 0x000000ffff048224 */ /* 0x000fe200078e0009 */
[----:B---3--:R-:W-:-:S04]  /*01c0*/  FSETP.GT.AND P1, PT, R13, RZ, PT ;  /* 0x000000ff0d00720b */ /* 0x008fc80003f24000 */
[----:B------:R-:W-:-:S13]  /*01d0*/  FSETP.GEU.OR P0, PT, R13, R4, !P1 ;  /* 0x000000040d00720b */ /* 0x000fda0004f0e400 */
[----:B------:R-:W0:Y:S02]  /*01e0*/  @!P0 LDC.64 R8, c[0x0][0x3a0] ;  /* 0x0000e800ff088b82 */ /* 0x000e240000000a00 */
[----:B0-----:R-:W-:-:S05]  /*01f0*/  @!P0 IMAD.WIDE.U32 R8, R17, 0x4, R8 ;  /* 0x0000000411088825 */ /* 0x001fca00078e0008 */
[----:B----4-:R2:W5:Y:S01]  /*0200*/  @!P0 LDG.E R2, desc[UR8][R8.64] ;  /* 0x0000000808028981 */ /* 0x010562000c1e1900 */
[----:B------:R-:W-:Y:S02]  /*0210*/  IMAD R14, R3, 0x2, R14 ;  /* 0x00000002030e7824 */ /* 0x000fe400078e020e */
[----:B------:R-:W-:-:S03]  /*0220*/  @!P0 IMAD.MOV.U32 R4, RZ, RZ, R13 ;  /* 0x000000ffff048224 */ /* 0x000fc600078e000d */
[----:B------:R-:W-:-:S13]  /*0230*/  ISETP.GE.U32.AND P1, PT, R14, R19, PT ;  /* 0x000000130e00720c */ /* 0x000fda0003f26070 */
[----:B--2---:R-:W-:Y:S05]  /*0240*/  @!P1 BRA `(.L_x_307) ;  /* 0xfffffffc00ac9947 */ /* 0x004fea000383ffff */
.L_x_306:
[----:B------:R-:W-:Y:S05]  /*0250*/  BSYNC.RECONVERGENT B0 ;  /* 0x0000000000007941 */ /* 0x000fea0003800200 */
.L_x_305:
[----:B------:R-:W0:Y:S08]  /*0260*/  S2UR UR6, SR_CgaCtaId ;  /* 0x00000000000679c3 */ /* 0x000e300000008800 */
[----:B------:R-:W-:Y:S01]  /*0270*/  BAR.SYNC.DEFER_BLOCKING 0x0 ;  /* 0x0000000000007b1d */ /* 0x000fe20000010000 */
[C---:B------:R-:W-:Y:S02]  /*0280*/  ISETP.GT.U32.AND P0, PT, R0.reuse, 0x1f, PT ;  /* 0x0000001f0000780c */ /* 0x040fe40003f04070 */
[----:B------:R-:W-:-:S03]  /*0290*/  ISETP.NE.AND P1, PT, R0, RZ, PT ;  /* 0x000000ff0000720c */ /* 0x000fc60003f25270 */
[----:B------:R-:W-:Y:S02]  /*02a0*/  UMOV UR4, 0x400 ;  /* 0x0000040000047882 */ /* 0x000fe40000000000 */
[----:B------:R-:W-:-:S04]  /*02b0*/  UIADD3 UR5, UPT, UPT, UR4, 0x810, URZ ;  /* 0x0000081004057890 */ /* 0x000fc8000fffe0ff */
[----:B0-----:R-:W-:Y:S02]  /*02c0*/  ULEA UR5, UR6, UR5, 0x18 ;  /* 0x0000000506057291 */ /* 0x001fe4000f8ec0ff */
[----:B------:R-:W-:-:S04]  /*02d0*/  ULEA UR4, UR6, UR4, 0x18 ;  /* 0x0000000406047291 */ /* 0x000fc8000f8ec0ff */
[C---:B------:R-:W-:Y:S02]  /*02e0*/  LEA R7, R0.reuse, UR5, 0x2 ;  /* 0x0000000500077c11 */ /* 0x040fe4000f8e10ff */
[----:B------:R-:W-:-:S03]  /*02f0*/  LEA R9, R0, UR4, 0x2 ;  /* 0x0000000400097c11 */ /* 0x000fc6000f8e10ff */
[----:B------:R0:W-:Y:S04]  /*0300*/  STS [R7], R4 ;  /* 0x0000000407007388 */ /* 0x0001e80000000800 */
[----:B-----5:R1:W-:Y:S01]  /*0310*/  STS [R9], R2 ;  /* 0x0000000209007388 */ /* 0x0203e20000000800 */
[----:B0-----:R-:W0:Y:S08]  /*0320*/  @!P1 LDC.64 R6, c[0x0][0x388] ;  /* 0x0000e200ff069b82 */ /* 0x001e300000000a00 */
[----:B-1----:R-:W1:Y:S01]  /*0330*/  @!P1 LDC.64 R8, c[0x0][0x398] ;  /* 0x0000e600ff089b82 */ /* 0x002e620000000a00 */
[----:B0-----:R-:W-:-:S04]  /*0340*/  @!P1 IMAD.WIDE.U32 R6, R5, 0x4, R6 ;  /* 0x0000000405069825 */ /* 0x001fc800078e0006 */
[----:B-1----:R-:W-:-:S03]  /*0350*/  @!P1 IMAD.WIDE.U32 R4, R5, 0x4, R8 ;  /* 0x0000000405049825 */ /* 0x002fc600078e0008 */
        /* <DEDUP_REMOVED lines=9> */
[----:B------:R-:W0:Y:S04]  /*03f0*/  @!P1 LDS R11, [UR4+0x810] ;  /* 0x00081004ff0b9984 */ /* 0x000e280008000800 */
        /* <DEDUP_REMOVED lines=18> */
.L_x_309:
[----:B------:R-:W-:Y:S05]  /*0520*/  BSYNC.RECONVERGENT B0 ;  /* 0x0000000000007941 */ /* 0x000fea0003800200 */
.L_x_308:
        /* <DEDUP_REMOVED lines=33> */
.L_x_314:
        /* <DEDUP_REMOVED lines=44> */
.L_x_313:
[----:B------:R-:W-:Y:S05]  /*0a00*/  BSYNC.RECONVERGENT B1 ;  /* 0x0000000000017941 */ /* 0x000fea0003800200 */
.L_x_312:
        /* <DEDUP_REMOVED lines=8> */
.L_x_315:
        /* <DEDUP_REMOVED lines=19> */
.L_x_311:
[----:B------:R-:W-:Y:S05]  /*0bc0*/  BSYNC.RECONVERGENT B0 ;  /* 0x0000000000007941 */ /* 0x000fea0003800200 */
.L_x_310:
        /* <DEDUP_REMOVED lines=22> */
.L_x_319:
        /* <DEDUP_REMOVED lines=41> */
.L_x_318:
        /* <DEDUP_REMOVED lines=8> */
.L_x_320:
        /* <DEDUP_REMOVED lines=19> */
.L_x_317:
[----:B------:R-:W-:Y:S05]  /*1170*/  BSYNC.RECONVERGENT B0 ;  /* 0x0000000000007941 */ /* 0x000fea0003800200 */
.L_x_316:
        /* <DEDUP_REMOVED lines=10> */
.L_x_321:
        /* <DEDUP_REMOVED lines=14> */
.L_x_580:


//--------------------- .text._Z16reduceSinglePassILj2ELb1EEvPKfPfjPiS3_i --------------------------
	.section	.text._Z16reduceSinglePassILj2ELb1EEvPKfPfjPiS3_i,"ax",@progbits
	.align	128
        .global         _Z16reduceSinglePassILj2ELb1EEvPKfPfjPiS3_i
        .type           _Z16reduceSinglePassILj2ELb1EEvPKfPfjPiS3_i,@function
        .size           _Z16reduceSinglePassILj2ELb1EEvPKfPfjPiS3_i,(.L_x_581 - _Z16reduceSinglePassILj2ELb1EEvPKfPfjPiS3_i)
        .other          _Z16reduceSinglePassILj2ELb1EEvPKfPfjPiS3_i,@"STO_CUDA_ENTRY STV_DEFAULT"
_Z16reduceSinglePassILj2ELb1EEvPKfPfjPiS3_i:
.text._Z16reduceSinglePassILj2ELb1EEvPKfPfjPiS3_i:
[----:B------:R-:W-:Y:S01]  /*0000*/  LDC R1, c[0x0][0x37c] ;  /* 0x0000df00ff017b82 */ /* 0x000fe20000000800 */
[----:B------:R-:W0:Y:S01]  /*0010*/  S2R R0, SR_TID.X ;  /* 0x0000000000007919 */ /* 0x000e220000002100 */
[----:B------:R-:W1:Y:S06]  /*0020*/  LDCU UR4, c[0x0][0x390] ;  /* 0x00007200ff0477ac */ /* 0x000e6c0008000800 */
[----:B------:R-:W2:Y:S01]  /*0030*/  LDC R3, c[0x0][0x370] ;  /* 0x0000dc00ff037b82 */ /* 0x000ea20000000800 */
[----:B------:R-:W-:Y:S01]  /*0040*/  BSSY.RECONVERGENT B0, `(.L_x_322) ;  /* 0x0000021000007945 */ /* 0x000fe20003800200 */
[----:B------:R-:W0:Y:S01]  /*0050*/  S2R R5, SR_CTAID.X ;  /* 0x0000000000057919 */ /* 0x000e220000002500 */
[----:B------:R-:W3:Y:S01]  /*0060*/  LDCU.64 UR8, c[0x0][0x358] ;  /* 0x00006b00ff0877ac */ /* 0x000ee20008000a00 */
[----:B------:R-:W-:-:S02]  /*0070*/  IMAD.MOV.U32 R4, RZ, RZ, 0x497423f0 ;  /* 0x497423f0ff047424 */ /* 0x000fc400078e00ff */
[----:B0-----:R-:W-:-:S05]  /*0080*/  IMAD R2, R5, 0x4, R0 ;  /* 0x0000000405027824 */ /* 0x001fca00078e0200 */
[----:B-1----:R-:W-:Y:S01]  /*0090*/  ISETP.GE.U32.AND P0, PT, R2, UR4, PT ;  /* 0x0000000402007c0c */ /* 0x002fe2000bf06070 */
[----:B------:R-:W0:-:S12]  /*00a0*/  LDCU UR4, c[0x0][0x3a8] ;  /* 0x00007500ff0477ac */ /* 0x000e180008000800 */
[----:B--23--:R-:W-:Y:S05]  /*00b0*/  @P0 BRA `(.L_x_323) ;  /* 0x0000000000640947 */ /* 0x00cfea0003800000 */
[----:B------:R-:W1:Y:S01]  /*00c0*/  LDC R19, c[0x0][0x390] ;  /* 0x0000e400ff137b82 */ /* 0x000e620000000800 */
[----:B------:R-:W-:Y:S02]  /*00d0*/  IMAD.MOV.U32 R4, RZ, RZ, 0x497423f0 ;  /* 0x497423f0ff047424 */ /* 0x000fe400078e00ff */
[----:B------:R-:W-:-:S05]  /*00e0*/  IMAD.MOV.U32 R14, RZ, RZ, R2 ;  /* 0x000000ffff0e7224 */ /* 0x000fca00078e0002 */
[----:B------:R-:W2:Y:S02]  /*00f0*/  LDC.64 R6, c[0x0][0x380] ;  /* 0x0000e000ff067b82 */ /* 0x000ea40000000a00 */
.L_x_324:
[----:B01----:R-:W-:-:S04]  /*0100*/  IMAD R15, R19, UR4, R14 ;  /* 0x00000004130f7c24 */ /* 0x003fc8000f8e020e */
[----:B--2---:R-:W-:-:S06]  /*0110*/  IMAD.WIDE.U32 R8, R15, 0x4, R6 ;  /* 0x000000040f087825 */ /* 0x004fcc00078e0006 */
        /* <DEDUP_REMOVED lines=8> */
[----:B-----5:R4:W2:Y:S01]  /*01a0*/  @!P0 LDG.E R2, desc[UR8][R10.64] ;  /* 0x000000080a028981 */ /* 0x0208a2000c1e1900 */
[----:B------:R-:W-:Y:S01]  /*01b0*/  @!P0 IMAD.MOV.U32 R4, RZ, RZ, R9 ;  /* 0x000000ffff048224 */ /* 0x000fe200078e0009 */
[----:B---3--:R-:W-:-:S04]  /*01c0*/  FSETP.GT.AND P1, PT, R13, RZ, PT ;  /* 0x000000ff0d00720b */ /* 0x008fc80003f24000 */
[----:B------:R-:W-:-:S13]  /*01d0*/  FSETP.GEU.OR P0, PT, R13, R4, !P1 ;  /* 0x000000040d00720b */ /* 0x000fda0004f0e400 */
[----:B------:R-:W0:Y:S02]  /*01e0*/  @!P0 LDC.64 R8, c[0x0][0x3a0] ;  /* 0x0000e800ff088b82 */ /* 0x000e240000000a00 */
[----:B0-----:R-:W-:-:S05]  /*01f0*/  @!P0 IMAD.WIDE.U32 R8, R17, 0x4, R8 ;  /* 0x0000000411088825 */ /* 0x001fca00078e0008 */
[----:B--2---:R4:W5:Y:S01]  /*0200*/  @!P0 LDG.E R2, desc[UR8][R8.64] ;  /* 0x0000000808028981 */ /* 0x004962000c1e1900 */
[----:B------:R-:W-:Y:S02]  /*0210*/  IMAD R14, R3, 0x4, R14 ;  /* 0x00000004030e7824 */ /* 0x000fe400078e020e */
[----:B------:R-:W-:-:S03]  /*0220*/  @!P0 IMAD.MOV.U32 R4, RZ, RZ, R13 ;  /* 0x000000ffff048224 */ /* 0x000fc600078e000d */
[----:B------:R-:W-:-:S13]  /*0230*/  ISETP.GE.U32.AND P1, PT, R14, R19, PT ;  /* 0x000000130e00720c */ /* 0x000fda0003f26070 */
[----:B----4-:R-:W-:Y:S05]  /*0240*/  @!P1 BRA `(.L_x_324) ;  /* 0xfffffffc00ac9947 */ /* 0x010fea000383ffff */
.L_x_323:
[----:B0-----:R-:W-:Y:S05]  /*0250*/  BSYNC.RECONVERGENT B0 ;  /* 0x0000000000007941 */ /* 0x001fea0003800200 */
.L_x_322:
[----:B------:R-:W0:Y:S08]  /*0260*/  S2UR UR6, SR_CgaCtaId ;  /* 0x00000000000679c3 */ /* 0x000e300000008800 */
[----:B------:R-:W-:Y:S01]  /*0270*/  BAR.SYNC.DEFER_BLOCKING 0x0 ;  /* 0x0000000000007b1d */ /* 0x000fe20000010000 */
[----:B------:R-:W-:-:S05]  /*0280*/  ISETP.GT.U32.AND P0, PT, R0, 0x1f, PT ;  /* 0x0000001f0000780c */ /* 0x000fca0003f04070 */
        /* <DEDUP_REMOVED lines=32> */
.L_x_327:
[----:B------:R-:W-:Y:S05]  /*0490*/  BSYNC.RECONVERGENT B0 ;  /* 0x0000000000007941 */ /* 0x000fea0003800200 */
.L_x_326:
[----:B------:R-:W-:Y:S06]  /*04a0*/  BAR.SYNC.DEFER_BLOCKING 0x0 ;  /* 0x0000000000007b1d */ /* 0x000fec0000010000 */
.L_x_325:
[----:B------:R-:W-:Y:S05]  /*04b0*/  WARPSYNC.ALL ;  /* 0x0000000000007948 */ /* 0x000fea0003800000 */
[----:B------:R-:W-:Y:S01]  /*04c0*/  BAR.SYNC.DEFER_BLOCKING 0x0 ;  /* 0x0000000000007b1d */ /* 0x000fe20000010000 */
[----:B------:R-:W-:Y:S02]  /*04d0*/  ISETP.NE.AND P0, PT, R0, RZ, PT ;  /* 0x000000ff0000720c */ /* 0x000fe40003f05270 */
[----:B------:R-:W-:-:S11]  /*04e0*/  ISETP.GE.U32.AND P1, PT, R3, 0x2, PT ;  /* 0x000000020300780c */ /* 0x000fd60003f26070 */
[----:B0-----:R-:W0:Y:S08]  /*04f0*/  @!P0 LDC.64 R6, c[0x0][0x388] ;  /* 0x0000e200ff068b82 */ /* 0x001e300000000a00 */
[----:B------:R-:W1:Y:S01]  /*0500*/  @!P0 LDC.64 R8, c[0x0][0x398] ;  /* 0x0000e600ff088b82 */ /* 0x000e620000000a00 */
[----:B------:R-:W2:Y:S04]  /*0510*/  @!P0 LDS R11, [UR4+0x810] ;  /* 0x00081004ff0b8984 */ /* 0x000ea80008000800 */
        /* <DEDUP_REMOVED lines=20> */
.L_x_329:
[----:B------:R-:W-:Y:S05]  /*0660*/  BSYNC.RECONVERGENT B0 ;  /* 0x0000000000007941 */ /* 0x000fea0003800200 */
.L_x_328:
        /* <DEDUP_REMOVED lines=34> */
.L_x_334:
        /* <DEDUP_REMOVED lines=44> */
.L_x_333:
[----:B------:R-:W-:Y:S05]  /*0b50*/  BSYNC.RECONVERGENT B1 ;  /* 0x0000000000017941 */ /* 0x000fea0003800200 */
.L_x_332:
        /* <DEDUP_REMOVED lines=8> */
.L_x_335:
        /* <DEDUP_REMOVED lines=19> */
.L_x_331:
[----:B------:R-:W-:Y:S05]  /*0d10*/  BSYNC.RECONVERGENT B0 ;  /* 0x0000000000007941 */ /* 0x000fea0003800200 */
.L_x_330:
        /* <DEDUP_REMOVED lines=22> */
.L_x_339:
        /* <DEDUP_REMOVED lines=41> */
.L_x_338:
        /* <DEDUP_REMOVED lines=8> */
.L_x_340:
        /* <DEDUP_REMOVED lines=19> */
.L_x_337:
[----:B------:R-:W-:Y:S05]  /*12c0*/  BSYNC.RECONVERGENT B0 ;  /* 0x0000000000007941 */ /* 0x000fea0003800200 */
.L_x_336:
        /* <DEDUP_REMOVED lines=10> */
.L_x_341:
        /* <DEDUP_REMOVED lines=9> */
.L_x_581:


//--------------------- .text._Z16reduceSinglePassILj4ELb1EEvPKfPfjPiS3_i --------------------------
	.section	.text._Z16reduceSinglePassILj4ELb1EEvPKfPfjPiS3_i,"ax",@progbits
	.align	128
        .global         _Z16reduceSinglePassILj4ELb1EEvPKfPfjPiS3_i
        .type           _Z16reduceSinglePassILj4ELb1EEvPKfPfjPiS3_i,@function
        .size           _Z16reduceSinglePassILj4ELb1EEvPKfPfjPiS3_i,(.L_x_582 - _Z16reduceSinglePassILj4ELb1EEvPKfPfjPiS3_i)
        .other          _Z16reduceSinglePassILj4ELb1EEvPKfPfjPiS3_i,@"STO_CUDA_ENTRY STV_DEFAULT"
_Z16reduceSinglePassILj4ELb1EEvPKfPfjPiS3_i:
.text._Z16reduceSinglePassILj4ELb1EEvPKfPfjPiS3_i:
        /* <DEDUP_REMOVED lines=16> */
.L_x_344:
        /* <DEDUP_REMOVED lines=21> */
.L_x_343:
[----:B0-----:R-:W-:Y:S05]  /*0250*/  BSYNC.RECONVERGENT B0 ;  /* 0x0000000000007941 */ /* 0x001fea0003800200 */
.L_x_342:
        /* <DEDUP_REMOVED lines=34> */
.L_x_347:
[----:B------:R-:W-:Y:S05]  /*0480*/  BSYNC.RECONVERGENT B0 ;  /* 0x0000000000007941 */ /* 0x000fea0003800200 */
.L_x_346:
        /* <DEDUP_REMOVED lines=17> */
.L_x_349:
[----:B------:R-:W-:Y:S05]  /*05a0*/  BSYNC.RECONVERGENT B0 ;  /* 0x0000000000007941 */ /* 0x000fea0003800200 */
.L_x_348:
[----:B------:R-:W-:Y:S06]  /*05b0*/  BAR.SYNC.DEFER_BLOCKING 0x0 ;  /* 0x0000000000007b1d */ /* 0x000fec0000010000 */
.L_x_345:
        /* <DEDUP_REMOVED lines=27> */
.L_x_351:
[----:B------:R-:W-:Y:S05]  /*0770*/  BSYNC.RECONVERGENT B0 ;  /* 0x0000000000007941 */ /* 0x000fea0003800200 */
.L_x_350:
        /* <DEDUP_REMOVED lines=34> */
.L_x_356:
        /* <DEDUP_REMOVED lines=44> */
.L_x_355:
[----:B------:R-:W-:Y:S05]  /*0c60*/  BSYNC.RECONVERGENT B1 ;  /* 0x0000000000017941 */ /* 0x000fea0003800200 */
.L_x_354:
        /* <DEDUP_REMOVED lines=8> */
.L_x_357:
        /* <DEDUP_REMOVED lines=19> */
.L_x_353:
[----:B------:R-:W-:Y:S05]  /*0e20*/  BSYNC.RECONVERGENT B0 ;  /* 0x0000000000007941 */ /* 0x000fea0003800200 */
.L_x_352:
        /* <DEDUP_REMOVED lines=22> */
.L_x_361:
        /* <DEDUP_REMOVED lines=41> */
.L_x_360:
        /* <DEDUP_REMOVED lines=8> */
.L_x_362:
        /* <DEDUP_REMOVED lines=19> */
.L_x_359:
[----:B------:R-:W-:Y:S05]  /*13d0*/  BSYNC.RECONVERGENT B0 ;  /* 0x0000000000007941 */ /* 0x000fea0003800200 */
.L_x_358:
        /* <DEDUP_REMOVED lines=10> */
.L_x_363:
        /* <DEDUP_REMOVED lines=16> */
.L_x_582:


//--------------------- .text._Z16reduceSinglePassILj8ELb1EEvPKfPfjPiS3_i --------------------------
	.section	.text._Z16reduceSinglePassILj8ELb1EEvPKfPfjPiS3_i,"ax",@progbits
	.align	128
        .global         _Z16reduceSinglePassILj8ELb1EEvPKfPfjPiS3_i
        .type           _Z16reduceSinglePassILj8ELb1EEvPKfPfjPiS3_i,@function
        .size           _Z16reduceSinglePassILj8ELb1EEvPKfPfjPiS3_i,(.L_x_583 - _Z16reduceSinglePassILj8ELb1EEvPKfPfjPiS3_i)
        .other          _Z16reduceSinglePassILj8ELb1EEvPKfPfjPiS3_i,@"STO_CUDA_ENTRY STV_DEFAULT"
_Z16reduceSinglePassILj8ELb1EEvPKfPfjPiS3_i:
.text._Z16reduceSinglePassILj8ELb1EEvPKfPfjPiS3_i:
        /* <DEDUP_REMOVED lines=16> */
.L_x_366:
        /* <DEDUP_REMOVED lines=21> */
.L_x_365:
[----:B0-----:R-:W-:Y:S05]  /*0250*/  BSYNC.RECONVERGENT B0 ;  /* 0x0000000000007941 */ /* 0x001fea0003800200 */
.L_x_364:
        /* <DEDUP_REMOVED lines=33> */
.L_x_369:
[----:B------:R-:W-:Y:S05]  /*0470*/  BSYNC.RECONVERGENT B0 ;  /* 0x0000000000007941 */ /* 0x000fea0003800200 */
.L_x_368:
        /* <DEDUP_REMOVED lines=17> */
.L_x_371:
[----:B------:R-:W-:Y:S05]  /*0590*/  BSYNC.RECONVERGENT B0 ;  /* 0x0000000000007941 */ /* 0x000fea0003800200 */
.L_x_370:
        /* <DEDUP_REMOVED lines=17> */
.L_x_373:
[----:B------:R-:W-:Y:S05]  /*06b0*/  BSYNC.RECONVERGENT B0 ;  /* 0x0000000000007941 */ /* 0x000fea0003800200 */
.L_x_372:
[----:B------:R-:W-:Y:S06]  /*06c0*/  BAR.SYNC.DEFER_BLOCKING 0x0 ;  /* 0x0000000000007b1d */ /* 0x000fec0000010000 */
.L_x_367:
        /* <DEDUP_REMOVED lines=27> */
.L_x_375:
[----:B------:R-:W-:Y:S05]  /*0880*/  BSYNC.RECONVERGENT B0 ;  /* 0x0000000000007941 */ /* 0x000fea0003800200 */
.L_x_374:
        /* <DEDUP_REMOVED lines=34> */
.L_x_380:
        /* <DEDUP_REMOVED lines=44> */
.L_x_379:
[----:B------:R-:W-:Y:S05]  /*0d70*/  BSYNC.RECONVERGENT B1 ;  /* 0x0000000000017941 */ /* 0x000fea0003800200 */
.L_x_378:
        /* <DEDUP_REMOVED lines=8> */
.L_x_381:
        /* <DEDUP_REMOVED lines=19> */
.L_x_377:
[----:B------:R-:W-:Y:S05]  /*0f30*/  BSYNC.RECONVERGENT B0 ;  /* 0x0000000000007941 */ /* 0x000fea0003800200 */
.L_x_376:
        /* <DEDUP_REMOVED lines=22> */
.L_x_385:
        /* <DEDUP_REMOVED lines=41> */
.L_x_384:
        /* <DEDUP_REMOVED lines=8> */
.L_x_386:
        /* <DEDUP_REMOVED lines=19> */
.L_x_383:
[----:B------:R-:W-:Y:S05]  /*14e0*/  BSYNC.RECONVERGENT B0 ;  /* 0x0000000000007941 */ /* 0x000fea0003800200 */
.L_x_382:
        /* <DEDUP_REMOVED lines=10> */
.L_x_387:
        /* <DEDUP_REMOVED lines=15> */
.L_x_583:


//--------------------- .text._Z16reduceSinglePassILj16ELb1EEvPKfPfjPiS3_i --------------------------
	.section	.text._Z16reduceSinglePassILj16ELb1EEvPKfPfjPiS3_i,"ax",@progbits
	.align	128
        .global         _Z16reduceSinglePassILj16ELb1EEvPKfPfjPiS3_i
        .type           _Z16reduceSinglePassILj16ELb1EEvPKfPfjPiS3_i,@function
        .size           _Z16reduceSinglePassILj16ELb1EEvPKfPfjPiS3_i,(.L_x_584 - _Z16reduceSinglePassILj16ELb1EEvPKfPfjPiS3_i)
        .other          _Z16reduceSinglePassILj16ELb1EEvPKfPfjPiS3_i,@"STO_CUDA_ENTRY STV_DEFAULT"
_Z16reduceSinglePassILj16ELb1EEvPKfPfjPiS3_i:
.text._Z16reduceSinglePassILj16ELb1EEvPKfPfjPiS3_i:
        /* <DEDUP_REMOVED lines=16> */
.L_x_390:
        /* <DEDUP_REMOVED lines=21> */
.L_x_389:
[----:B0-----:R-:W-:Y:S05]  /*0250*/  BSYNC.RECONVERGENT B0 ;  /* 0x0000000000007941 */ /* 0x001fea0003800200 */
.L_x_388:
        /* <DEDUP_REMOVED lines=18> */
[----:B------:R-:W1:Y:S02]  /*0380*/  LDS R7, [R4+0x20] ;  /* 0x0000200004077984 */ /* 0x000e640000000800 */
[----:B-1----:R-:W-:-:S13]  /*0390*/  FSETP.GT.AND P0, PT, R6, R7, PT ;  /* 0x000000070600720b */ /* 0x002fda0003f04000 */
[----:B------:R-:W1:Y:S04]  /*03a0*/  @P0 LDS R7, [R4+0x20] ;  /* 0x0000200004070984 */ /* 0x000e680000000800 */
[----:B-1----:R-:W-:Y:S04]  /*03b0*/  @P0 STS [R4], R7 ;  /* 0x0000000704000388 */ /* 0x002fe80000000800 */
[----:B------:R-:W1:Y:S04]  /*03c0*/  @P0 LDS R9, [R2+0x20] ;  /* 0x0000200002090984 */ /* 0x000e680000000800 */
[----:B-1----:R-:W-:Y:S04]  /*03d0*/  @P0 STS [R2], R9 ;  /* 0x0000000902000388 */ /* 0x002fe80000000800 */
[----:B------:R-:W-:Y:S04]  /*03e0*/  LDS R6, [R4] ;  /* 0x0000000004067984 */ /* 0x000fe80000000800 */
[----:B------:R-:W1:Y:S02]  /*03f0*/  LDS R11, [R4+0x20] ;  /* 0x00002000040b7984 */ /* 0x000e640000000800 */
[----:B-1----:R-:W-:-:S13]  /*0400*/  FSETP.NEU.AND P0, PT, R6, R11, PT ;  /* 0x0000000b0600720b */ /* 0x002fda0003f0d000 */
[----:B------:R-:W-:Y:S05]  /*0410*/  @P0 BRA `(.L_x_393) ;  /* 0x0000000000100947 */ /* 0x000fea0003800000 */
[----:B------:R-:W-:Y:S04]  /*0420*/  LDS R7, [R2+0x20] ;  /* 0x0000200002077984 */ /* 0x000fe80000000800 */
[----:B------:R-:W1:Y:S02]  /*0430*/  LDS R6, [R2] ;  /* 0x0000000002067984 */ /* 0x000e640000000800 */
[----:B-1----:R-:W-:-:S13]  /*0440*/  ISETP.GE.AND P0, PT, R7, R6, PT ;  /* 0x000000060700720c */ /* 0x002fda0003f06270 */
[----:B------:R1:W-:Y:S02]  /*0450*/  @!P0 STS [R2], R7 ;  /* 0x0000000702008388 */ /* 0x0003e40000000800 */
.L_x_393:
[----:B------:R-:W-:Y:S05]  /*0460*/  BSYNC.RECONVERGENT B0 ;  /* 0x0000000000007941 */ /* 0x000fea0003800200 */
.L_x_392:
[----:B------:R-:W-:Y:S06]  /*0470*/  BAR.SYNC.DEFER_BLOCKING 0x0 ;  /* 0x0000000000007b1d */ /* 0x000fec0000010000 */
[----:B------:R-:W-:Y:S01]  /*0480*/  BSSY.RECONVERGENT B0, `(.L_x_394) ;  /* 0x0000010000007945 */ /* 0x000fe20003800200 */
[----:B------:R-:W-:Y:S04]  /*0490*/  LDS R6, [R4] ;  /* 0x0000000004067984 */ /* 0x000fe80000000800 */
[----:B-1----:R-:W1:Y:S02]  /*04a0*/  LDS R7, [R4+0x10] ;  /* 0x0000100004077984 */ /* 0x002e640000000800 */
        /* <DEDUP_REMOVED lines=13> */
.L_x_395:
[----:B------:R-:W-:Y:S05]  /*0580*/  BSYNC.RECONVERGENT B0 ;  /* 0x0000000000007941 */ /* 0x000fea0003800200 */
.L_x_394:
        /* <DEDUP_REMOVED lines=17> */
.L_x_397:
[----:B------:R-:W-:Y:S05]  /*06a0*/  BSYNC.RECONVERGENT B0 ;  /* 0x0000000000007941 */ /* 0x000fea0003800200 */
.L_x_396:
        /* <DEDUP_REMOVED lines=14> */
[----:B0-----:R-:W0:Y:S02]  /*0790*/  LDS R4, [R2] ;  /* 0x0000000002047984 */ /* 0x001e240000000800 */
[----:B0-----:R-:W-:-:S13]  /*07a0*/  ISETP.GE.AND P0, PT, R7, R4, PT ;  /* 0x000000040700720c */ /* 0x001fda0003f06270 */
[----:B------:R1:W-:Y:S02]  /*07b0*/  @!P0 STS [R2], R7 ;  /* 0x0000000702008388 */ /* 0x0003e40000000800 */
.L_x_399:
[----:B------:R-:W-:Y:S05]  /*07c0*/  BSYNC.RECONVERGENT B0 ;  /* 0x0000000000007941 */ /* 0x000fea0003800200 */
.L_x_398:
[----:B------:R-:W-:Y:S06]  /*07d0*/  BAR.SYNC.DEFER_BLOCKING 0x0 ;  /* 0x0000000000007b1d */ /* 0x000fec0000010000 */
.L_x_391:
[----:B------:R-:W-:Y:S05]  /*07e0*/  WARPSYNC.ALL ;  /* 0x0000000000007948 */ /* 0x000fea0003800000 */
[----:B------:R-:W-:Y:S01]  /*07f0*/  BAR.SYNC.DEFER_BLOCKING 0x0 ;  /* 0x0000000000007b1d */ /* 0x000fe20000010000 */
[----:B------:R-:W-:Y:S02]  /*0800*/  ISETP.NE.AND P0, PT, R0, RZ, PT ;  /* 0x000000ff0000720c */ /* 0x000fe40003f05270 */
[----:B------:R-:W-:-:S11]  /*0810*/  ISETP.GE.U32.AND P1, PT, R3, 0x2, PT ;  /* 0x000000020300780c */ /* 0x000fd60003f26070 */
[----:B-1----:R-:W1:Y:S08]  /*0820*/  @!P0 LDC.64 R6, c[0x0][0x388] ;  /* 0x0000e200ff068b82 */ /* 0x002e700000000a00 */
[----:B------:R-:W0:Y:S01]  /*0830*/  @!P0 LDC.64 R8, c[0x0][0x398] ;  /* 0x0000e600ff088b82 */ /* 0x000e220000000a00 */
[----:B------:R-:W2:Y:S04]  /*0840*/  @!P0 LDS R11, [UR4+0x810] ;  /* 0x00081004ff0b8984 */ /* 0x000ea80008000800 */
        /* <DEDUP_REMOVED lines=20> */
.L_x_401:
[----:B------:R-:W-:Y:S05]  /*0990*/  BSYNC.RECONVERGENT B0 ;  /* 0x0000000000007941 */ /* 0x000fea0003800200 */
.L_x_400:
        /* <DEDUP_REMOVED lines=34> */
.L_x_406:
        /* <DEDUP_REMOVED lines=44> */
.L_x_405:
[----:B------:R-:W-:Y:S05]  /*0e80*/  BSYNC.RECONVERGENT B1 ;  /* 0x0000000000017941 */ /* 0x000fea0003800200 */
.L_x_404:
        /* <DEDUP_REMOVED lines=8> */
.L_x_407:
        /* <DEDUP_REMOVED lines=19> */
.L_x_403:
[----:B------:R-:W-:Y:S05]  /*1040*/  BSYNC.RECONVERGENT B0 ;  /* 0x0000000000007941 */ /* 0x000fea0003800200 */
.L_x_402:
        /* <DEDUP_REMOVED lines=22> */
.L_x_411:
        /* <DEDUP_REMOVED lines=41> */
.L_x_410:
        /* <DEDUP_REMOVED lines=8> */
.L_x_412:
        /* <DEDUP_REMOVED lines=19> */
.L_x_409:
[----:B------:R-:W-:Y:S05]  /*15f0*/  BSYNC.RECONVERGENT B0 ;  /* 0x0000000000007941 */ /* 0x000fea0003800200 */
.L_x_408:
        /* <DEDUP_REMOVED lines=10> */
.L_x_413:
        /* <DEDUP_REMOVED lines=14> */
.L_x_584:


//--------------------- .text._Z16reduceSinglePassILj32ELb1EEvPKfPfjPiS3_i --------------------------
	.section	.text._Z16reduceSinglePassILj32ELb1EEvPKfPfjPiS3_i,"ax",@progbits
	.align	128
        .global         _Z16reduceSinglePassILj32ELb1EEvPKfPfjPiS3_i
        .type           _Z16reduceSinglePassILj32ELb1EEvPKfPfjPiS3_i,@function
        .size           _Z16reduceSinglePassILj32ELb1EEvPKfPfjPiS3_i,(.L_x_585 - _Z16reduceSinglePassILj32ELb1EEvPKfPfjPiS3_i)
        .other          _Z16reduceSinglePassILj32ELb1EEvPKfPfjPiS3_i,@"STO_CUDA_ENTRY STV_DEFAULT"
_Z16reduceSinglePassILj32ELb1EEvPKfPfjPiS3_i:
.text._Z16reduceSinglePassILj32ELb1EEvPKfPfjPiS3_i:
        /* <DEDUP_REMOVED lines=16> */
.L_x_416:
        /* <DEDUP_REMOVED lines=21> */
.L_x_415:
[----:B0-----:R-:W-:Y:S05]  /*0250*/  BSYNC.RECONVERGENT B0 ;  /* 0x0000000000007941 */ /* 0x001fea0003800200 */
.L_x_414:
        /* <DEDUP_REMOVED lines=31> */
.L_x_419:
[----:B------:R-:W-:Y:S05]  /*0450*/  BSYNC.RECONVERGENT B0 ;  /* 0x0000000000007941 */ /* 0x000fea0003800200 */
.L_x_418:
        /* <DEDUP_REMOVED lines=17> */
.L_x_421:
[----:B------:R-:W-:Y:S05]  /*0570*/  BSYNC.RECONVERGENT B0 ;  /* 0x0000000000007941 */ /* 0x000fea0003800200 */
.L_x_420:
        /* <DEDUP_REMOVED lines=17> */
.L_x_423:
[----:B------:R-:W-:Y:S05]  /*0690*/  BSYNC.RECONVERGENT B0 ;  /* 0x0000000000007941 */ /* 0x000fea0003800200 */
.L_x_422:
        /* <DEDUP_REMOVED lines=17> */
.L_x_425:
[----:B------:R-:W-:Y:S05]  /*07b0*/  BSYNC.RECONVERGENT B0 ;  /* 0x0000000000007941 */ /* 0x000fea0003800200 */
.L_x_424:
        /* <DEDUP_REMOVED lines=17> */
.L_x_427:
[----:B------:R-:W-:Y:S05]  /*08d0*/  BSYNC.RECONVERGENT B0 ;  /* 0x0000000000007941 */ /* 0x000fea0003800200 */
.L_x_426:
[----:B------:R-:W-:Y:S06]  /*08e0*/  BAR.SYNC.DEFER_BLOCKING 0x0 ;  /* 0x0000000000007b1d */ /* 0x000fec0000010000 */
.L_x_417:
        /* <DEDUP_REMOVED lines=27> */
.L_x_429:
[----:B------:R-:W-:Y:S05]  /*0aa0*/  BSYNC.RECONVERGENT B0 ;  /* 0x0000000000007941 */ /* 0x000fea0003800200 */
.L_x_428:
        /* <DEDUP_REMOVED lines=34> */
.L_x_434:
        /* <DEDUP_REMOVED lines=44> */
.L_x_433:
[----:B------:R-:W-:Y:S05]  /*0f90*/  BSYNC.RECONVERGENT B1 ;  /* 0x0000000000017941 */ /* 0x000fea0003800200 */
.L_x_432:
        /* <DEDUP_REMOVED lines=8> */
.L_x_435:
        /* <DEDUP_REMOVED lines=19> */
.L_x_431:
[----:B------:R-:W-:Y:S05]  /*1150*/  BSYNC.RECONVERGENT B0 ;  /* 0x0000000000007941 */ /* 0x000fea0003800200 */
.L_x_430:
        /* <DEDUP_REMOVED lines=22> */
.L_x_439:
        /* <DEDUP_REMOVED lines=41> */
.L_x_438:
        /* <DEDUP_REMOVED lines=8> */
.L_x_440:
        /* <DEDUP_REMOVED lines=19> */
.L_x_437:
[----:B------:R-:W-:Y:S05]  /*1700*/  BSYNC.RECONVERGENT B0 ;  /* 0x0000000000007941 */ /* 0x000fea0003800200 */
.L_x_436:
        /* <DEDUP_REMOVED lines=10> */
.L_x_441:
        /* <DEDUP_REMOVED lines=13> */
.L_x_585:


//--------------------- .text._Z16reduceSinglePassILj64ELb1EEvPKfPfjPiS3_i --------------------------
	.section	.text._Z16reduceSinglePassILj64ELb1EEvPKfPfjPiS3_i,"ax",@progbits
	.align	128
        .global         _Z16reduceSinglePassILj64ELb1EEvPKfPfjPiS3_i
        .type           _Z16reduceSinglePassILj64ELb1EEvPKfPfjPiS3_i,@function
        .size           _Z16reduceSinglePassILj64ELb1EEvPKfPfjPiS3_i,(.L_x_586 - _Z16reduceSinglePassILj64ELb1EEvPKfPfjPiS3_i)
        .other          _Z16reduceSinglePassILj64ELb1EEvPKfPfjPiS3_i,@"STO_CUDA_ENTRY STV_DEFAULT"
_Z16reduceSinglePassILj64ELb1EEvPKfPfjPiS3_i:
.text._Z16reduceSinglePassILj64ELb1EEvPKfPfjPiS3_i:
        /* <DEDUP_REMOVED lines=16> */
.L_x_444:
        /* <DEDUP_REMOVED lines=21> */
.L_x_443:
[----:B0-----:R-:W-:Y:S05]  /*0250*/  BSYNC.RECONVERGENT B0 ;  /* 0x0000000000007941 */ /* 0x001fea0003800200 */
.L_x_442:
        /* <DEDUP_REMOVED lines=28> */
.L_x_446:
[----:B------:R-:W-:Y:S05]  /*0420*/  WARPSYNC.ALL ;  /* 0x0000000000007948 */ /* 0x000fea0003800000 */
        /* <DEDUP_REMOVED lines=17> */
.L_x_448:
[----:B------:R-:W-:Y:S05]  /*0540*/  BSYNC.RECONVERGENT B0 ;  /* 0x0000000000007941 */ /* 0x000fea0003800200 */
.L_x_447:
        /* <DEDUP_REMOVED lines=17> */
.L_x_450:
[----:B------:R-:W-:Y:S05]  /*0660*/  BSYNC.RECONVERGENT B0 ;  /* 0x0000000000007941 */ /* 0x000fea0003800200 */
.L_x_449:
        /* <DEDUP_REMOVED lines=17> */
.L_x_452:
[----:B------:R-:W-:Y:S05]  /*0780*/  BSYNC.RECONVERGENT B0 ;  /* 0x0000000000007941 */ /* 0x000fea0003800200 */
.L_x_451:
        /* <DEDUP_REMOVED lines=17> */
.L_x_454:
[----:B------:R-:W-:Y:S05]  /*08a0*/  BSYNC.RECONVERGENT B0 ;  /* 0x0000000000007941 */ /* 0x000fea0003800200 */
.L_x_453:
        /* <DEDUP_REMOVED lines=17> */
.L_x_456:
[----:B------:R-:W-:Y:S05]  /*09c0*/  BSYNC.RECONVERGENT B0 ;  /* 0x0000000000007941 */ /* 0x000fea0003800200 */
.L_x_455:
[----:B------:R-:W-:Y:S06]  /*09d0*/  BAR.SYNC.DEFER_BLOCKING 0x0 ;  /* 0x0000000000007b1d */ /* 0x000fec0000010000 */
.L_x_445:
        /* <DEDUP_REMOVED lines=27> */
.L_x_458:
[----:B------:R-:W-:Y:S05]  /*0b90*/  BSYNC.RECONVERGENT B0 ;  /* 0x0000000000007941 */ /* 0x000fea0003800200 */
.L_x_457:
        /* <DEDUP_REMOVED lines=34> */
.L_x_463:
        /* <DEDUP_REMOVED lines=44> */
.L_x_462:
[----:B------:R-:W-:Y:S05]  /*1080*/  BSYNC.RECONVERGENT B1 ;  /* 0x0000000000017941 */ /* 0x000fea0003800200 */
.L_x_461:
        /* <DEDUP_REMOVED lines=8> */
.L_x_464:
        /* <DEDUP_REMOVED lines=19> */
.L_x_460:
[----:B------:R-:W-:Y:S05]  /*1240*/  BSYNC.RECONVERGENT B0 ;  /* 0x0000000000007941 */ /* 0x000fea0003800200 */
.L_x_459:
        /* <DEDUP_REMOVED lines=22> */
.L_x_468:
        /* <DEDUP_REMOVED lines=41> */
.L_x_467:
        /* <DEDUP_REMOVED lines=8> */
.L_x_469:
        /* <DEDUP_REMOVED lines=19> */
.L_x_466:
[----:B------:R-:W-:Y:S05]  /*17f0*/  BSYNC.RECONVERGENT B0 ;  /* 0x0000000000007941 */ /* 0x000fea0003800200 */
.L_x_465:
        /* <DEDUP_REMOVED lines=10> */
.L_x_470:
        /* <DEDUP_REMOVED lines=14> */
.L_x_586:


//--------------------- .text._Z16reduceSinglePassILj128ELb1EEvPKfPfjPiS3_i --------------------------
	.section	.text._Z16reduceSinglePassILj128ELb1EEvPKfPfjPiS3_i,"ax",@progbits
	.align	128
        .global         _Z16reduceSinglePassILj128ELb1EEvPKfPfjPiS3_i
        .type           _Z16reduceSinglePassILj128ELb1EEvPKfPfjPiS3_i,@function
        .size           _Z16reduceSinglePassILj128ELb1EEvPKfPfjPiS3_i,(.L_x_587 - _Z16reduceSinglePassILj128ELb1EEvPKfPfjPiS3_i)
        .other          _Z16reduceSinglePassILj128ELb1EEvPKfPfjPiS3_i,@"STO_CUDA_ENTRY STV_DEFAULT"
_Z16reduceSinglePassILj128ELb1EEvPKfPfjPiS3_i:
.text._Z16reduceSinglePassILj128ELb1EEvPKfPfjPiS3_i:
        /* <DEDUP_REMOVED lines=16> */
.L_x_473:
        /* <DEDUP_REMOVED lines=21> */
.L_x_472:
[----:B0-----:R-:W-:Y:S05]  /*0250*/  BSYNC.RECONVERGENT B0 ;  /* 0x0000000000007941 */ /* 0x001fea0003800200 */
.L_x_471:
[----:B------:R-:W0:Y:S08]  /*0260*/  S2UR UR6, SR_CgaCtaId ;  /* 0x00000000000679c3 */ /* 0x000e300000008800 */
[----:B------:R-:W-:Y:S01]  /*0270*/  BAR.SYNC.DEFER_BLOCKING 0x0 ;  /* 0x0000000000007b1d */ /* 0x000fe20000010000 */
[----:B------:R-:W-:-:S05]  /*0280*/  ISETP.GT.U32.AND P0, PT, R0, 0x3f, PT ;  /* 0x0000003f0000780c */ /* 0x000fca0003f04070 */
[----:B------:R-:W-:Y:S01]  /*0290*/  UMOV UR4, 0x400 ;  /* 0x0000040000047882 */ /* 0x000fe20000000000 */
[----:B------:R-:W-:Y:S01]  /*02a0*/  BSSY.RECONVERGENT B0, `(.L_x_474) ;  /* 0x0000019000007945 */ /* 0x000fe20003800200 */
        /* <DEDUP_REMOVED lines=24> */
.L_x_475:
[----:B------:R-:W-:Y:S05]  /*0430*/  BSYNC.RECONVERGENT B0 ;  /* 0x0000000000007941 */ /* 0x000fea0003800200 */
.L_x_474:
[----:B------:R-:W-:Y:S01]  /*0440*/  BAR.SYNC.DEFER_BLOCKING 0x0 ;  /* 0x0000000000007b1d */ /* 0x000fe20000010000 */
[----:B------:R-:W-:-:S13]  /*0450*/  ISETP.GT.U32.AND P0, PT, R0, 0x1f, PT ;  /* 0x0000001f0000780c */ /* 0x000fda0003f04070 */
[----:B------:R-:W-:Y:S05]  /*0460*/  @P0 BRA `(.L_x_476) ;  /* 0x0000000400ac0947 */ /* 0x000fea0003800000 */
        /* <DEDUP_REMOVED lines=15> */
.L_x_477:
        /* <DEDUP_REMOVED lines=18> */
.L_x_479:
[----:B------:R-:W-:Y:S05]  /*0680*/  BSYNC.RECONVERGENT B0 ;  /* 0x0000000000007941 */ /* 0x000fea0003800200 */
.L_x_478:
        /* <DEDUP_REMOVED lines=17> */
.L_x_481:
[----:B------:R-:W-:Y:S05]  /*07a0*/  BSYNC.RECONVERGENT B0 ;  /* 0x0000000000007941 */ /* 0x000fea0003800200 */
.L_x_480:
        /* <DEDUP_REMOVED lines=17> */
.L_x_483:
[----:B------:R-:W-:Y:S05]  /*08c0*/  BSYNC.RECONVERGENT B0 ;  /* 0x0000000000007941 */ /* 0x000fea0003800200 */
.L_x_482:
        /* <DEDUP_REMOVED lines=17> */
.L_x_485:
[----:B------:R-:W-:Y:S05]  /*09e0*/  BSYNC.RECONVERGENT B0 ;  /* 0x0000000000007941 */ /* 0x000fea0003800200 */
.L_x_484:
        /* <DEDUP_REMOVED lines=17> */
.L_x_487:
[----:B------:R-:W-:Y:S05]  /*0b00*/  BSYNC.RECONVERGENT B0 ;  /* 0x0000000000007941 */ /* 0x000fea0003800200 */
.L_x_486:
[----:B------:R-:W-:Y:S06]  /*0b10*/  BAR.SYNC.DEFER_BLOCKING 0x0 ;  /* 0x0000000000007b1d */ /* 0x000fec0000010000 */
.L_x_476:
        /* <DEDUP_REMOVED lines=27> */
.L_x_489:
[----:B------:R-:W-:Y:S05]  /*0cd0*/  BSYNC.RECONVERGENT B0 ;  /* 0x0000000000007941 */ /* 0x000fea0003800200 */
.L_x_488:
        /* <DEDUP_REMOVED lines=34> */
.L_x_494:
        /* <DEDUP_REMOVED lines=44> */
.L_x_493:
[----:B------:R-:W-:Y:S05]  /*11c0*/  BSYNC.RECONVERGENT B1 ;  /* 0x0000000000017941 */ /* 0x000fea0003800200 */
.L_x_492:
        /* <DEDUP_REMOVED lines=8> */
.L_x_495:
        /* <DEDUP_REMOVED lines=19> */
.L_x_491:
[----:B------:R-:W-:Y:S05]  /*1380*/  BSYNC.RECONVERGENT B0 ;  /* 0x0000000000007941 */ /* 0x000fea0003800200 */
.L_x_490:
        /* <DEDUP_REMOVED lines=22> */
.L_x_499:
        /* <DEDUP_REMOVED lines=41> */
.L_x_498:
        /* <DEDUP_REMOVED lines=8> */
.L_x_500:
        /* <DEDUP_REMOVED lines=19> */
.L_x_497:
[----:B------:R-:W-:Y:S05]  /*1930*/  BSYNC.RECONVERGENT B0 ;  /* 0x0000000000007941 */ /* 0x000fea0003800200 */
.L_x_496:
        /* <DEDUP_REMOVED lines=10> */
.L_x_501:
        /* <DEDUP_REMOVED lines=10> */
.L_x_587:


//--------------------- .text._Z16reduceSinglePassILj256ELb1EEvPKfPfjPiS3_i --------------------------
	.section	.text._Z16reduceSinglePassILj256ELb1EEvPKfPfjPiS3_i,"ax",@progbits
	.align	128
        .global         _Z16reduceSinglePassILj256ELb1EEvPKfPfjPiS3_i
        .type           _Z16reduceSinglePassILj256ELb1EEvPKfPfjPiS3_i,@function
        .size           _Z16reduceSinglePassILj256ELb1EEvPKfPfjPiS3_i,(.L_x_588 - _Z16reduceSinglePassILj256ELb1EEvPKfPfjPiS3_i)
        .other          _Z16reduceSinglePassILj256ELb1EEvPKfPfjPiS3_i,@"STO_CUDA_ENTRY STV_DEFAULT"
_Z16reduceSinglePassILj256ELb1EEvPKfPfjPiS3_i:
.text._Z16reduceSinglePassILj256ELb1EEvPKfPfjPiS3_i:
        /* <DEDUP_REMOVED lines=16> */
.L_x_504:
        /* <DEDUP_REMOVED lines=21> */
.L_x_503:
[----:B0-----:R-:W-:Y:S05]  /*0250*/  BSYNC.RECONVERGENT B0 ;  /* 0x0000000000007941 */ /* 0x001fea0003800200 */
.L_x_502:
[----:B------:R-:W0:Y:S08]  /*0260*/  S2UR UR6, SR_CgaCtaId ;  /* 0x00000000000679c3 */ /* 0x000e300000008800 */
[----:B------:R-:W-:Y:S01]  /*0270*/  BAR.SYNC.DEFER_BLOCKING 0x0 ;  /* 0x0000000000007b1d */ /* 0x000fe20000010000 */
[C---:B------:R-:W-:Y:S02]  /*0280*/  ISETP.GT.U32.AND P0, PT, R0.reuse, 0x7f, PT ;  /* 0x0000007f0000780c */ /* 0x040fe40003f04070 */
[----:B------:R-:W-:-:S03]  /*0290*/  ISETP.GT.U32.AND P1, PT, R0, 0x3f, PT ;  /* 0x0000003f0000780c */ /* 0x000fc60003f24070 */
        /* <DEDUP_REMOVED lines=26> */
.L_x_506:
[----:B------:R-:W-:Y:S05]  /*0440*/  BSYNC.RECONVERGENT B0 ;  /* 0x0000000000007941 */ /* 0x000fea0003800200 */
.L_x_505:
[----:B------:R-:W-:Y:S06]  /*0450*/  BAR.SYNC.DEFER_BLOCKING 0x0 ;  /* 0x0000000000007b1d */ /* 0x000fec0000010000 */
[----:B------:R-:W-:Y:S04]  /*0460*/  BSSY.RECONVERGENT B0, `(.L_x_507) ;  /* 0x0000011000007945 */ /* 0x000fe80003800200 */
        /* <DEDUP_REMOVED lines=16> */
.L_x_508:
[----:B------:R-:W-:Y:S05]  /*0570*/  BSYNC.RECONVERGENT B0 ;  /* 0x0000000000007941 */ /* 0x000fea0003800200 */
.L_x_507:
[----:B------:R-:W-:Y:S01]  /*0580*/  BAR.SYNC.DEFER_BLOCKING 0x0 ;  /* 0x0000000000007b1d */ /* 0x000fe20000010000 */
[----:B------:R-:W-:-:S13]  /*0590*/  ISETP.GT.U32.AND P0, PT, R0, 0x1f, PT ;  /* 0x0000001f0000780c */ /* 0x000fda0003f04070 */
[----:B------:R-:W-:Y:S05]  /*05a0*/  @P0 BRA `(.L_x_509) ;  /* 0x0000000400ac0947 */ /* 0x000fea0003800000 */
[----:B------:R-:W-:Y:S04]  /*05b0*/  LDS R6, [R2] ;  /* 0x0000000002067984 */ /* 0x000fe80000000800 */
[----:B-12---:R-:W1:Y:S02]  /*05c0*/  LDS R7, [R2+0x80] ;  /* 0x0000800002077984 */ /* 0x006e640000000800 */
        /* <DEDUP_REMOVED lines=13> */
.L_x_510:
        /* <DEDUP_REMOVED lines=18> */
.L_x_512:
[----:B------:R-:W-:Y:S05]  /*07c0*/  BSYNC.RECONVERGENT B0 ;  /* 0x0000000000007941 */ /* 0x000fea0003800200 */
.L_x_511:
        /* <DEDUP_REMOVED lines=17> */
.L_x_514:
[----:B------:R-:W-:Y:S05]  /*08e0*/  BSYNC.RECONVERGENT B0 ;  /* 0x0000000000007941 */ /* 0x000fea0003800200 */
.L_x_513:
        /* <DEDUP_REMOVED lines=17> */
.L_x_516:
[----:B------:R-:W-:Y:S05]  /*0a00*/  BSYNC.RECONVERGENT B0 ;  /* 0x0000000000007941 */ /* 0x000fea0003800200 */
.L_x_515:
        /* <DEDUP_REMOVED lines=17> */
.L_x_518:
[----:B------:R-:W-:Y:S05]  /*0b20*/  BSYNC.RECONVERGENT B0 ;  /* 0x0000000000007941 */ /* 0x000fea0003800200 */
.L_x_517:
        /* <DEDUP_REMOVED lines=17> */
.L_x_520:
[----:B------:R-:W-:Y:S05]  /*0c40*/  BSYNC.RECONVERGENT B0 ;  /* 0x0000000000007941 */ /* 0x000fea0003800200 */
.L_x_519:
[----:B------:R-:W-:Y:S06]  /*0c50*/  BAR.SYNC.DEFER_BLOCKING 0x0 ;  /* 0x0000000000007b1d */ /* 0x000fec0000010000 */
.L_x_509:
[----:B------:R-:W-:Y:S05]  /*0c60*/  WARPSYNC.ALL ;  /* 0x0000000000007948 */ /* 0x000fea0003800000 */
[----:B------:R-:W-:Y:S01]  /*0c70*/  BAR.SYNC.DEFER_BLOCKING 0x0 ;  /* 0x0000000000007b1d */ /* 0x000fe20000010000 */
[----:B------:R-:W-:Y:S02]  /*0c80*/  ISETP.NE.AND P0, PT, R0, RZ, PT ;  /* 0x000000ff0000720c */ /* 0x000fe40003f05270 */
[----:B------:R-:W-:-:S11]  /*0c90*/  ISETP.GE.U32.AND P1, PT, R3, 0x2, PT ;  /* 0x000000020300780c */ /* 0x000fd60003f26070 */
[----:B-12---:R-:W1:Y:S08]  /*0ca0*/  @!P0 LDC.64 R6, c[0x0][0x388] ;  /* 0x0000e200ff068b82 */ /* 0x006e700000000a00 */
        /* <DEDUP_REMOVED lines=22> */
.L_x_522:
[----:B------:R-:W-:Y:S05]  /*0e10*/  BSYNC.RECONVERGENT B0 ;  /* 0x0000000000007941 */ /* 0x000fea0003800200 */
.L_x_521:
        /* <DEDUP_REMOVED lines=34> */
.L_x_527:
        /* <DEDUP_REMOVED lines=44> */
.L_x_526:
[----:B------:R-:W-:Y:S05]  /*1300*/  BSYNC.RECONVERGENT B1 ;  /* 0x0000000000017941 */ /* 0x000fea0003800200 */
.L_x_525:
        /* <DEDUP_REMOVED lines=8> */
.L_x_528:
        /* <DEDUP_REMOVED lines=19> */
.L_x_524:
[----:B------:R-:W-:Y:S05]  /*14c0*/  BSYNC.RECONVERGENT B0 ;  /* 0x0000000000007941 */ /* 0x000fea0003800200 */
.L_x_523:
        /* <DEDUP_REMOVED lines=22> */
.L_x_532:
        /* <DEDUP_REMOVED lines=41> */
.L_x_531:
        /* <DEDUP_REMOVED lines=8> */
.L_x_533:
        /* <DEDUP_REMOVED lines=19> */
.L_x_530:
[----:B------:R-:W-:Y:S05]  /*1a70*/  BSYNC.RECONVERGENT B0 ;  /* 0x0000000000007941 */ /* 0x000fea0003800200 */
.L_x_529:
        /* <DEDUP_REMOVED lines=10> */
.L_x_534:
        /* <DEDUP_REMOVED lines=14> */
.L_x_588:


//--------------------- .text._Z16reduceSinglePassILj512ELb1EEvPKfPfjPiS3_i --------------------------
	.section	.text._Z16reduceSinglePassILj512ELb1EEvPKfPfjPiS3_i,"ax",@progbits
	.align	128
        .global         _Z16reduceSinglePassILj512ELb1EEvPKfPfjPiS3_i
        .type           _Z16reduceSinglePassILj512ELb1EEvPKfPfjPiS3_i,@function
        .size           _Z16reduceSinglePassILj512ELb1EEvPKfPfjPiS3_i,(.L_x_589 - _Z16reduceSinglePassILj512ELb1EEvPKfPfjPiS3_i)
        .other          _Z16reduceSinglePassILj512ELb1EEvPKfPfjPiS3_i,@"STO_CUDA_ENTRY STV_DEFAULT"
_Z16reduceSinglePassILj512ELb1EEvPKfPfjPiS3_i:
.text._Z16reduceSinglePassILj512ELb1EEvPKfPfjPiS3_i:
[----:B------:R-:W-:Y:S01]  /*0000*/  LDC R1, c[0x0][0x37c] ;  /* 0x0000df00ff017b82 */ /* 0x000fe20000000800 */
[----:B------:R-:W0:Y:S01]  /*0010*/  S2R R2, SR_CTAID.X ;  /* 0x0000000000027919 */ /* 0x000e220000002500 */
[----:B------:R-:W1:Y:S01]  /*0020*/  LDCU UR4, c[0x0][0x390] ;  /* 0x00007200ff0477ac */ /* 0x000e620008000800 */
[----:B------:R-:W-:Y:S01]  /*0030*/  BSSY.RECONVERGENT B0, `(.L_x_535) ;  /* 0x0000023000007945 */ /* 0x000fe20003800200 */
[----:B------:R-:W-:Y:S01]  /*0040*/  IMAD.MOV.U32 R13, RZ, RZ, 0x497423f0 ;  /* 0x497423f0ff0d7424 */ /* 0x000fe200078e00ff */
[----:B------:R-:W2:Y:S01]  /*0050*/  S2R R0, SR_TID.X ;  /* 0x0000000000007919 */ /* 0x000ea20000002100 */
[----:B------:R-:W3:Y:S01]  /*0060*/  LDCU.64 UR8, c[0x0][0x358] ;  /* 0x00006b00ff0877ac */ /* 0x000ee20008000a00 */
[----:B0-----:R-:W-:-:S05]  /*0070*/  IMAD.SHL.U32 R3, R2, 0x400, RZ ;  /* 0x0000040002037824 */ /* 0x001fca00078e00ff */
[----:B--2---:R-:W-:Y:S02]  /*0080*/  LOP3.LUT R12, R3, R0, RZ, 0xfc, !PT ;  /* 0x00000000030c7212 */ /* 0x004fe400078efcff */
[----:B------:R-:W0:Y:S02]  /*0090*/  LDC R3, c[0x0][0x370] ;  /* 0x0000dc00ff037b82 */ /* 0x000e240000000800 */
[----:B-1----:R-:W-:Y:S01]  /*00a0*/  ISETP.GE.U32.AND P0, PT, R12, UR4, PT ;  /* 0x000000040c007c0c */ /* 0x002fe2000bf06070 */
[----:B------:R-:W1:-:S12]  /*00b0*/  LDCU UR4, c[0x0][0x3a8] ;  /* 0x00007500ff0477ac */ /* 0x000e580008000800 */
[----:B---3--:R-:W-:Y:S05]  /*00c0*/  @P0 BRA `(.L_x_536) ;  /* 0x0000000000640947 */ /* 0x008fea0003800000 */
[----:B------:R-:W2:Y:S01]  /*00d0*/  LDC R19, c[0x0][0x390] ;  /* 0x0000e400ff137b82 */ /* 0x000ea20000000800 */
[----:B------:R-:W-:Y:S02]  /*00e0*/  IMAD.MOV.U32 R13, RZ, RZ, 0x497423f0 ;  /* 0x497423f0ff0d7424 */ /* 0x000fe400078e00ff */
[----:B------:R-:W-:-:S05]  /*00f0*/  IMAD.MOV.U32 R14, RZ, RZ, R12 ;  /* 0x000000ffff0e7224 */ /* 0x000fca00078e000c */
[----:B------:R-:W3:Y:S02]  /*0100*/  LDC.64 R4, c[0x0][0x380] ;  /* 0x0000e000ff047b82 */ /* 0x000ee40000000a00 */
.L_x_537:
[----:B-12---:R-:W-:-:S04]  /*0110*/  IMAD R15, R19, UR4, R14 ;  /* 0x00000004130f7c24 */ /* 0x006fc8000f8e020e */
[----:B---3--:R-:W-:-:S06]  /*0120*/  IMAD.WIDE.U32 R6, R15, 0x4, R4 ;  /* 0x000000040f067825 */ /* 0x008fcc00078e0004 */
[----:B------:R-:W2:Y:S01]  /*0130*/  LDG.E R6, desc[UR8][R6.64] ;  /* 0x0000000806067981 */ /* 0x000ea2000c1e1900 */
[----:B------:R-:W-:-:S04]  /*0140*/  VIADD R17, R15, 0x200 ;  /* 0x000002000f117836 */ /* 0x000fc80000000000 */
[----:B------:R-:W-:-:S06]  /*0150*/  IMAD.WIDE.U32 R10, R17, 0x4, R4 ;  /* 0x00000004110a7825 */ /* 0x000fcc00078e0004 */
[----:B------:R-:W3:Y:S01]  /*0160*/  LDG.E R10, desc[UR8][R10.64] ;  /* 0x000000080a0a7981 */ /* 0x000ee2000c1e1900 */
[----:B--2---:R-:W-:-:S04]  /*0170*/  FSETP.GT.AND P0, PT, R6, RZ, PT ;  /* 0x000000ff0600720b */ /* 0x004fc80003f04000 */
[----:B------:R-:W-:-:S13]  /*0180*/  FSETP.GEU.OR P0, PT, R6, R13, !P0 ;  /* 0x0000000d0600720b */ /* 0x000fda000470e400 */
[----:B------:R-:W1:Y:S02]  /*0190*/  @!P0 LDC.64 R8, c[0x0][0x3a0] ;  /* 0x0000e800ff088b82 */ /* 0x000e640000000a00 */
[----:B-1----:R-:W-:-:S05]  /*01a0*/  @!P0 IMAD.WIDE.U32 R8, R15, 0x4, R8 ;  /* 0x000000040f088825 */ /* 0x002fca00078e0008 */
[----:B-----5:R4:W2:Y:S01]  /*01b0*/  @!P0 LDG.E R12, desc[UR8][R8.64] ;  /* 0x00000008080c8981 */ /* 0x0208a2000c1e1900 */
[----:B------:R-:W-:Y:S01]  /*01c0*/  @!P0 IMAD.MOV.U32 R13, RZ, RZ, R6 ;  /* 0x000000ffff0d8224 */ /* 0x000fe200078e0006 */
[----:B---3--:R-:W-:-:S04]  /*01d0*/  FSETP.GT.AND P1, PT, R10, RZ, PT ;  /* 0x000000ff0a00720b */ /* 0x008fc80003f24000 */
[----:B------:R-:W-:-:S13]  /*01e0*/  FSETP.GEU.OR P0, PT, R10, R13, !P1 ;  /* 0x0000000d0a00720b */ /* 0x000fda0004f0e400 */
[----:B------:R-:W1:Y:S02]  /*01f0*/  @!P0 LDC.64 R6, c[0x0][0x3a0] ;  /* 0x0000e800ff068b82 */ /* 0x000e640000000a00 */
[----:B-1----:R-:W-:-:S05]  /*0200*/  @!P0 IMAD.WIDE.U32 R6, R17, 0x4, R6 ;  /* 0x0000000411068825 */ /* 0x002fca00078e0006 */
[----:B--2---:R4:W5:Y:S01]  /*0210*/  @!P0 LDG.E R12, desc[UR8][R6.64] ;  /* 0x00000008060c8981 */ /* 0x004962000c1e1900 */
[----:B0-----:R-:W-:Y:S02]  /*0220*/  IMAD R14, R3, 0x400, R14 ;  /* 0x00000400030e7824 */ /* 0x001fe400078e020e */
[----:B------:R-:W-:-:S03]  /*0230*/  @!P0 IMAD.MOV.U32 R13, RZ, RZ, R10 ;  /* 0x000000ffff0d8224 */ /* 0x000fc600078e000a */
[----:B------:R-:W-:-:S13]  /*0240*/  ISETP.GE.U32.AND P1, PT, R14, R19, PT ;  /* 0x000000130e00720c */ /* 0x000fda0003f26070 */
[----:B----4-:R-:W-:Y:S05]  /*0250*/  @!P1 BRA `(.L_x_537) ;  /* 0xfffffffc00ac9947 */ /* 0x010fea000383ffff */
.L_x_536:
[----:B-1----:R-:W-:Y:S05]  /*0260*/  BSYNC.RECONVERGENT B0 ;  /* 0x0000000000007941 */ /* 0x002fea0003800200 */
.L_x_535:
[----:B------:R-:W1:Y:S08]  /*0270*/  S2UR UR6, SR_CgaCtaId ;  /* 0x00000000000679c3 */ /* 0x000e700000008800 */
[----:B------:R-:W-:Y:S01]  /*0280*/  BAR.SYNC.DEFER_BLOCKING 0x0 ;  /* 0x0000000000007b1d */ /* 0x000fe20000010000 */
[C---:B------:R-:W-:Y:S02]  /*0290*/  ISETP.GT.U32.AND P2, PT, R0.reuse, 0xff, PT ;  /* 0x000000ff0000780c */ /* 0x040fe40003f44070 */
[----:B------:R-:W-:-:S02]  /*02a0*/  ISETP.GT.U32.AND P0, PT, R0, 0x7f, PT ;  /* 0x0000007f0000780c */ /* 0x000fc40003f04070 */
[----:B------:R-:W-:Y:S01]  /*02b0*/  ISETP.GT.U32.AND P1, PT, R0, 0x3f, PT ;  /* 0x0000003f0000780c */ /* 0x000fe20003f24070 */
[----:B------:R-:W-:Y:S01]  /*02c0*/  UMOV UR4, 0x400 ;  /* 0x0000040000047882 */ /* 0x000fe20000000000 */
[----:B------:R-:W-:Y:S01]  /*02d0*/  BSSY.RECONVERGENT B0, `(.L_x_538) ;  /* 0x0000019000007945 */ /* 0x000fe20003800200 */
[----:B------:R-:W-:-:S04]  /*02e0*/  UIADD3 UR5, UPT, UPT, UR4, 0x810, URZ ;  /* 0x0000081004057890 */ /* 0x000fc8000fffe0ff */
[----:B-1----:R-:W-:Y:S02]  /*02f0*/  ULEA UR5, UR6, UR5, 0x18 ;  /* 0x0000000506057291 */ /* 0x002fe4000f8ec0ff */
        /* <DEDUP_REMOVED lines=8> */
[----:B------:R-:W2:Y:S02]  /*0380*/  LDS R7, [R4+0x400] ;  /* 0x0004000004077984 */ /* 0x000ea40000000800 */
[----:B--2---:R-:W-:-:S13]  /*0390*/  FSETP.GT.AND P2, PT, R6, R7, PT ;  /* 0x000000070600720b */ /* 0x004fda0003f44000 */
[----:B------:R-:W2:Y:S04]  /*03a0*/  @P2 LDS R7, [R4+0x400] ;  /* 0x0004000004072984 */ /* 0x000ea80000000800 */
[----:B--2---:R-:W-:Y:S04]  /*03b0*/  @P2 STS [R4], R7 ;  /* 0x0000000704002388 */ /* 0x004fe80000000800 */
[----:B------:R-:W2:Y:S04]  /*03c0*/  @P2 LDS R6, [R5+0x400] ;  /* 0x0004000005062984 */ /* 0x000ea80000000800 */
[----:B--2---:R-:W-:Y:S04]  /*03d0*/  @P2 STS [R5], R6 ;  /* 0x0000000605002388 */ /* 0x004fe80000000800 */
[----:B------:R-:W-:Y:S04]  /*03e0*/  LDS R8, [R4] ;  /* 0x0000000004087984 */ /* 0x000fe80000000800 */
[----:B------:R-:W2:Y:S02]  /*03f0*/  LDS R9, [R4+0x400] ;  /* 0x0004000004097984 */ /* 0x000ea40000000800 */
[----:B--2---:R-:W-:-:S13]  /*0400*/  FSETP.NEU.AND P2, PT, R8, R9, PT ;  /* 0x000000090800720b */ /* 0x004fda0003f4d000 */
[----:B------:R-:W-:Y:S05]  /*0410*/  @P2 BRA `(.L_x_539) ;  /* 0x0000000000102947 */ /* 0x000fea0003800000 */
[----:B------:R-:W-:Y:S04]  /*0420*/  LDS R6, [R5+0x400] ;  /* 0x0004000005067984 */ /* 0x000fe80000000800 */
[----:B------:R-:W2:Y:S02]  /*0430*/  LDS R7, [R5] ;  /* 0x0000000005077984 */ /* 0x000ea40000000800 */
[----:B--2---:R-:W-:-:S13]  /*0440*/  ISETP.GE.AND P2, PT, R6, R7, PT ;  /* 0x000000070600720c */ /* 0x004fda0003f46270 */
[----:B------:R2:W-:Y:S02]  /*0450*/  @!P2 STS [R5], R6 ;  /* 0x000000060500a388 */ /* 0x0005e40000000800 */
.L_x_539:
[----:B------:R-:W-:Y:S05]  /*0460*/  BSYNC.RECONVERGENT B0 ;  /* 0x0000000000007941 */ /* 0x000fea0003800200 */
.L_x_538:
[----:B------:R-:W-:Y:S06]  /*0470*/  BAR.SYNC.DEFER_BLOCKING 0x0 ;  /* 0x0000000000007b1d */ /* 0x000fec0000010000 */
[----:B------:R-:W-:Y:S04]  /*0480*/  BSSY.RECONVERGENT B0, `(.L_x_540) ;  /* 0x0000011000007945 */ /* 0x000fe80003800200 */
[----:B------:R-:W-:Y:S05]  /*0490*/  @P0 BRA `(.L_x_541) ;  /* 0x00000000003c0947 */ /* 0x000fea0003800000 */
[----:B--2---:R-:W-:Y:S04]  /*04a0*/  LDS R6, [R4] ;  /* 0x0000000004067984 */ /* 0x004fe80000000800 */
        /* <DEDUP_REMOVED lines=14> */
.L_x_541:
[----:B------:R-:W-:Y:S05]  /*0590*/  BSYNC.RECONVERGENT B0 ;  /* 0x0000000000007941 */ /* 0x000fea0003800200 */
.L_x_540:
[----:B------:R-:W-:Y:S06]  /*05a0*/  BAR.SYNC.DEFER_BLOCKING 0x0 ;  /* 0x0000000000007b1d */ /* 0x000fec0000010000 */
[----:B------:R-:W-:Y:S04]  /*05b0*/  BSSY.RECONVERGENT B0, `(.L_x_542) ;  /* 0x0000011000007945 */ /* 0x000fe80003800200 */
[----:B------:R-:W-:Y:S05]  /*05c0*/  @P1 BRA `(.L_x_543) ;  /* 0x00000000003c1947 */ /* 0x000fea0003800000 */
[----:B--23--:R-:W-:Y:S04]  /*05d0*/  LDS R6, [R4] ;  /* 0x0000000004067984 */ /* 0x00cfe80000000800 */
        /* <DEDUP_REMOVED lines=14> */
.L_x_543:
[----:B------:R-:W-:Y:S05]  /*06c0*/  BSYNC.RECONVERGENT B0 ;  /* 0x0000000000007941 */ /* 0x000fea0003800200 */
.L_x_542:
[----:B------:R-:W-:Y:S01]  /*06d0*/  BAR.SYNC.DEFER_BLOCKING 0x0 ;  /* 0x0000000000007b1d */ /* 0x000fe20000010000 */
[----:B------:R-:W-:-:S13]  /*06e0*/  ISETP.GT.U32.AND P0, PT, R0, 0x1f, PT ;  /* 0x0000001f0000780c */ /* 0x000fda0003f04070 */
[----:B------:R-:W-:Y:S05]  /*06f0*/  @P0 BRA `(.L_x_544) ;  /* 0x0000000400ac0947 */ /* 0x000fea0003800000 */
[----:B--234-:R-:W-:Y:S04]  /*0700*/  LDS R6, [R4] ;  /* 0x0000000004067984 */ /* 0x01cfe80000000800 */
        /* <DEDUP_REMOVED lines=14> */
.L_x_545:
[----:B------:R-:W-:Y:S05]  /*07f0*/  WARPSYNC.ALL ;  /* 0x0000000000007948 */ /* 0x000fea0003800000 */
[----:B------:R-:W-:Y:S06]  /*0800*/  BAR.SYNC.DEFER_BLOCKING 0x0 ;  /* 0x0000000000007b1d */ /* 0x000fec0000010000 */
[----:B------:R-:W-:Y:S01]  /*0810*/  BSSY.RECONVERGENT B0, `(.L_x_546) ;  /* 0x0000010000007945 */ /* 0x000fe20003800200 */
        /* <DEDUP_REMOVED lines=15> */
.L_x_547:
[----:B------:R-:W-:Y:S05]  /*0910*/  BSYNC.RECONVERGENT B0 ;  /* 0x0000000000007941 */ /* 0x000fea0003800200 */
.L_x_546:
        /* <DEDUP_REMOVED lines=17> */
.L_x_549:
[----:B------:R-:W-:Y:S05]  /*0a30*/  BSYNC.RECONVERGENT B0 ;  /* 0x0000000000007941 */ /* 0x000fea0003800200 */
.L_x_548:
        /* <DEDUP_REMOVED lines=17> */
.L_x_551:
[----:B------:R-:W-:Y:S05]  /*0b50*/  BSYNC.RECONVERGENT B0 ;  /* 0x0000000000007941 */ /* 0x000fea0003800200 */
.L_x_550:
        /* <DEDUP_REMOVED lines=17> */
.L_x_553:
[----:B------:R-:W-:Y:S05]  /*0c70*/  BSYNC.RECONVERGENT B0 ;  /* 0x0000000000007941 */ /* 0x000fea0003800200 */
.L_x_552:
        /* <DEDUP_REMOVED lines=13> */
[----:B-1----:R-:W-:Y:S04]  /*0d50*/  LDS R4, [R5+0x4] ;  /* 0x0000040005047984 */ /* 0x002fe80000000800 */
[----:B------:R-:W1:Y:S02]  /*0d60*/  LDS R7, [R5] ;  /* 0x0000000005077984 */ /* 0x000e640000000800 */
[----:B-1----:R-:W-:-:S13]  /*0d70*/  ISETP.GE.AND P0, PT, R4, R7, PT ;  /* 0x000000070400720c */ /* 0x002fda0003f06270 */
[----:B------:R2:W-:Y:S02]  /*0d80*/  @!P0 STS [R5], R4 ;  /* 0x0000000405008388 */ /* 0x0005e40000000800 */
.L_x_555:
[----:B------:R-:W-:Y:S05]  /*0d90*/  BSYNC.RECONVERGENT B0 ;  /* 0x0000000000007941 */ /* 0x000fea0003800200 */
.L_x_554:
[----:B------:R-:W-:Y:S06]  /*0da0*/  BAR.SYNC.DEFER_BLOCKING 0x0 ;  /* 0x0000000000007b1d */ /* 0x000fec0000010000 */
.L_x_544:
[----:B------:R-:W-:Y:S05]  /*0db0*/  WARPSYNC.ALL ;  /* 0x0000000000007948 */ /* 0x000fea0003800000 */
[----:B------:R-:W-:Y:S01]  /*0dc0*/  BAR.SYNC.DEFER_BLOCKING 0x0 ;  /* 0x0000000000007b1d */ /* 0x000fe20000010000 */
[----:B------:R-:W-:Y:S02]  /*0dd0*/  ISETP.NE.AND P0, PT, R0, RZ, PT ;  /* 0x000000ff0000720c */ /* 0x000fe40003f05270 */
[----:B0-----:R-:W-:-:S11]  /*0de0*/  ISETP.GE.U32.AND P1, PT, R3, 0x2, PT ;  /* 0x000000020300780c */ /* 0x001fd60003f26070 */
[----:B-1234-:R-:W0:Y:S08]  /*0df0*/  @!P0 LDC.64 R4, c[0x0][0x388] ;  /* 0x0000e200ff048b82 */ /* 0x01ee300000000a00 */
        /* <DEDUP_REMOVED lines=22> */
.L_x_557:
[----:B------:R-:W-:Y:S05]  /*0f60*/  BSYNC.RECONVERGENT B0 ;  /* 0x0000000000007941 */ /* 0x000fea0003800200 */
.L_x_556:
        /* <DEDUP_REMOVED lines=33> */
.L_x_562:
        /* <DEDUP_REMOVED lines=43> */
.L_x_561:
[----:B------:R-:W-:Y:S05]  /*1430*/  BSYNC.RECONVERGENT B1 ;  /* 0x0000000000017941 */ /* 0x000fea0003800200 */
.L_x_560:
        /* <DEDUP_REMOVED lines=8> */
.L_x_563:
        /* <DEDUP_REMOVED lines=19> */
.L_x_559:
[----:B------:R-:W-:Y:S05]  /*15f0*/  BSYNC.RECONVERGENT B0 ;  /* 0x0000000000007941 */ /* 0x000fea0003800200 */
.L_x_558:
        /* <DEDUP_REMOVED lines=22> */
.L_x_567:
        /* <DEDUP_REMOVED lines=41> */
.L_x_566:
        /* <DEDUP_REMOVED lines=8> */
.L_x_568:
        /* <DEDUP_REMOVED lines=19> */
.L_x_565:
[----:B------:R-:W-:Y:S05]  /*1ba0*/  BSYNC.RECONVERGENT B0 ;  /* 0x0000000000007941 */ /* 0x000fea0003800200 */
.L_x_564:
        /* <DEDUP_REMOVED lines=10> */
.L_x_569:
        /* <DEDUP_REMOVED lines=11> */
.L_x_589:


//--------------------- .nv.shared._Z16reduceSinglePassILj1ELb0EEvPKfPfjPiS3_i --------------------------
	.section	.nv.shared._Z16reduceSinglePassILj1ELb0EEvPKfPfjPiS3_i,"aw",@nobits
	.sectionflags	@""
	.align	16
.nv.shared._Z16reduceSinglePassILj1ELb0EEvPKfPfjPiS3_i:
	.zero		3088


//--------------------- .nv.shared.reserved.0     --------------------------
	.section	.nv.shared.reserved.0,"aw",@nobits
	.weak		__nv_reservedSMEM_offset_0_alias
	.size		__nv_reservedSMEM_offset_0_alias, 0, 64
	.other		__nv_reservedSMEM_offset_0_alias,@"STO_CUDA_RESERVED_SHARED STV_DEFAULT"
__nv_reservedSMEM_offset_0_alias:
	.zero		0
	.zero		64


//--------------------- .nv.global                --------------------------
	.section	.nv.global,"aw",@nobits
	.align	4
.nv.global:
	.type		retirementCount,@object
	.size		retirementCount,(.L_0 - retirementCount)
retirementCount:
	.zero		4
.L_0:


//--------------------- .nv.shared._Z16reduceSinglePassILj2ELb0EEvPKfPfjPiS3_i --------------------------
	.section	.nv.shared._Z16reduceSinglePassILj2ELb0EEvPKfPfjPiS3_i,"aw",@nobits
	.sectionflags	@""
	.align	16
.nv.shared._Z16reduceSinglePassILj2ELb0EEvPKfPfjPiS3_i:
	.zero		3088


//--------------------- .nv.shared._Z16reduceSinglePassILj4ELb0EEvPKfPfjPiS3_i --------------------------
	.section	.nv.shared._Z16reduceSinglePassILj4ELb0EEvPKfPfjPiS3_i,"aw",@nobits
	.sectionflags	@""
	.align	16
.nv.shared._Z16reduceSinglePassILj4ELb0EEvPKfPfjPiS3_i:
	.zero		3088


//--------------------- .nv.shared._Z16reduceSinglePassILj8ELb0EEvPKfPfjPiS3_i --------------------------
	.section	.nv.shared._Z16reduceSinglePassILj8ELb0EEvPKfPfjPiS3_i,"aw",@nobits
	.sectionflags	@""
	.align	16
.nv.shared._Z16reduceSinglePassILj8ELb0EEvPKfPfjPiS3_i:
	.zero		3088


//--------------------- .nv.shared._Z16reduceSinglePassILj16ELb0EEvPKfPfjPiS3_i --------------------------
	.section	.nv.shared._Z16reduceSinglePassILj16ELb0EEvPKfPfjPiS3_i,"aw",@nobits
	.sectionflags	@""
	.align	16
.nv.shared._Z16reduceSinglePassILj16ELb0EEvPKfPfjPiS3_i:
	.zero		3088


//--------------------- .nv.shared._Z16reduceSinglePassILj32ELb0EEvPKfPfjPiS3_i --------------------------
	.section	.nv.shared._Z16reduceSinglePassILj32ELb0EEvPKfPfjPiS3_i,"aw",@nobits
	.sectionflags	@""
	.align	16
.nv.shared._Z16reduceSinglePassILj32ELb0EEvPKfPfjPiS3_i:
	.zero		3088


//--------------------- .nv.shared._Z16reduceSinglePassILj64ELb0EEvPKfPfjPiS3_i --------------------------
	.section	.nv.shared._Z16reduceSinglePassILj64ELb0EEvPKfPfjPiS3_i,"aw",@nobits
	.sectionflags	@""
	.align	16
.nv.shared._Z16reduceSinglePassILj64ELb0EEvPKfPfjPiS3_i:
	.zero		3088


//--------------------- .nv.shared._Z16reduceSinglePassILj128ELb0EEvPKfPfjPiS3_i --------------------------
	.section	.nv.shared._Z16reduceSinglePassILj128ELb0EEvPKfPfjPiS3_i,"aw",@nobits
	.sectionflags	@""
	.align	16
.nv.shared._Z16reduceSinglePassILj128ELb0EEvPKfPfjPiS3_i:
	.zero		3088


//--------------------- .nv.shared._Z16reduceSinglePassILj256ELb0EEvPKfPfjPiS3_i --------------------------
	.section	.nv.shared._Z16reduceSinglePassILj256ELb0EEvPKfPfjPiS3_i,"aw",@nobits
	.sectionflags	@""
	.align	16
.nv.shared._Z16reduceSinglePassILj256ELb0EEvPKfPfjPiS3_i:
	.zero		3088


//--------------------- .nv.shared._Z16reduceSinglePassILj512ELb0EEvPKfPfjPiS3_i --------------------------
	.section	.nv.shared._Z16reduceSinglePassILj512ELb0EEvPKfPfjPiS3_i,"aw",@nobits
	.sectionflags	@""
	.align	16
.nv.shared._Z16reduceSinglePassILj512ELb0EEvPKfPfjPiS3_i:
	.zero		3088


//--------------------- .nv.shared._Z16reduceSinglePassILj1ELb1EEvPKfPfjPiS3_i --------------------------
	.section	.nv.shared._Z16reduceSinglePassILj1ELb1EEvPKfPfjPiS3_i,"aw",@nobits
	.sectionflags	@""
	.align	16
.nv.shared._Z16reduceSinglePassILj1ELb1EEvPKfPfjPiS3_i:
	.zero		3088


//--------------------- .nv.shared._Z16reduceSinglePassILj2ELb1EEvPKfPfjPiS3_i --------------------------
	.section	.nv.shared._Z16reduceSinglePassILj2ELb1EEvPKfPfjPiS3_i,"aw",@nobits
	.sectionflags	@""
	.align	16
.nv.shared._Z16reduceSinglePassILj2ELb1EEvPKfPfjPiS3_i:
	.zero		3088


//--------------------- .nv.shared._Z16reduceSinglePassILj4ELb1EEvPKfPfjPiS3_i --------------------------
	.section	.nv.shared._Z16reduceSinglePassILj4ELb1EEvPKfPfjPiS3_i,"aw",@nobits
	.sectionflags	@""
	.align	16
.nv.shared._Z16reduceSinglePassILj4ELb1EEvPKfPfjPiS3_i:
	.zero		3088


//--------------------- .nv.shared._Z16reduceSinglePassILj8ELb1EEvPKfPfjPiS3_i --------------------------
	.section	.nv.shared._Z16reduceSinglePassILj8ELb1EEvPKfPfjPiS3_i,"aw",@nobits
	.sectionflags	@""
	.align	16
.nv.shared._Z16reduceSinglePassILj8ELb1EEvPKfPfjPiS3_i:
	.zero		3088


//--------------------- .nv.shared._Z16reduceSinglePassILj16ELb1EEvPKfPfjPiS3_i --------------------------
	.section	.nv.shared._Z16reduceSinglePassILj16ELb1EEvPKfPfjPiS3_i,"aw",@nobits
	.sectionflags	@""
	.align	16
.nv.shared._Z16reduceSinglePassILj16ELb1EEvPKfPfjPiS3_i:
	.zero		3088


//--------------------- .nv.shared._Z16reduceSinglePassILj32ELb1EEvPKfPfjPiS3_i --------------------------
	.section	.nv.shared._Z16reduceSinglePassILj32ELb1EEvPKfPfjPiS3_i,"aw",@nobits
	.sectionflags	@""
	.align	16
.nv.shared._Z16reduceSinglePassILj32ELb1EEvPKfPfjPiS3_i:
	.zero		3088


//--------------------- .nv.shared._Z16reduceSinglePassILj64ELb1EEvPKfPfjPiS3_i --------------------------
	.section	.nv.shared._Z16reduceSinglePassILj64ELb1EEvPKfPfjPiS3_i,"aw",@nobits
	.sectionflags	@""
	.align	16
.nv.shared._Z16reduceSinglePassILj64ELb1EEvPKfPfjPiS3_i:
	.zero		3088


//--------------------- .nv.shared._Z16reduceSinglePassILj128ELb1EEvPKfPfjPiS3_i --------------------------
	.section	.nv.shared._Z16reduceSinglePassILj128ELb1EEvPKfPfjPiS3_i,"aw",@nobits
	.sectionflags	@""
	.align	16
.nv.shared._Z16reduceSinglePassILj128ELb1EEvPKfPfjPiS3_i:
	.zero		3088


//--------------------- .nv.shared._Z16reduceSinglePassILj256ELb1EEvPKfPfjPiS3_i --------------------------
	.section	.nv.shared._Z16reduceSinglePassILj256ELb1EEvPKfPfjPiS3_i,"aw",@nobits
	.sectionflags	@""
	.align	16
.nv.shared._Z16reduceSinglePassILj256ELb1EEvPKfPfjPiS3_i:
	.zero		3088


//--------------------- .nv.shared._Z16reduceSinglePassILj512ELb1EEvPKfPfjPiS3_i --------------------------
	.section	.nv.shared._Z16reduceSinglePassILj512ELb1EEvPKfPfjPiS3_i,"aw",@nobits
	.sectionflags	@""
	.align	16
.nv.shared._Z16reduceSinglePassILj512ELb1EEvPKfPfjPiS3_i:
	.zero		3088


//--------------------- .nv.constant0._Z16reduceSinglePassILj1ELb0EEvPKfPfjPiS3_i --------------------------
	.section	.nv.constant0._Z16reduceSinglePassILj1ELb0EEvPKfPfjPiS3_i,"a",@progbits
	.sectionflags	@""
	.align	4
.nv.constant0._Z16reduceSinglePassILj1ELb0EEvPKfPfjPiS3_i:
	.zero		940


//--------------------- .nv.constant0._Z16reduceSinglePassILj2ELb0EEvPKfPfjPiS3_i --------------------------
	.section	.nv.constant0._Z16reduceSinglePassILj2ELb0EEvPKfPfjPiS3_i,"a",@progbits
	.sectionflags	@""
	.align	4
.nv.constant0._Z16reduceSinglePassILj2ELb0EEvPKfPfjPiS3_i:
	.zero		940


//--------------------- .nv.constant0._Z16reduceSinglePassILj4ELb0EEvPKfPfjPiS3_i --------------------------
	.section	.nv.constant0._Z16reduceSinglePassILj4ELb0EEvPKfPfjPiS3_i,"a",@progbits
	.sectionflags	@""
	.align	4
.nv.constant0._Z16reduceSinglePassILj4ELb0EEvPKfPfjPiS3_i:
	.zero		940


//--------------------- .nv.constant0._Z16reduceSinglePassILj8ELb0EEvPKfPfjPiS3_i --------------------------
	.section	.nv.constant0._Z16reduceSinglePassILj8ELb0EEvPKfPfjPiS3_i,"a",@progbits
	.sectionflags	@""
	.align	4
.nv.constant0._Z16reduceSinglePassILj8ELb0EEvPKfPfjPiS3_i:
	.zero		940


//--------------------- .nv.constant0._Z16reduceSinglePassILj16ELb0EEvPKfPfjPiS3_i --------------------------
	.section	.nv.constant0._Z16reduceSinglePassILj16ELb0EEvPKfPfjPiS3_i,"a",@progbits
	.sectionflags	@""
	.align	4
.nv.constant0._Z16reduceSinglePassILj16ELb0EEvPKfPfjPiS3_i:
	.zero		940


//--------------------- .nv.constant0._Z16reduceSinglePassILj32ELb0EEvPKfPfjPiS3_i --------------------------
	.section	.nv.constant0._Z16reduceSinglePassILj32ELb0EEvPKfPfjPiS3_i,"a",@progbits
	.sectionflags	@""
	.align	4
.nv.constant0._Z16reduceSinglePassILj32ELb0EEvPKfPfjPiS3_i:
	.zero		940


//--------------------- .nv.constant0._Z16reduceSinglePassILj64ELb0EEvPKfPfjPiS3_i --------------------------
	.section	.nv.constant0._Z16reduceSinglePassILj64ELb0EEvPKfPfjPiS3_i,"a",@progbits
	.sectionflags	@""
	.align	4
.nv.constant0._Z16reduceSinglePassILj64ELb0EEvPKfPfjPiS3_i:
	.zero		940


//--------------------- .nv.constant0._Z16reduceSinglePassILj128ELb0EEvPKfPfjPiS3_i --------------------------
	.section	.nv.constant0._Z16reduceSinglePassILj128ELb0EEvPKfPfjPiS3_i,"a",@progbits
	.sectionflags	@""
	.align	4
.nv.constant0._Z16reduceSinglePassILj128ELb0EEvPKfPfjPiS3_i:
	.zero		940


//--------------------- .nv.constant0._Z16reduceSinglePassILj256ELb0EEvPKfPfjPiS3_i --------------------------
	.section	.nv.constant0._Z16reduceSinglePassILj256ELb0EEvPKfPfjPiS3_i,"a",@progbits
	.sectionflags	@""
	.align	4
.nv.constant0._Z16reduceSinglePassILj256ELb0EEvPKfPfjPiS3_i:
	.zero		940


//--------------------- .nv.constant0._Z16reduceSinglePassILj512ELb0EEvPKfPfjPiS3_i --------------------------
	.section	.nv.constant0._Z16reduceSinglePassILj512ELb0EEvPKfPfjPiS3_i,"a",@progbits
	.sectionflags	@""
	.align	4
.nv.constant0._Z16reduceSinglePassILj512ELb0EEvPKfPfjPiS3_i:
	.zero		940


//--------------------- .nv.constant0._Z16reduceSinglePassILj1ELb1EEvPKfPfjPiS3_i --------------------------
	.section	.nv.constant0._Z16reduceSinglePassILj1ELb1EEvPKfPfjPiS3_i,"a",@progbits
	.sectionflags	@""
	.align	4
.nv.constant0._Z16reduceSinglePassILj1ELb1EEvPKfPfjPiS3_i:
	.zero		940


//--------------------- .nv.constant0._Z16reduceSinglePassILj2ELb1EEvPKfPfjPiS3_i --------------------------
	.section	.nv.constant0._Z16reduceSinglePassILj2ELb1EEvPKfPfjPiS3_i,"a",@progbits
	.sectionflags	@""
	.align	4
.nv.constant0._Z16reduceSinglePassILj2ELb1EEvPKfPfjPiS3_i:
	.zero		940


//--------------------- .nv.constant0._Z16reduceSinglePassILj4ELb1EEvPKfPfjPiS3_i --------------------------
	.section	.nv.constant0._Z16reduceSinglePassILj4ELb1EEvPKfPfjPiS3_i,"a",@progbits
	.sectionflags	@""
	.align	4
.nv.constant0._Z16reduceSinglePassILj4ELb1EEvPKfPfjPiS3_i:
	.zero		940


//--------------------- .nv.constant0._Z16reduceSinglePassILj8ELb1EEvPKfPfjPiS3_i --------------------------
	.section	.nv.constant0._Z16reduceSinglePassILj8ELb1EEvPKfPfjPiS3_i,"a",@progbits
	.sectionflags	@""
	.align	4
.nv.constant0._Z16reduceSinglePassILj8ELb1EEvPKfPfjPiS3_i:
	.zero		940


//--------------------- .nv.constant0._Z16reduceSinglePassILj16ELb1EEvPKfPfjPiS3_i --------------------------
	.section	.nv.constant0._Z16reduceSinglePassILj16ELb1EEvPKfPfjPiS3_i,"a",@progbits
	.sectionflags	@""
	.align	4
.nv.constant0._Z16reduceSinglePassILj16ELb1EEvPKfPfjPiS3_i:
	.zero		940


//--------------------- .nv.constant0._Z16reduceSinglePassILj32ELb1EEvPKfPfjPiS3_i --------------------------
	.section	.nv.constant0._Z16reduceSinglePassILj32ELb1EEvPKfPfjPiS3_i,"a",@progbits
	.sectionflags	@""
	.align	4
.nv.constant0._Z16reduceSinglePassILj32ELb1EEvPKfPfjPiS3_i:
	.zero		940


//--------------------- .nv.constant0._Z16reduceSinglePassILj64ELb1EEvPKfPfjPiS3_i --------------------------
	.section	.nv.constant0._Z16reduceSinglePassILj64ELb1EEvPKfPfjPiS3_i,"a",@progbits
	.sectionflags	@""
	.align	4
.nv.constant0._Z16reduceSinglePassILj64ELb1EEvPKfPfjPiS3_i:
	.zero		940


//--------------------- .nv.constant0._Z16reduceSinglePassILj128ELb1EEvPKfPfjPiS3_i --------------------------
	.section	.nv.constant0._Z16reduceSinglePassILj128ELb1EEvPKfPfjPiS3_i,"a",@progbits
	.sectionflags	@""
	.align	4
.nv.constant0._Z16reduceSinglePassILj128ELb1EEvPKfPfjPiS3_i:
	.zero		940


//--------------------- .nv.constant0._Z16reduceSinglePassILj256ELb1EEvPKfPfjPiS3_i --------------------------
	.section	.nv.constant0._Z16reduceSinglePassILj256ELb1EEvPKfPfjPiS3_i,"a",@progbits
	.sectionflags	@""
	.align	4
.nv.constant0._Z16reduceSinglePassILj256ELb1EEvPKfPfjPiS3_i:
	.zero		940


//--------------------- .nv.constant0._Z16reduceSinglePassILj512ELb1EEvPKfPfjPiS3_i --------------------------
	.section	.nv.constant0._Z16reduceSinglePassILj512ELb1EEvPKfPfjPiS3_i,"a",@progbits
	.sectionflags	@""
	.align	4
.nv.constant0._Z16reduceSinglePassILj512ELb1EEvPKfPfjPiS3_i:
	.zero		940


//--------------------- SYMBOLS --------------------------

	.type		.nv.reservedSmem.offset0,@object
	.size		.nv.reservedSmem.offset0,0x4
	.type		.nv.reservedSmem.cap,@object
	.size		.nv.reservedSmem.cap,0x4
